//
// Generated by NVIDIA NVVM Compiler
//
// Compiler Build ID: CL-36424714
// Cuda compilation tools, release 13.0, V13.0.88
// Based on NVVM 20.0.0
//

.version 9.0
.target sm_100
.address_size 64

	// .globl	_Z23Get_Euler_points_on_gpuPdS_iiidd
.func  (.param .align 16 .b8 func_retval0[16]) __internal_trig_reduction_slowpathd
(
	.param .b64 __internal_trig_reduction_slowpathd_param_0
)
;
.func  (.param .b64 func_retval0) __internal_accurate_pow
(
	.param .b64 __internal_accurate_pow_param_0,
	.param .b64 __internal_accurate_pow_param_1
)
;
.global .align 8 .b8 __cudart_i2opi_d[144] = {8, 93, 141, 31, 177, 95, 251, 107, 234, 146, 82, 138, 247, 57, 7, 61, 123, 241, 229, 235, 199, 186, 39, 117, 45, 234, 95, 158, 102, 63, 70, 79, 183, 9, 203, 39, 207, 126, 54, 109, 31, 109, 10, 90, 139, 17, 47, 239, 15, 152, 5, 222, 255, 151, 248, 31, 59, 40, 249, 189, 139, 95, 132, 156, 244, 57, 83, 131, 57, 214, 145, 57, 65, 126, 95, 180, 38, 112, 156, 233, 132, 68, 187, 46, 245, 53, 130, 232, 62, 167, 41, 177, 28, 235, 29, 254, 28, 146, 209, 9, 234, 46, 73, 6, 224, 210, 77, 66, 58, 110, 36, 183, 97, 197, 187, 222, 171, 99, 81, 254, 65, 144, 67, 60, 153, 149, 98, 219, 192, 221, 52, 245, 209, 87, 39, 252, 41, 21, 68, 78, 110, 131, 249, 162};
.global .align 16 .b8 __cudart_sin_cos_coeffs[128] = {70, 210, 176, 44, 241, 229, 90, 190, 146, 227, 172, 105, 227, 29, 199, 62, 161, 98, 219, 25, 160, 1, 42, 191, 24, 8, 17, 17, 17, 17, 129, 63, 84, 85, 85, 85, 85, 85, 197, 191, 0, 0, 0, 0, 0, 0, 0, 0, 0, 0, 0, 0, 0, 0, 0, 0, 100, 129, 253, 32, 131, 255, 168, 189, 40, 133, 239, 193, 167, 238, 33, 62, 217, 230, 6, 142, 79, 126, 146, 190, 233, 188, 221, 25, 160, 1, 250, 62, 71, 93, 193, 22, 108, 193, 86, 191, 81, 85, 85, 85, 85, 85, 165, 63, 0, 0, 0, 0, 0, 0, 224, 191, 0, 0, 0, 0, 0, 0, 240, 63};

.visible .entry _Z23Get_Euler_points_on_gpuPdS_iiidd(
	.param .u64 .ptr .align 1 _Z23Get_Euler_points_on_gpuPdS_iiidd_param_0,
	.param .u64 .ptr .align 1 _Z23Get_Euler_points_on_gpuPdS_iiidd_param_1,
	.param .u32 _Z23Get_Euler_points_on_gpuPdS_iiidd_param_2,
	.param .u32 _Z23Get_Euler_points_on_gpuPdS_iiidd_param_3,
	.param .u32 _Z23Get_Euler_points_on_gpuPdS_iiidd_param_4,
	.param .f64 _Z23Get_Euler_points_on_gpuPdS_iiidd_param_5,
	.param .f64 _Z23Get_Euler_points_on_gpuPdS_iiidd_param_6
)
{
	.reg .pred 	%p<3>;
	.reg .b32 	%r<15>;
	.reg .b64 	%rd<8>;
	.reg .b64 	%fd<9>;

	ld.param.u64 	%rd3, [_Z23Get_Euler_points_on_gpuPdS_iiidd_param_0];
	ld.param.u64 	%rd4, [_Z23Get_Euler_points_on_gpuPdS_iiidd_param_1];
	ld.param.u32 	%r6, [_Z23Get_Euler_points_on_gpuPdS_iiidd_param_3];
	ld.param.u32 	%r7, [_Z23Get_Euler_points_on_gpuPdS_iiidd_param_4];
	ld.param.f64 	%fd1, [_Z23Get_Euler_points_on_gpuPdS_iiidd_param_5];
	ld.param.f64 	%fd2, [_Z23Get_Euler_points_on_gpuPdS_iiidd_param_6];
	mov.u32 	%r1, %ntid.x;
	mov.u32 	%r8, %ctaid.x;
	mov.u32 	%r9, %tid.x;
	mad.lo.s32 	%r14, %r1, %r8, %r9;
	setp.ge.s32 	%p1, %r14, %r7;
	@%p1 bra 	$L__BB0_3;
	mov.u32 	%r10, %nctaid.x;
	mul.lo.s32 	%r3, %r10, %r1;
	cvta.to.global.u64 	%rd1, %rd3;
	cvta.to.global.u64 	%rd2, %rd4;
$L__BB0_2:
	div.s32 	%r11, %r14, %r6;
	mul.lo.s32 	%r12, %r11, %r6;
	sub.s32 	%r13, %r14, %r12;
	cvt.rn.f64.s32 	%fd3, %r11;
	add.f64 	%fd4, %fd3, 0d3FE0000000000000;
	fma.rn.f64 	%fd5, %fd1, %fd4, 0dC010000000000000;
	mul.wide.s32 	%rd5, %r14, 8;
	add.s64 	%rd6, %rd1, %rd5;
	st.global.f64 	[%rd6], %fd5;
	cvt.rn.f64.s32 	%fd6, %r13;
	add.f64 	%fd7, %fd6, 0d3FE0000000000000;
	fma.rn.f64 	%fd8, %fd2, %fd7, 0dC010000000000000;
	add.s64 	%rd7, %rd2, %rd5;
	st.global.f64 	[%rd7], %fd8;
	add.s32 	%r14, %r14, %r3;
	setp.lt.s32 	%p2, %r14, %r7;
	@%p2 bra 	$L__BB0_2;
$L__BB0_3:
	ret;

}
	// .globl	_Z26Get_Lagrange_points_on_gpuPdS_S_S_S_iiiddd
.visible .entry _Z26Get_Lagrange_points_on_gpuPdS_S_S_S_iiiddd(
	.param .u64 .ptr .align 1 _Z26Get_Lagrange_points_on_gpuPdS_S_S_S_iiiddd_param_0,
	.param .u64 .ptr .align 1 _Z26Get_Lagrange_points_on_gpuPdS_S_S_S_iiiddd_param_1,
	.param .u64 .ptr .align 1 _Z26Get_Lagrange_points_on_gpuPdS_S_S_S_iiiddd_param_2,
	.param .u64 .ptr .align 1 _Z26Get_Lagrange_points_on_gpuPdS_S_S_S_iiiddd_param_3,
	.param .u64 .ptr .align 1 _Z26Get_Lagrange_points_on_gpuPdS_S_S_S_iiiddd_param_4,
	.param .u32 _Z26Get_Lagrange_points_on_gpuPdS_S_S_S_iiiddd_param_5,
	.param .u32 _Z26Get_Lagrange_points_on_gpuPdS_S_S_S_iiiddd_param_6,
	.param .u32 _Z26Get_Lagrange_points_on_gpuPdS_S_S_S_iiiddd_param_7,
	.param .f64 _Z26Get_Lagrange_points_on_gpuPdS_S_S_S_iiiddd_param_8,
	.param .f64 _Z26Get_Lagrange_points_on_gpuPdS_S_S_S_iiiddd_param_9,
	.param .f64 _Z26Get_Lagrange_points_on_gpuPdS_S_S_S_iiiddd_param_10
)
{
	.reg .pred 	%p<48>;
	.reg .b32 	%r<94>;
	.reg .b32 	%f<37>;
	.reg .b64 	%rd<20>;
	.reg .b64 	%fd<764>;

	ld.param.u64 	%rd8, [_Z26Get_Lagrange_points_on_gpuPdS_S_S_S_iiiddd_param_0];
	ld.param.u64 	%rd9, [_Z26Get_Lagrange_points_on_gpuPdS_S_S_S_iiiddd_param_1];
	ld.param.u64 	%rd10, [_Z26Get_Lagrange_points_on_gpuPdS_S_S_S_iiiddd_param_2];
	ld.param.u64 	%rd11, [_Z26Get_Lagrange_points_on_gpuPdS_S_S_S_iiiddd_param_3];
	ld.param.u64 	%rd12, [_Z26Get_Lagrange_points_on_gpuPdS_S_S_S_iiiddd_param_4];
	ld.param.u32 	%r16, [_Z26Get_Lagrange_points_on_gpuPdS_S_S_S_iiiddd_param_6];
	ld.param.u32 	%r17, [_Z26Get_Lagrange_points_on_gpuPdS_S_S_S_iiiddd_param_7];
	ld.param.f64 	%fd116, [_Z26Get_Lagrange_points_on_gpuPdS_S_S_S_iiiddd_param_10];
	mov.u32 	%r1, %ntid.x;
	mov.u32 	%r18, %ctaid.x;
	mov.u32 	%r19, %tid.x;
	mad.lo.s32 	%r93, %r1, %r18, %r19;
	setp.ge.s32 	%p1, %r93, %r17;
	@%p1 bra 	$L__BB1_75;
	add.s32 	%r3, %r16, 1;
	mul.f64 	%fd1, %fd116, 0d3FE0000000000000;
	mul.f64 	%fd2, %fd116, 0d3FD0000000000000;
	mov.u32 	%r20, %nctaid.x;
	mul.lo.s32 	%r4, %r20, %r1;
	cvta.to.global.u64 	%rd1, %rd8;
	cvta.to.global.u64 	%rd2, %rd9;
	cvta.to.global.u64 	%rd3, %rd10;
	cvta.to.global.u64 	%rd4, %rd11;
	cvta.to.global.u64 	%rd5, %rd12;
$L__BB1_2:
	ld.param.f64 	%fd736, [_Z26Get_Lagrange_points_on_gpuPdS_S_S_S_iiiddd_param_9];
	ld.param.f64 	%fd735, [_Z26Get_Lagrange_points_on_gpuPdS_S_S_S_iiiddd_param_8];
	div.s32 	%r21, %r93, %r3;
	mul.lo.s32 	%r22, %r21, %r3;
	sub.s32 	%r23, %r93, %r22;
	cvt.rn.f64.s32 	%fd117, %r21;
	fma.rn.f64 	%fd118, %fd735, %fd117, 0dC010000000000000;
	mul.wide.s32 	%rd13, %r93, 8;
	add.s64 	%rd6, %rd1, %rd13;
	st.global.f64 	[%rd6], %fd118;
	cvt.rn.f64.s32 	%fd119, %r23;
	fma.rn.f64 	%fd3, %fd736, %fd119, 0dC010000000000000;
	add.s64 	%rd7, %rd2, %rd13;
	st.global.f64 	[%rd7], %fd3;
	ld.global.f64 	%fd4, [%rd6];
	mul.f64 	%fd5, %fd3, %fd3;
	fma.rn.f64 	%fd6, %fd4, %fd4, %fd5;
	sqrt.rn.f64 	%fd7, %fd6;
	{
	.reg .b32 %temp; 
	mov.b64 	{%temp, %r24}, %fd7;
	}
	and.b32  	%r6, %r24, 2147483647;
	{
	.reg .b32 %temp; 
	mov.b64 	{%r25, %temp}, %fd7;
	}
	mov.b64 	%fd8, {%r25, %r6};
	setp.ltu.f64 	%p2, %fd8, 0d3FE4F92224DD2F1A;
	@%p2 bra 	$L__BB1_4;
	add.f64 	%fd120, %fd8, %fd8;
	cvt.rn.f32.f64 	%f1, %fd120;
	mul.f32 	%f2, %f1, 0f3FB8AA3B;
	cvt.rni.f32.f32 	%f3, %f2;
	cvt.f64.f32 	%fd121, %f3;
	fma.rn.f64 	%fd122, %fd121, 0dBFE62E42FEFA39EF, %fd120;
	fma.rn.f64 	%fd123, %fd122, 0d3E5AE904A4741B81, 0d3E928A27F89B6999;
	fma.rn.f64 	%fd124, %fd123, %fd122, 0d3EC71DE715FF7E07;
	fma.rn.f64 	%fd125, %fd124, %fd122, 0d3EFA019A6B0AC45A;
	fma.rn.f64 	%fd126, %fd125, %fd122, 0d3F2A01A017EED94F;
	fma.rn.f64 	%fd127, %fd126, %fd122, 0d3F56C16C17F2A71B;
	fma.rn.f64 	%fd128, %fd127, %fd122, 0d3F811111111173C4;
	fma.rn.f64 	%fd129, %fd128, %fd122, 0d3FA555555555211A;
	fma.rn.f64 	%fd130, %fd129, %fd122, 0d3FC5555555555540;
	fma.rn.f64 	%fd131, %fd130, %fd122, 0d3FE0000000000005;
	mul.f64 	%fd132, %fd122, %fd131;
	fma.rn.f64 	%fd133, %fd132, %fd122, %fd122;
	ex2.approx.ftz.f32 	%f4, %f3;
	cvt.f64.f32 	%fd134, %f4;
	mov.f64 	%fd135, 0d3FF0000000000000;
	sub.f64 	%fd136, %fd135, %fd134;
	neg.f64 	%fd137, %fd133;
	fma.rn.f64 	%fd138, %fd137, %fd134, %fd136;
	mov.f64 	%fd139, 0d4000000000000000;
	sub.f64 	%fd140, %fd139, %fd138;
	rcp.approx.ftz.f64 	%fd141, %fd140;
	neg.f64 	%fd142, %fd140;
	fma.rn.f64 	%fd143, %fd142, %fd141, 0d3FF0000000000000;
	fma.rn.f64 	%fd144, %fd143, %fd143, %fd143;
	fma.rn.f64 	%fd145, %fd144, %fd141, %fd141;
	fma.rn.f64 	%fd146, %fd145, 0dC000000000000000, 0d3FF0000000000000;
	setp.gt.u32 	%p3, %r6, 1077088193;
	selp.f64 	%fd147, 0d3FF0000000000000, %fd146, %p3;
	copysign.f64 	%fd737, %fd7, %fd147;
	bra.uni 	$L__BB1_5;
$L__BB1_4:
	mul.f64 	%fd148, %fd7, %fd7;
	fma.rn.f64 	%fd149, %fd148, 0dBEF0BC46E2F5E964, 0d3F14359F420AFC3D;
	fma.rn.f64 	%fd150, %fd149, %fd148, 0dBF2DF9F0728C5D84;
	fma.rn.f64 	%fd151, %fd150, %fd148, 0d3F4337D1CEC4F033;
	fma.rn.f64 	%fd152, %fd151, %fd148, 0dBF57D6E9674335B3;
	fma.rn.f64 	%fd153, %fd152, %fd148, 0d3F6D6D000D7AAD3D;
	fma.rn.f64 	%fd154, %fd153, %fd148, 0dBF8226E1F3CF1EF5;
	fma.rn.f64 	%fd155, %fd154, %fd148, 0d3F9664F47EC0C8CF;
	fma.rn.f64 	%fd156, %fd155, %fd148, 0dBFABA1BA1B80AB40;
	fma.rn.f64 	%fd157, %fd156, %fd148, 0d3FC111111110FA4A;
	fma.rn.f64 	%fd158, %fd157, %fd148, 0dBFD5555555555550;
	fma.rn.f64 	%fd159, %fd158, %fd148, 0d0000000000000000;
	fma.rn.f64 	%fd737, %fd159, %fd7, %fd7;
$L__BB1_5:
	{
	.reg .b32 %temp; 
	mov.b64 	{%temp, %r7}, %fd8;
	}
	setp.gt.u32 	%p4, %r7, 1082536910;
	@%p4 bra 	$L__BB1_7;
	fma.rn.f64 	%fd160, %fd8, 0d3FF71547652B82FE, 0d4338000000000000;
	{
	.reg .b32 %temp; 
	mov.b64 	{%r26, %temp}, %fd160;
	}
	mov.f64 	%fd161, 0dC338000000000000;
	add.rn.f64 	%fd162, %fd160, %fd161;
	fma.rn.f64 	%fd163, %fd162, 0dBFE62E42FEFA39EF, %fd8;
	fma.rn.f64 	%fd164, %fd162, 0dBC7ABC9E3B39803F, %fd163;
	fma.rn.f64 	%fd165, %fd164, 0d3E5ADE1569CE2BDF, 0d3E928AF3FCA213EA;
	fma.rn.f64 	%fd166, %fd165, %fd164, 0d3EC71DEE62401315;
	fma.rn.f64 	%fd167, %fd166, %fd164, 0d3EFA01997C89EB71;
	fma.rn.f64 	%fd168, %fd167, %fd164, 0d3F2A01A014761F65;
	fma.rn.f64 	%fd169, %fd168, %fd164, 0d3F56C16C1852B7AF;
	fma.rn.f64 	%fd170, %fd169, %fd164, 0d3F81111111122322;
	fma.rn.f64 	%fd171, %fd170, %fd164, 0d3FA55555555502A1;
	fma.rn.f64 	%fd172, %fd171, %fd164, 0d3FC5555555555511;
	fma.rn.f64 	%fd173, %fd172, %fd164, 0d3FE000000000000B;
	fma.rn.f64 	%fd174, %fd173, %fd164, 0d3FF0000000000000;
	fma.rn.f64 	%fd175, %fd174, %fd164, 0d3FF0000000000000;
	shl.b32 	%r27, %r26, 20;
	{
	.reg .b32 %temp; 
	mov.b64 	{%r28, %temp}, %fd175;
	}
	{
	.reg .b32 %temp; 
	mov.b64 	{%temp, %r29}, %fd175;
	}
	add.s32 	%r30, %r27, %r29;
	add.s32 	%r31, %r30, -2097152;
	mov.b64 	%fd176, {%r28, %r31};
	rcp.approx.ftz.f64 	%fd177, %fd176;
	neg.f64 	%fd178, %fd176;
	fma.rn.f64 	%fd179, %fd178, %fd177, 0d3FF0000000000000;
	fma.rn.f64 	%fd180, %fd179, %fd179, %fd179;
	fma.rn.f64 	%fd181, %fd180, %fd177, %fd177;
	fma.rn.f64 	%fd738, %fd181, 0d3FB0000000000000, %fd176;
	bra.uni 	$L__BB1_8;
$L__BB1_7:
	setp.le.f64 	%p5, %fd7, 0d7FF0000000000000;
	selp.f64 	%fd738, 0d7FF0000000000000, %fd7, %p5;
$L__BB1_8:
	add.f64 	%fd183, %fd738, %fd738;
	mul.f64 	%fd184, %fd183, %fd183;
	div.rn.f64 	%fd15, %fd737, %fd184;
	setp.eq.f64 	%p6, %fd6, 0d0000000000000000;
	mov.f64 	%fd739, 0d0000000000000000;
	@%p6 bra 	$L__BB1_10;
	div.rn.f64 	%fd185, %fd3, %fd7;
	div.rn.f64 	%fd186, %fd15, 0dBFD8A3D70A3D70A4;
	mul.f64 	%fd739, %fd185, %fd186;
$L__BB1_10:
	mul.f64 	%fd18, %fd1, %fd739;
	@%p2 bra 	$L__BB1_12;
	add.f64 	%fd187, %fd8, %fd8;
	cvt.rn.f32.f64 	%f5, %fd187;
	mul.f32 	%f6, %f5, 0f3FB8AA3B;
	cvt.rni.f32.f32 	%f7, %f6;
	cvt.f64.f32 	%fd188, %f7;
	fma.rn.f64 	%fd189, %fd188, 0dBFE62E42FEFA39EF, %fd187;
	fma.rn.f64 	%fd190, %fd189, 0d3E5AE904A4741B81, 0d3E928A27F89B6999;
	fma.rn.f64 	%fd191, %fd190, %fd189, 0d3EC71DE715FF7E07;
	fma.rn.f64 	%fd192, %fd191, %fd189, 0d3EFA019A6B0AC45A;
	fma.rn.f64 	%fd193, %fd192, %fd189, 0d3F2A01A017EED94F;
	fma.rn.f64 	%fd194, %fd193, %fd189, 0d3F56C16C17F2A71B;
	fma.rn.f64 	%fd195, %fd194, %fd189, 0d3F811111111173C4;
	fma.rn.f64 	%fd196, %fd195, %fd189, 0d3FA555555555211A;
	fma.rn.f64 	%fd197, %fd196, %fd189, 0d3FC5555555555540;
	fma.rn.f64 	%fd198, %fd197, %fd189, 0d3FE0000000000005;
	mul.f64 	%fd199, %fd189, %fd198;
	fma.rn.f64 	%fd200, %fd199, %fd189, %fd189;
	ex2.approx.ftz.f32 	%f8, %f7;
	cvt.f64.f32 	%fd201, %f8;
	mov.f64 	%fd202, 0d3FF0000000000000;
	sub.f64 	%fd203, %fd202, %fd201;
	neg.f64 	%fd204, %fd200;
	fma.rn.f64 	%fd205, %fd204, %fd201, %fd203;
	mov.f64 	%fd206, 0d4000000000000000;
	sub.f64 	%fd207, %fd206, %fd205;
	rcp.approx.ftz.f64 	%fd208, %fd207;
	neg.f64 	%fd209, %fd207;
	fma.rn.f64 	%fd210, %fd209, %fd208, 0d3FF0000000000000;
	fma.rn.f64 	%fd211, %fd210, %fd210, %fd210;
	fma.rn.f64 	%fd212, %fd211, %fd208, %fd208;
	fma.rn.f64 	%fd213, %fd212, 0dC000000000000000, 0d3FF0000000000000;
	setp.gt.u32 	%p8, %r6, 1077088193;
	selp.f64 	%fd214, 0d3FF0000000000000, %fd213, %p8;
	copysign.f64 	%fd740, %fd7, %fd214;
	bra.uni 	$L__BB1_13;
$L__BB1_12:
	mul.f64 	%fd215, %fd7, %fd7;
	fma.rn.f64 	%fd216, %fd215, 0dBEF0BC46E2F5E964, 0d3F14359F420AFC3D;
	fma.rn.f64 	%fd217, %fd216, %fd215, 0dBF2DF9F0728C5D84;
	fma.rn.f64 	%fd218, %fd217, %fd215, 0d3F4337D1CEC4F033;
	fma.rn.f64 	%fd219, %fd218, %fd215, 0dBF57D6E9674335B3;
	fma.rn.f64 	%fd220, %fd219, %fd215, 0d3F6D6D000D7AAD3D;
	fma.rn.f64 	%fd221, %fd220, %fd215, 0dBF8226E1F3CF1EF5;
	fma.rn.f64 	%fd222, %fd221, %fd215, 0d3F9664F47EC0C8CF;
	fma.rn.f64 	%fd223, %fd222, %fd215, 0dBFABA1BA1B80AB40;
	fma.rn.f64 	%fd224, %fd223, %fd215, 0d3FC111111110FA4A;
	fma.rn.f64 	%fd225, %fd224, %fd215, 0dBFD5555555555550;
	fma.rn.f64 	%fd226, %fd225, %fd215, 0d0000000000000000;
	fma.rn.f64 	%fd740, %fd226, %fd7, %fd7;
$L__BB1_13:
	@%p4 bra 	$L__BB1_15;
	fma.rn.f64 	%fd227, %fd8, 0d3FF71547652B82FE, 0d4338000000000000;
	{
	.reg .b32 %temp; 
	mov.b64 	{%r32, %temp}, %fd227;
	}
	mov.f64 	%fd228, 0dC338000000000000;
	add.rn.f64 	%fd229, %fd227, %fd228;
	fma.rn.f64 	%fd230, %fd229, 0dBFE62E42FEFA39EF, %fd8;
	fma.rn.f64 	%fd231, %fd229, 0dBC7ABC9E3B39803F, %fd230;
	fma.rn.f64 	%fd232, %fd231, 0d3E5ADE1569CE2BDF, 0d3E928AF3FCA213EA;
	fma.rn.f64 	%fd233, %fd232, %fd231, 0d3EC71DEE62401315;
	fma.rn.f64 	%fd234, %fd233, %fd231, 0d3EFA01997C89EB71;
	fma.rn.f64 	%fd235, %fd234, %fd231, 0d3F2A01A014761F65;
	fma.rn.f64 	%fd236, %fd235, %fd231, 0d3F56C16C1852B7AF;
	fma.rn.f64 	%fd237, %fd236, %fd231, 0d3F81111111122322;
	fma.rn.f64 	%fd238, %fd237, %fd231, 0d3FA55555555502A1;
	fma.rn.f64 	%fd239, %fd238, %fd231, 0d3FC5555555555511;
	fma.rn.f64 	%fd240, %fd239, %fd231, 0d3FE000000000000B;
	fma.rn.f64 	%fd241, %fd240, %fd231, 0d3FF0000000000000;
	fma.rn.f64 	%fd242, %fd241, %fd231, 0d3FF0000000000000;
	shl.b32 	%r33, %r32, 20;
	{
	.reg .b32 %temp; 
	mov.b64 	{%r34, %temp}, %fd242;
	}
	{
	.reg .b32 %temp; 
	mov.b64 	{%temp, %r35}, %fd242;
	}
	add.s32 	%r36, %r33, %r35;
	add.s32 	%r37, %r36, -2097152;
	mov.b64 	%fd243, {%r34, %r37};
	rcp.approx.ftz.f64 	%fd244, %fd243;
	neg.f64 	%fd245, %fd243;
	fma.rn.f64 	%fd246, %fd245, %fd244, 0d3FF0000000000000;
	fma.rn.f64 	%fd247, %fd246, %fd246, %fd246;
	fma.rn.f64 	%fd248, %fd247, %fd244, %fd244;
	fma.rn.f64 	%fd741, %fd248, 0d3FB0000000000000, %fd243;
	bra.uni 	$L__BB1_16;
$L__BB1_15:
	setp.le.f64 	%p10, %fd7, 0d7FF0000000000000;
	selp.f64 	%fd741, 0d7FF0000000000000, %fd7, %p10;
$L__BB1_16:
	add.f64 	%fd250, %fd741, %fd741;
	mul.f64 	%fd251, %fd250, %fd250;
	div.rn.f64 	%fd25, %fd740, %fd251;
	mov.f64 	%fd742, 0d0000000000000000;
	@%p6 bra 	$L__BB1_18;
	div.rn.f64 	%fd252, %fd3, %fd7;
	div.rn.f64 	%fd253, %fd25, 0dBFD8A3D70A3D70A4;
	mul.f64 	%fd742, %fd252, %fd253;
$L__BB1_18:
	sub.f64 	%fd254, %fd4, %fd18;
	fma.rn.f64 	%fd28, %fd254, %fd254, %fd5;
	sqrt.rn.f64 	%fd29, %fd28;
	{
	.reg .b32 %temp; 
	mov.b64 	{%temp, %r38}, %fd29;
	}
	and.b32  	%r8, %r38, 2147483647;
	{
	.reg .b32 %temp; 
	mov.b64 	{%r39, %temp}, %fd29;
	}
	mov.b64 	%fd30, {%r39, %r8};
	setp.ltu.f64 	%p12, %fd30, 0d3FE4F92224DD2F1A;
	@%p12 bra 	$L__BB1_20;
	add.f64 	%fd255, %fd30, %fd30;
	cvt.rn.f32.f64 	%f9, %fd255;
	mul.f32 	%f10, %f9, 0f3FB8AA3B;
	cvt.rni.f32.f32 	%f11, %f10;
	cvt.f64.f32 	%fd256, %f11;
	fma.rn.f64 	%fd257, %fd256, 0dBFE62E42FEFA39EF, %fd255;
	fma.rn.f64 	%fd258, %fd257, 0d3E5AE904A4741B81, 0d3E928A27F89B6999;
	fma.rn.f64 	%fd259, %fd258, %fd257, 0d3EC71DE715FF7E07;
	fma.rn.f64 	%fd260, %fd259, %fd257, 0d3EFA019A6B0AC45A;
	fma.rn.f64 	%fd261, %fd260, %fd257, 0d3F2A01A017EED94F;
	fma.rn.f64 	%fd262, %fd261, %fd257, 0d3F56C16C17F2A71B;
	fma.rn.f64 	%fd263, %fd262, %fd257, 0d3F811111111173C4;
	fma.rn.f64 	%fd264, %fd263, %fd257, 0d3FA555555555211A;
	fma.rn.f64 	%fd265, %fd264, %fd257, 0d3FC5555555555540;
	fma.rn.f64 	%fd266, %fd265, %fd257, 0d3FE0000000000005;
	mul.f64 	%fd267, %fd257, %fd266;
	fma.rn.f64 	%fd268, %fd267, %fd257, %fd257;
	ex2.approx.ftz.f32 	%f12, %f11;
	cvt.f64.f32 	%fd269, %f12;
	mov.f64 	%fd270, 0d3FF0000000000000;
	sub.f64 	%fd271, %fd270, %fd269;
	neg.f64 	%fd272, %fd268;
	fma.rn.f64 	%fd273, %fd272, %fd269, %fd271;
	mov.f64 	%fd274, 0d4000000000000000;
	sub.f64 	%fd275, %fd274, %fd273;
	rcp.approx.ftz.f64 	%fd276, %fd275;
	neg.f64 	%fd277, %fd275;
	fma.rn.f64 	%fd278, %fd277, %fd276, 0d3FF0000000000000;
	fma.rn.f64 	%fd279, %fd278, %fd278, %fd278;
	fma.rn.f64 	%fd280, %fd279, %fd276, %fd276;
	fma.rn.f64 	%fd281, %fd280, 0dC000000000000000, 0d3FF0000000000000;
	setp.gt.u32 	%p13, %r8, 1077088193;
	selp.f64 	%fd282, 0d3FF0000000000000, %fd281, %p13;
	copysign.f64 	%fd743, %fd29, %fd282;
	bra.uni 	$L__BB1_21;
$L__BB1_20:
	mul.f64 	%fd283, %fd29, %fd29;
	fma.rn.f64 	%fd284, %fd283, 0dBEF0BC46E2F5E964, 0d3F14359F420AFC3D;
	fma.rn.f64 	%fd285, %fd284, %fd283, 0dBF2DF9F0728C5D84;
	fma.rn.f64 	%fd286, %fd285, %fd283, 0d3F4337D1CEC4F033;
	fma.rn.f64 	%fd287, %fd286, %fd283, 0dBF57D6E9674335B3;
	fma.rn.f64 	%fd288, %fd287, %fd283, 0d3F6D6D000D7AAD3D;
	fma.rn.f64 	%fd289, %fd288, %fd283, 0dBF8226E1F3CF1EF5;
	fma.rn.f64 	%fd290, %fd289, %fd283, 0d3F9664F47EC0C8CF;
	fma.rn.f64 	%fd291, %fd290, %fd283, 0dBFABA1BA1B80AB40;
	fma.rn.f64 	%fd292, %fd291, %fd283, 0d3FC111111110FA4A;
	fma.rn.f64 	%fd293, %fd292, %fd283, 0dBFD5555555555550;
	fma.rn.f64 	%fd294, %fd293, %fd283, 0d0000000000000000;
	fma.rn.f64 	%fd743, %fd294, %fd29, %fd29;
$L__BB1_21:
	{
	.reg .b32 %temp; 
	mov.b64 	{%temp, %r40}, %fd30;
	}
	setp.gt.u32 	%p14, %r40, 1082536910;
	@%p14 bra 	$L__BB1_23;
	fma.rn.f64 	%fd295, %fd30, 0d3FF71547652B82FE, 0d4338000000000000;
	{
	.reg .b32 %temp; 
	mov.b64 	{%r41, %temp}, %fd295;
	}
	mov.f64 	%fd296, 0dC338000000000000;
	add.rn.f64 	%fd297, %fd295, %fd296;
	fma.rn.f64 	%fd298, %fd297, 0dBFE62E42FEFA39EF, %fd30;
	fma.rn.f64 	%fd299, %fd297, 0dBC7ABC9E3B39803F, %fd298;
	fma.rn.f64 	%fd300, %fd299, 0d3E5ADE1569CE2BDF, 0d3E928AF3FCA213EA;
	fma.rn.f64 	%fd301, %fd300, %fd299, 0d3EC71DEE62401315;
	fma.rn.f64 	%fd302, %fd301, %fd299, 0d3EFA01997C89EB71;
	fma.rn.f64 	%fd303, %fd302, %fd299, 0d3F2A01A014761F65;
	fma.rn.f64 	%fd304, %fd303, %fd299, 0d3F56C16C1852B7AF;
	fma.rn.f64 	%fd305, %fd304, %fd299, 0d3F81111111122322;
	fma.rn.f64 	%fd306, %fd305, %fd299, 0d3FA55555555502A1;
	fma.rn.f64 	%fd307, %fd306, %fd299, 0d3FC5555555555511;
	fma.rn.f64 	%fd308, %fd307, %fd299, 0d3FE000000000000B;
	fma.rn.f64 	%fd309, %fd308, %fd299, 0d3FF0000000000000;
	fma.rn.f64 	%fd310, %fd309, %fd299, 0d3FF0000000000000;
	shl.b32 	%r42, %r41, 20;
	{
	.reg .b32 %temp; 
	mov.b64 	{%r43, %temp}, %fd310;
	}
	{
	.reg .b32 %temp; 
	mov.b64 	{%temp, %r44}, %fd310;
	}
	add.s32 	%r45, %r42, %r44;
	add.s32 	%r46, %r45, -2097152;
	mov.b64 	%fd311, {%r43, %r46};
	rcp.approx.ftz.f64 	%fd312, %fd311;
	neg.f64 	%fd313, %fd311;
	fma.rn.f64 	%fd314, %fd313, %fd312, 0d3FF0000000000000;
	fma.rn.f64 	%fd315, %fd314, %fd314, %fd314;
	fma.rn.f64 	%fd316, %fd315, %fd312, %fd312;
	fma.rn.f64 	%fd744, %fd316, 0d3FB0000000000000, %fd311;
	bra.uni 	$L__BB1_24;
$L__BB1_23:
	setp.le.f64 	%p15, %fd29, 0d7FF0000000000000;
	selp.f64 	%fd744, 0d7FF0000000000000, %fd29, %p15;
$L__BB1_24:
	add.f64 	%fd318, %fd744, %fd744;
	mul.f64 	%fd319, %fd318, %fd318;
	div.rn.f64 	%fd37, %fd743, %fd319;
	setp.eq.f64 	%p16, %fd28, 0d0000000000000000;
	mov.f64 	%fd745, 0d0000000000000000;
	@%p16 bra 	$L__BB1_26;
	div.rn.f64 	%fd320, %fd3, %fd29;
	div.rn.f64 	%fd321, %fd37, 0dBFD8A3D70A3D70A4;
	mul.f64 	%fd745, %fd320, %fd321;
$L__BB1_26:
	add.f64 	%fd322, %fd742, %fd745;
	mul.f64 	%fd323, %fd2, %fd322;
	sub.f64 	%fd324, %fd4, %fd323;
	mul.wide.s32 	%rd14, %r93, 8;
	add.s64 	%rd15, %rd3, %rd14;
	st.global.f64 	[%rd15], %fd324;
	ld.global.f64 	%fd40, [%rd7];
	ld.global.f64 	%fd41, [%rd6];
	mul.f64 	%fd42, %fd41, %fd41;
	fma.rn.f64 	%fd43, %fd40, %fd40, %fd42;
	sqrt.rn.f64 	%fd44, %fd43;
	{
	.reg .b32 %temp; 
	mov.b64 	{%temp, %r47}, %fd44;
	}
	and.b32  	%r9, %r47, 2147483647;
	{
	.reg .b32 %temp; 
	mov.b64 	{%r48, %temp}, %fd44;
	}
	mov.b64 	%fd45, {%r48, %r9};
	setp.ltu.f64 	%p17, %fd45, 0d3FE4F92224DD2F1A;
	@%p17 bra 	$L__BB1_28;
	add.f64 	%fd325, %fd45, %fd45;
	cvt.rn.f32.f64 	%f13, %fd325;
	mul.f32 	%f14, %f13, 0f3FB8AA3B;
	cvt.rni.f32.f32 	%f15, %f14;
	cvt.f64.f32 	%fd326, %f15;
	fma.rn.f64 	%fd327, %fd326, 0dBFE62E42FEFA39EF, %fd325;
	fma.rn.f64 	%fd328, %fd327, 0d3E5AE904A4741B81, 0d3E928A27F89B6999;
	fma.rn.f64 	%fd329, %fd328, %fd327, 0d3EC71DE715FF7E07;
	fma.rn.f64 	%fd330, %fd329, %fd327, 0d3EFA019A6B0AC45A;
	fma.rn.f64 	%fd331, %fd330, %fd327, 0d3F2A01A017EED94F;
	fma.rn.f64 	%fd332, %fd331, %fd327, 0d3F56C16C17F2A71B;
	fma.rn.f64 	%fd333, %fd332, %fd327, 0d3F811111111173C4;
	fma.rn.f64 	%fd334, %fd333, %fd327, 0d3FA555555555211A;
	fma.rn.f64 	%fd335, %fd334, %fd327, 0d3FC5555555555540;
	fma.rn.f64 	%fd336, %fd335, %fd327, 0d3FE0000000000005;
	mul.f64 	%fd337, %fd327, %fd336;
	fma.rn.f64 	%fd338, %fd337, %fd327, %fd327;
	ex2.approx.ftz.f32 	%f16, %f15;
	cvt.f64.f32 	%fd339, %f16;
	mov.f64 	%fd340, 0d3FF0000000000000;
	sub.f64 	%fd341, %fd340, %fd339;
	neg.f64 	%fd342, %fd338;
	fma.rn.f64 	%fd343, %fd342, %fd339, %fd341;
	mov.f64 	%fd344, 0d4000000000000000;
	sub.f64 	%fd345, %fd344, %fd343;
	rcp.approx.ftz.f64 	%fd346, %fd345;
	neg.f64 	%fd347, %fd345;
	fma.rn.f64 	%fd348, %fd347, %fd346, 0d3FF0000000000000;
	fma.rn.f64 	%fd349, %fd348, %fd348, %fd348;
	fma.rn.f64 	%fd350, %fd349, %fd346, %fd346;
	fma.rn.f64 	%fd351, %fd350, 0dC000000000000000, 0d3FF0000000000000;
	setp.gt.u32 	%p18, %r9, 1077088193;
	selp.f64 	%fd352, 0d3FF0000000000000, %fd351, %p18;
	copysign.f64 	%fd746, %fd44, %fd352;
	bra.uni 	$L__BB1_29;
$L__BB1_28:
	mul.f64 	%fd353, %fd44, %fd44;
	fma.rn.f64 	%fd354, %fd353, 0dBEF0BC46E2F5E964, 0d3F14359F420AFC3D;
	fma.rn.f64 	%fd355, %fd354, %fd353, 0dBF2DF9F0728C5D84;
	fma.rn.f64 	%fd356, %fd355, %fd353, 0d3F4337D1CEC4F033;
	fma.rn.f64 	%fd357, %fd356, %fd353, 0dBF57D6E9674335B3;
	fma.rn.f64 	%fd358, %fd357, %fd353, 0d3F6D6D000D7AAD3D;
	fma.rn.f64 	%fd359, %fd358, %fd353, 0dBF8226E1F3CF1EF5;
	fma.rn.f64 	%fd360, %fd359, %fd353, 0d3F9664F47EC0C8CF;
	fma.rn.f64 	%fd361, %fd360, %fd353, 0dBFABA1BA1B80AB40;
	fma.rn.f64 	%fd362, %fd361, %fd353, 0d3FC111111110FA4A;
	fma.rn.f64 	%fd363, %fd362, %fd353, 0dBFD5555555555550;
	fma.rn.f64 	%fd364, %fd363, %fd353, 0d0000000000000000;
	fma.rn.f64 	%fd746, %fd364, %fd44, %fd44;
$L__BB1_29:
	{
	.reg .b32 %temp; 
	mov.b64 	{%temp, %r10}, %fd45;
	}
	setp.gt.u32 	%p19, %r10, 1082536910;
	@%p19 bra 	$L__BB1_31;
	fma.rn.f64 	%fd365, %fd45, 0d3FF71547652B82FE, 0d4338000000000000;
	{
	.reg .b32 %temp; 
	mov.b64 	{%r49, %temp}, %fd365;
	}
	mov.f64 	%fd366, 0dC338000000000000;
	add.rn.f64 	%fd367, %fd365, %fd366;
	fma.rn.f64 	%fd368, %fd367, 0dBFE62E42FEFA39EF, %fd45;
	fma.rn.f64 	%fd369, %fd367, 0dBC7ABC9E3B39803F, %fd368;
	fma.rn.f64 	%fd370, %fd369, 0d3E5ADE1569CE2BDF, 0d3E928AF3FCA213EA;
	fma.rn.f64 	%fd371, %fd370, %fd369, 0d3EC71DEE62401315;
	fma.rn.f64 	%fd372, %fd371, %fd369, 0d3EFA01997C89EB71;
	fma.rn.f64 	%fd373, %fd372, %fd369, 0d3F2A01A014761F65;
	fma.rn.f64 	%fd374, %fd373, %fd369, 0d3F56C16C1852B7AF;
	fma.rn.f64 	%fd375, %fd374, %fd369, 0d3F81111111122322;
	fma.rn.f64 	%fd376, %fd375, %fd369, 0d3FA55555555502A1;
	fma.rn.f64 	%fd377, %fd376, %fd369, 0d3FC5555555555511;
	fma.rn.f64 	%fd378, %fd377, %fd369, 0d3FE000000000000B;
	fma.rn.f64 	%fd379, %fd378, %fd369, 0d3FF0000000000000;
	fma.rn.f64 	%fd380, %fd379, %fd369, 0d3FF0000000000000;
	shl.b32 	%r50, %r49, 20;
	{
	.reg .b32 %temp; 
	mov.b64 	{%r51, %temp}, %fd380;
	}
	{
	.reg .b32 %temp; 
	mov.b64 	{%temp, %r52}, %fd380;
	}
	add.s32 	%r53, %r50, %r52;
	add.s32 	%r54, %r53, -2097152;
	mov.b64 	%fd381, {%r51, %r54};
	rcp.approx.ftz.f64 	%fd382, %fd381;
	neg.f64 	%fd383, %fd381;
	fma.rn.f64 	%fd384, %fd383, %fd382, 0d3FF0000000000000;
	fma.rn.f64 	%fd385, %fd384, %fd384, %fd384;
	fma.rn.f64 	%fd386, %fd385, %fd382, %fd382;
	fma.rn.f64 	%fd747, %fd386, 0d3FB0000000000000, %fd381;
	bra.uni 	$L__BB1_32;
$L__BB1_31:
	setp.le.f64 	%p20, %fd44, 0d7FF0000000000000;
	selp.f64 	%fd747, 0d7FF0000000000000, %fd44, %p20;
$L__BB1_32:
	add.f64 	%fd388, %fd747, %fd747;
	mul.f64 	%fd389, %fd388, %fd388;
	div.rn.f64 	%fd52, %fd746, %fd389;
	setp.eq.f64 	%p21, %fd43, 0d0000000000000000;
	mov.f64 	%fd748, 0d0000000000000000;
	@%p21 bra 	$L__BB1_34;
	div.rn.f64 	%fd390, %fd41, %fd44;
	div.rn.f64 	%fd391, %fd52, 0d3FD8A3D70A3D70A4;
	mul.f64 	%fd748, %fd390, %fd391;
$L__BB1_34:
	mul.f64 	%fd55, %fd116, %fd748;
	@%p17 bra 	$L__BB1_36;
	add.f64 	%fd392, %fd45, %fd45;
	cvt.rn.f32.f64 	%f17, %fd392;
	mul.f32 	%f18, %f17, 0f3FB8AA3B;
	cvt.rni.f32.f32 	%f19, %f18;
	cvt.f64.f32 	%fd393, %f19;
	fma.rn.f64 	%fd394, %fd393, 0dBFE62E42FEFA39EF, %fd392;
	fma.rn.f64 	%fd395, %fd394, 0d3E5AE904A4741B81, 0d3E928A27F89B6999;
	fma.rn.f64 	%fd396, %fd395, %fd394, 0d3EC71DE715FF7E07;
	fma.rn.f64 	%fd397, %fd396, %fd394, 0d3EFA019A6B0AC45A;
	fma.rn.f64 	%fd398, %fd397, %fd394, 0d3F2A01A017EED94F;
	fma.rn.f64 	%fd399, %fd398, %fd394, 0d3F56C16C17F2A71B;
	fma.rn.f64 	%fd400, %fd399, %fd394, 0d3F811111111173C4;
	fma.rn.f64 	%fd401, %fd400, %fd394, 0d3FA555555555211A;
	fma.rn.f64 	%fd402, %fd401, %fd394, 0d3FC5555555555540;
	fma.rn.f64 	%fd403, %fd402, %fd394, 0d3FE0000000000005;
	mul.f64 	%fd404, %fd394, %fd403;
	fma.rn.f64 	%fd405, %fd404, %fd394, %fd394;
	ex2.approx.ftz.f32 	%f20, %f19;
	cvt.f64.f32 	%fd406, %f20;
	mov.f64 	%fd407, 0d3FF0000000000000;
	sub.f64 	%fd408, %fd407, %fd406;
	neg.f64 	%fd409, %fd405;
	fma.rn.f64 	%fd410, %fd409, %fd406, %fd408;
	mov.f64 	%fd411, 0d4000000000000000;
	sub.f64 	%fd412, %fd411, %fd410;
	rcp.approx.ftz.f64 	%fd413, %fd412;
	neg.f64 	%fd414, %fd412;
	fma.rn.f64 	%fd415, %fd414, %fd413, 0d3FF0000000000000;
	fma.rn.f64 	%fd416, %fd415, %fd415, %fd415;
	fma.rn.f64 	%fd417, %fd416, %fd413, %fd413;
	fma.rn.f64 	%fd418, %fd417, 0dC000000000000000, 0d3FF0000000000000;
	setp.gt.u32 	%p23, %r9, 1077088193;
	selp.f64 	%fd419, 0d3FF0000000000000, %fd418, %p23;
	copysign.f64 	%fd749, %fd44, %fd419;
	bra.uni 	$L__BB1_37;
$L__BB1_36:
	mul.f64 	%fd420, %fd44, %fd44;
	fma.rn.f64 	%fd421, %fd420, 0dBEF0BC46E2F5E964, 0d3F14359F420AFC3D;
	fma.rn.f64 	%fd422, %fd421, %fd420, 0dBF2DF9F0728C5D84;
	fma.rn.f64 	%fd423, %fd422, %fd420, 0d3F4337D1CEC4F033;
	fma.rn.f64 	%fd424, %fd423, %fd420, 0dBF57D6E9674335B3;
	fma.rn.f64 	%fd425, %fd424, %fd420, 0d3F6D6D000D7AAD3D;
	fma.rn.f64 	%fd426, %fd425, %fd420, 0dBF8226E1F3CF1EF5;
	fma.rn.f64 	%fd427, %fd426, %fd420, 0d3F9664F47EC0C8CF;
	fma.rn.f64 	%fd428, %fd427, %fd420, 0dBFABA1BA1B80AB40;
	fma.rn.f64 	%fd429, %fd428, %fd420, 0d3FC111111110FA4A;
	fma.rn.f64 	%fd430, %fd429, %fd420, 0dBFD5555555555550;
	fma.rn.f64 	%fd431, %fd430, %fd420, 0d0000000000000000;
	fma.rn.f64 	%fd749, %fd431, %fd44, %fd44;
$L__BB1_37:
	@%p19 bra 	$L__BB1_39;
	fma.rn.f64 	%fd432, %fd45, 0d3FF71547652B82FE, 0d4338000000000000;
	{
	.reg .b32 %temp; 
	mov.b64 	{%r55, %temp}, %fd432;
	}
	mov.f64 	%fd433, 0dC338000000000000;
	add.rn.f64 	%fd434, %fd432, %fd433;
	fma.rn.f64 	%fd435, %fd434, 0dBFE62E42FEFA39EF, %fd45;
	fma.rn.f64 	%fd436, %fd434, 0dBC7ABC9E3B39803F, %fd435;
	fma.rn.f64 	%fd437, %fd436, 0d3E5ADE1569CE2BDF, 0d3E928AF3FCA213EA;
	fma.rn.f64 	%fd438, %fd437, %fd436, 0d3EC71DEE62401315;
	fma.rn.f64 	%fd439, %fd438, %fd436, 0d3EFA01997C89EB71;
	fma.rn.f64 	%fd440, %fd439, %fd436, 0d3F2A01A014761F65;
	fma.rn.f64 	%fd441, %fd440, %fd436, 0d3F56C16C1852B7AF;
	fma.rn.f64 	%fd442, %fd441, %fd436, 0d3F81111111122322;
	fma.rn.f64 	%fd443, %fd442, %fd436, 0d3FA55555555502A1;
	fma.rn.f64 	%fd444, %fd443, %fd436, 0d3FC5555555555511;
	fma.rn.f64 	%fd445, %fd444, %fd436, 0d3FE000000000000B;
	fma.rn.f64 	%fd446, %fd445, %fd436, 0d3FF0000000000000;
	fma.rn.f64 	%fd447, %fd446, %fd436, 0d3FF0000000000000;
	shl.b32 	%r56, %r55, 20;
	{
	.reg .b32 %temp; 
	mov.b64 	{%r57, %temp}, %fd447;
	}
	{
	.reg .b32 %temp; 
	mov.b64 	{%temp, %r58}, %fd447;
	}
	add.s32 	%r59, %r56, %r58;
	add.s32 	%r60, %r59, -2097152;
	mov.b64 	%fd448, {%r57, %r60};
	rcp.approx.ftz.f64 	%fd449, %fd448;
	neg.f64 	%fd450, %fd448;
	fma.rn.f64 	%fd451, %fd450, %fd449, 0d3FF0000000000000;
	fma.rn.f64 	%fd452, %fd451, %fd451, %fd451;
	fma.rn.f64 	%fd453, %fd452, %fd449, %fd449;
	fma.rn.f64 	%fd750, %fd453, 0d3FB0000000000000, %fd448;
	bra.uni 	$L__BB1_40;
$L__BB1_39:
	setp.le.f64 	%p25, %fd44, 0d7FF0000000000000;
	selp.f64 	%fd750, 0d7FF0000000000000, %fd44, %p25;
$L__BB1_40:
	add.f64 	%fd455, %fd750, %fd750;
	mul.f64 	%fd456, %fd455, %fd455;
	div.rn.f64 	%fd62, %fd749, %fd456;
	mov.f64 	%fd751, 0d0000000000000000;
	@%p21 bra 	$L__BB1_42;
	div.rn.f64 	%fd457, %fd41, %fd44;
	div.rn.f64 	%fd458, %fd62, 0d3FD8A3D70A3D70A4;
	mul.f64 	%fd751, %fd457, %fd458;
$L__BB1_42:
	sub.f64 	%fd459, %fd40, %fd55;
	fma.rn.f64 	%fd65, %fd459, %fd459, %fd42;
	sqrt.rn.f64 	%fd66, %fd65;
	{
	.reg .b32 %temp; 
	mov.b64 	{%temp, %r61}, %fd66;
	}
	and.b32  	%r11, %r61, 2147483647;
	{
	.reg .b32 %temp; 
	mov.b64 	{%r62, %temp}, %fd66;
	}
	mov.b64 	%fd67, {%r62, %r11};
	setp.ltu.f64 	%p27, %fd67, 0d3FE4F92224DD2F1A;
	@%p27 bra 	$L__BB1_44;
	add.f64 	%fd460, %fd67, %fd67;
	cvt.rn.f32.f64 	%f21, %fd460;
	mul.f32 	%f22, %f21, 0f3FB8AA3B;
	cvt.rni.f32.f32 	%f23, %f22;
	cvt.f64.f32 	%fd461, %f23;
	fma.rn.f64 	%fd462, %fd461, 0dBFE62E42FEFA39EF, %fd460;
	fma.rn.f64 	%fd463, %fd462, 0d3E5AE904A4741B81, 0d3E928A27F89B6999;
	fma.rn.f64 	%fd464, %fd463, %fd462, 0d3EC71DE715FF7E07;
	fma.rn.f64 	%fd465, %fd464, %fd462, 0d3EFA019A6B0AC45A;
	fma.rn.f64 	%fd466, %fd465, %fd462, 0d3F2A01A017EED94F;
	fma.rn.f64 	%fd467, %fd466, %fd462, 0d3F56C16C17F2A71B;
	fma.rn.f64 	%fd468, %fd467, %fd462, 0d3F811111111173C4;
	fma.rn.f64 	%fd469, %fd468, %fd462, 0d3FA555555555211A;
	fma.rn.f64 	%fd470, %fd469, %fd462, 0d3FC5555555555540;
	fma.rn.f64 	%fd471, %fd470, %fd462, 0d3FE0000000000005;
	mul.f64 	%fd472, %fd462, %fd471;
	fma.rn.f64 	%fd473, %fd472, %fd462, %fd462;
	ex2.approx.ftz.f32 	%f24, %f23;
	cvt.f64.f32 	%fd474, %f24;
	mov.f64 	%fd475, 0d3FF0000000000000;
	sub.f64 	%fd476, %fd475, %fd474;
	neg.f64 	%fd477, %fd473;
	fma.rn.f64 	%fd478, %fd477, %fd474, %fd476;
	mov.f64 	%fd479, 0d4000000000000000;
	sub.f64 	%fd480, %fd479, %fd478;
	rcp.approx.ftz.f64 	%fd481, %fd480;
	neg.f64 	%fd482, %fd480;
	fma.rn.f64 	%fd483, %fd482, %fd481, 0d3FF0000000000000;
	fma.rn.f64 	%fd484, %fd483, %fd483, %fd483;
	fma.rn.f64 	%fd485, %fd484, %fd481, %fd481;
	fma.rn.f64 	%fd486, %fd485, 0dC000000000000000, 0d3FF0000000000000;
	setp.gt.u32 	%p28, %r11, 1077088193;
	selp.f64 	%fd487, 0d3FF0000000000000, %fd486, %p28;
	copysign.f64 	%fd752, %fd66, %fd487;
	bra.uni 	$L__BB1_45;
$L__BB1_44:
	mul.f64 	%fd488, %fd66, %fd66;
	fma.rn.f64 	%fd489, %fd488, 0dBEF0BC46E2F5E964, 0d3F14359F420AFC3D;
	fma.rn.f64 	%fd490, %fd489, %fd488, 0dBF2DF9F0728C5D84;
	fma.rn.f64 	%fd491, %fd490, %fd488, 0d3F4337D1CEC4F033;
	fma.rn.f64 	%fd492, %fd491, %fd488, 0dBF57D6E9674335B3;
	fma.rn.f64 	%fd493, %fd492, %fd488, 0d3F6D6D000D7AAD3D;
	fma.rn.f64 	%fd494, %fd493, %fd488, 0dBF8226E1F3CF1EF5;
	fma.rn.f64 	%fd495, %fd494, %fd488, 0d3F9664F47EC0C8CF;
	fma.rn.f64 	%fd496, %fd495, %fd488, 0dBFABA1BA1B80AB40;
	fma.rn.f64 	%fd497, %fd496, %fd488, 0d3FC111111110FA4A;
	fma.rn.f64 	%fd498, %fd497, %fd488, 0dBFD5555555555550;
	fma.rn.f64 	%fd499, %fd498, %fd488, 0d0000000000000000;
	fma.rn.f64 	%fd752, %fd499, %fd66, %fd66;
$L__BB1_45:
	{
	.reg .b32 %temp; 
	mov.b64 	{%temp, %r63}, %fd67;
	}
	setp.gt.u32 	%p29, %r63, 1082536910;
	@%p29 bra 	$L__BB1_47;
	fma.rn.f64 	%fd500, %fd67, 0d3FF71547652B82FE, 0d4338000000000000;
	{
	.reg .b32 %temp; 
	mov.b64 	{%r64, %temp}, %fd500;
	}
	mov.f64 	%fd501, 0dC338000000000000;
	add.rn.f64 	%fd502, %fd500, %fd501;
	fma.rn.f64 	%fd503, %fd502, 0dBFE62E42FEFA39EF, %fd67;
	fma.rn.f64 	%fd504, %fd502, 0dBC7ABC9E3B39803F, %fd503;
	fma.rn.f64 	%fd505, %fd504, 0d3E5ADE1569CE2BDF, 0d3E928AF3FCA213EA;
	fma.rn.f64 	%fd506, %fd505, %fd504, 0d3EC71DEE62401315;
	fma.rn.f64 	%fd507, %fd506, %fd504, 0d3EFA01997C89EB71;
	fma.rn.f64 	%fd508, %fd507, %fd504, 0d3F2A01A014761F65;
	fma.rn.f64 	%fd509, %fd508, %fd504, 0d3F56C16C1852B7AF;
	fma.rn.f64 	%fd510, %fd509, %fd504, 0d3F81111111122322;
	fma.rn.f64 	%fd511, %fd510, %fd504, 0d3FA55555555502A1;
	fma.rn.f64 	%fd512, %fd511, %fd504, 0d3FC5555555555511;
	fma.rn.f64 	%fd513, %fd512, %fd504, 0d3FE000000000000B;
	fma.rn.f64 	%fd514, %fd513, %fd504, 0d3FF0000000000000;
	fma.rn.f64 	%fd515, %fd514, %fd504, 0d3FF0000000000000;
	shl.b32 	%r65, %r64, 20;
	{
	.reg .b32 %temp; 
	mov.b64 	{%r66, %temp}, %fd515;
	}
	{
	.reg .b32 %temp; 
	mov.b64 	{%temp, %r67}, %fd515;
	}
	add.s32 	%r68, %r65, %r67;
	add.s32 	%r69, %r68, -2097152;
	mov.b64 	%fd516, {%r66, %r69};
	rcp.approx.ftz.f64 	%fd517, %fd516;
	neg.f64 	%fd518, %fd516;
	fma.rn.f64 	%fd519, %fd518, %fd517, 0d3FF0000000000000;
	fma.rn.f64 	%fd520, %fd519, %fd519, %fd519;
	fma.rn.f64 	%fd521, %fd520, %fd517, %fd517;
	fma.rn.f64 	%fd753, %fd521, 0d3FB0000000000000, %fd516;
	bra.uni 	$L__BB1_48;
$L__BB1_47:
	setp.le.f64 	%p30, %fd66, 0d7FF0000000000000;
	selp.f64 	%fd753, 0d7FF0000000000000, %fd66, %p30;
$L__BB1_48:
	add.f64 	%fd523, %fd753, %fd753;
	mul.f64 	%fd524, %fd523, %fd523;
	div.rn.f64 	%fd74, %fd752, %fd524;
	setp.eq.f64 	%p31, %fd65, 0d0000000000000000;
	mov.f64 	%fd754, 0d0000000000000000;
	@%p31 bra 	$L__BB1_50;
	div.rn.f64 	%fd525, %fd41, %fd66;
	div.rn.f64 	%fd526, %fd74, 0d3FD8A3D70A3D70A4;
	mul.f64 	%fd754, %fd525, %fd526;
$L__BB1_50:
	add.f64 	%fd527, %fd751, %fd754;
	mul.f64 	%fd528, %fd1, %fd527;
	sub.f64 	%fd529, %fd40, %fd528;
	mul.wide.s32 	%rd16, %r93, 8;
	add.s64 	%rd17, %rd4, %rd16;
	st.global.f64 	[%rd17], %fd529;
	ld.global.f64 	%fd77, [%rd6];
	ld.global.f64 	%fd78, [%rd7];
	mul.f64 	%fd79, %fd78, %fd78;
	fma.rn.f64 	%fd80, %fd77, %fd77, %fd79;
	sqrt.rn.f64 	%fd81, %fd80;
	{
	.reg .b32 %temp; 
	mov.b64 	{%temp, %r70}, %fd81;
	}
	and.b32  	%r12, %r70, 2147483647;
	{
	.reg .b32 %temp; 
	mov.b64 	{%r71, %temp}, %fd81;
	}
	mov.b64 	%fd82, {%r71, %r12};
	setp.ltu.f64 	%p32, %fd82, 0d3FE4F92224DD2F1A;
	@%p32 bra 	$L__BB1_52;
	add.f64 	%fd530, %fd82, %fd82;
	cvt.rn.f32.f64 	%f25, %fd530;
	mul.f32 	%f26, %f25, 0f3FB8AA3B;
	cvt.rni.f32.f32 	%f27, %f26;
	cvt.f64.f32 	%fd531, %f27;
	fma.rn.f64 	%fd532, %fd531, 0dBFE62E42FEFA39EF, %fd530;
	fma.rn.f64 	%fd533, %fd532, 0d3E5AE904A4741B81, 0d3E928A27F89B6999;
	fma.rn.f64 	%fd534, %fd533, %fd532, 0d3EC71DE715FF7E07;
	fma.rn.f64 	%fd535, %fd534, %fd532, 0d3EFA019A6B0AC45A;
	fma.rn.f64 	%fd536, %fd535, %fd532, 0d3F2A01A017EED94F;
	fma.rn.f64 	%fd537, %fd536, %fd532, 0d3F56C16C17F2A71B;
	fma.rn.f64 	%fd538, %fd537, %fd532, 0d3F811111111173C4;
	fma.rn.f64 	%fd539, %fd538, %fd532, 0d3FA555555555211A;
	fma.rn.f64 	%fd540, %fd539, %fd532, 0d3FC5555555555540;
	fma.rn.f64 	%fd541, %fd540, %fd532, 0d3FE0000000000005;
	mul.f64 	%fd542, %fd532, %fd541;
	fma.rn.f64 	%fd543, %fd542, %fd532, %fd532;
	ex2.approx.ftz.f32 	%f28, %f27;
	cvt.f64.f32 	%fd544, %f28;
	mov.f64 	%fd545, 0d3FF0000000000000;
	sub.f64 	%fd546, %fd545, %fd544;
	neg.f64 	%fd547, %fd543;
	fma.rn.f64 	%fd548, %fd547, %fd544, %fd546;
	mov.f64 	%fd549, 0d4000000000000000;
	sub.f64 	%fd550, %fd549, %fd548;
	rcp.approx.ftz.f64 	%fd551, %fd550;
	neg.f64 	%fd552, %fd550;
	fma.rn.f64 	%fd553, %fd552, %fd551, 0d3FF0000000000000;
	fma.rn.f64 	%fd554, %fd553, %fd553, %fd553;
	fma.rn.f64 	%fd555, %fd554, %fd551, %fd551;
	fma.rn.f64 	%fd556, %fd555, 0dC000000000000000, 0d3FF0000000000000;
	setp.gt.u32 	%p33, %r12, 1077088193;
	selp.f64 	%fd557, 0d3FF0000000000000, %fd556, %p33;
	copysign.f64 	%fd755, %fd81, %fd557;
	bra.uni 	$L__BB1_53;
$L__BB1_52:
	mul.f64 	%fd558, %fd81, %fd81;
	fma.rn.f64 	%fd559, %fd558, 0dBEF0BC46E2F5E964, 0d3F14359F420AFC3D;
	fma.rn.f64 	%fd560, %fd559, %fd558, 0dBF2DF9F0728C5D84;
	fma.rn.f64 	%fd561, %fd560, %fd558, 0d3F4337D1CEC4F033;
	fma.rn.f64 	%fd562, %fd561, %fd558, 0dBF57D6E9674335B3;
	fma.rn.f64 	%fd563, %fd562, %fd558, 0d3F6D6D000D7AAD3D;
	fma.rn.f64 	%fd564, %fd563, %fd558, 0dBF8226E1F3CF1EF5;
	fma.rn.f64 	%fd565, %fd564, %fd558, 0d3F9664F47EC0C8CF;
	fma.rn.f64 	%fd566, %fd565, %fd558, 0dBFABA1BA1B80AB40;
	fma.rn.f64 	%fd567, %fd566, %fd558, 0d3FC111111110FA4A;
	fma.rn.f64 	%fd568, %fd567, %fd558, 0dBFD5555555555550;
	fma.rn.f64 	%fd569, %fd568, %fd558, 0d0000000000000000;
	fma.rn.f64 	%fd755, %fd569, %fd81, %fd81;
$L__BB1_53:
	{
	.reg .b32 %temp; 
	mov.b64 	{%temp, %r13}, %fd82;
	}
	setp.gt.u32 	%p34, %r13, 1082536910;
	@%p34 bra 	$L__BB1_55;
	fma.rn.f64 	%fd570, %fd82, 0d3FF71547652B82FE, 0d4338000000000000;
	{
	.reg .b32 %temp; 
	mov.b64 	{%r72, %temp}, %fd570;
	}
	mov.f64 	%fd571, 0dC338000000000000;
	add.rn.f64 	%fd572, %fd570, %fd571;
	fma.rn.f64 	%fd573, %fd572, 0dBFE62E42FEFA39EF, %fd82;
	fma.rn.f64 	%fd574, %fd572, 0dBC7ABC9E3B39803F, %fd573;
	fma.rn.f64 	%fd575, %fd574, 0d3E5ADE1569CE2BDF, 0d3E928AF3FCA213EA;
	fma.rn.f64 	%fd576, %fd575, %fd574, 0d3EC71DEE62401315;
	fma.rn.f64 	%fd577, %fd576, %fd574, 0d3EFA01997C89EB71;
	fma.rn.f64 	%fd578, %fd577, %fd574, 0d3F2A01A014761F65;
	fma.rn.f64 	%fd579, %fd578, %fd574, 0d3F56C16C1852B7AF;
	fma.rn.f64 	%fd580, %fd579, %fd574, 0d3F81111111122322;
	fma.rn.f64 	%fd581, %fd580, %fd574, 0d3FA55555555502A1;
	fma.rn.f64 	%fd582, %fd581, %fd574, 0d3FC5555555555511;
	fma.rn.f64 	%fd583, %fd582, %fd574, 0d3FE000000000000B;
	fma.rn.f64 	%fd584, %fd583, %fd574, 0d3FF0000000000000;
	fma.rn.f64 	%fd585, %fd584, %fd574, 0d3FF0000000000000;
	shl.b32 	%r73, %r72, 20;
	{
	.reg .b32 %temp; 
	mov.b64 	{%r74, %temp}, %fd585;
	}
	{
	.reg .b32 %temp; 
	mov.b64 	{%temp, %r75}, %fd585;
	}
	add.s32 	%r76, %r73, %r75;
	add.s32 	%r77, %r76, -2097152;
	mov.b64 	%fd586, {%r74, %r77};
	rcp.approx.ftz.f64 	%fd587, %fd586;
	neg.f64 	%fd588, %fd586;
	fma.rn.f64 	%fd589, %fd588, %fd587, 0d3FF0000000000000;
	fma.rn.f64 	%fd590, %fd589, %fd589, %fd589;
	fma.rn.f64 	%fd591, %fd590, %fd587, %fd587;
	fma.rn.f64 	%fd756, %fd591, 0d3FB0000000000000, %fd586;
	bra.uni 	$L__BB1_56;
$L__BB1_55:
	setp.le.f64 	%p35, %fd81, 0d7FF0000000000000;
	selp.f64 	%fd756, 0d7FF0000000000000, %fd81, %p35;
$L__BB1_56:
	add.f64 	%fd593, %fd756, %fd756;
	mul.f64 	%fd594, %fd593, %fd593;
	div.rn.f64 	%fd89, %fd755, %fd594;
	setp.eq.f64 	%p36, %fd80, 0d0000000000000000;
	mov.f64 	%fd757, 0d0000000000000000;
	@%p36 bra 	$L__BB1_58;
	div.rn.f64 	%fd595, %fd78, %fd81;
	div.rn.f64 	%fd596, %fd89, 0dBFD8A3D70A3D70A4;
	mul.f64 	%fd757, %fd595, %fd596;
$L__BB1_58:
	mul.f64 	%fd92, %fd1, %fd757;
	@%p32 bra 	$L__BB1_60;
	add.f64 	%fd597, %fd82, %fd82;
	cvt.rn.f32.f64 	%f29, %fd597;
	mul.f32 	%f30, %f29, 0f3FB8AA3B;
	cvt.rni.f32.f32 	%f31, %f30;
	cvt.f64.f32 	%fd598, %f31;
	fma.rn.f64 	%fd599, %fd598, 0dBFE62E42FEFA39EF, %fd597;
	fma.rn.f64 	%fd600, %fd599, 0d3E5AE904A4741B81, 0d3E928A27F89B6999;
	fma.rn.f64 	%fd601, %fd600, %fd599, 0d3EC71DE715FF7E07;
	fma.rn.f64 	%fd602, %fd601, %fd599, 0d3EFA019A6B0AC45A;
	fma.rn.f64 	%fd603, %fd602, %fd599, 0d3F2A01A017EED94F;
	fma.rn.f64 	%fd604, %fd603, %fd599, 0d3F56C16C17F2A71B;
	fma.rn.f64 	%fd605, %fd604, %fd599, 0d3F811111111173C4;
	fma.rn.f64 	%fd606, %fd605, %fd599, 0d3FA555555555211A;
	fma.rn.f64 	%fd607, %fd606, %fd599, 0d3FC5555555555540;
	fma.rn.f64 	%fd608, %fd607, %fd599, 0d3FE0000000000005;
	mul.f64 	%fd609, %fd599, %fd608;
	fma.rn.f64 	%fd610, %fd609, %fd599, %fd599;
	ex2.approx.ftz.f32 	%f32, %f31;
	cvt.f64.f32 	%fd611, %f32;
	mov.f64 	%fd612, 0d3FF0000000000000;
	sub.f64 	%fd613, %fd612, %fd611;
	neg.f64 	%fd614, %fd610;
	fma.rn.f64 	%fd615, %fd614, %fd611, %fd613;
	mov.f64 	%fd616, 0d4000000000000000;
	sub.f64 	%fd617, %fd616, %fd615;
	rcp.approx.ftz.f64 	%fd618, %fd617;
	neg.f64 	%fd619, %fd617;
	fma.rn.f64 	%fd620, %fd619, %fd618, 0d3FF0000000000000;
	fma.rn.f64 	%fd621, %fd620, %fd620, %fd620;
	fma.rn.f64 	%fd622, %fd621, %fd618, %fd618;
	fma.rn.f64 	%fd623, %fd622, 0dC000000000000000, 0d3FF0000000000000;
	setp.gt.u32 	%p38, %r12, 1077088193;
	selp.f64 	%fd624, 0d3FF0000000000000, %fd623, %p38;
	copysign.f64 	%fd758, %fd81, %fd624;
	bra.uni 	$L__BB1_61;
$L__BB1_60:
	mul.f64 	%fd625, %fd81, %fd81;
	fma.rn.f64 	%fd626, %fd625, 0dBEF0BC46E2F5E964, 0d3F14359F420AFC3D;
	fma.rn.f64 	%fd627, %fd626, %fd625, 0dBF2DF9F0728C5D84;
	fma.rn.f64 	%fd628, %fd627, %fd625, 0d3F4337D1CEC4F033;
	fma.rn.f64 	%fd629, %fd628, %fd625, 0dBF57D6E9674335B3;
	fma.rn.f64 	%fd630, %fd629, %fd625, 0d3F6D6D000D7AAD3D;
	fma.rn.f64 	%fd631, %fd630, %fd625, 0dBF8226E1F3CF1EF5;
	fma.rn.f64 	%fd632, %fd631, %fd625, 0d3F9664F47EC0C8CF;
	fma.rn.f64 	%fd633, %fd632, %fd625, 0dBFABA1BA1B80AB40;
	fma.rn.f64 	%fd634, %fd633, %fd625, 0d3FC111111110FA4A;
	fma.rn.f64 	%fd635, %fd634, %fd625, 0dBFD5555555555550;
	fma.rn.f64 	%fd636, %fd635, %fd625, 0d0000000000000000;
	fma.rn.f64 	%fd758, %fd636, %fd81, %fd81;
$L__BB1_61:
	@%p34 bra 	$L__BB1_63;
	fma.rn.f64 	%fd637, %fd82, 0d3FF71547652B82FE, 0d4338000000000000;
	{
	.reg .b32 %temp; 
	mov.b64 	{%r78, %temp}, %fd637;
	}
	mov.f64 	%fd638, 0dC338000000000000;
	add.rn.f64 	%fd639, %fd637, %fd638;
	fma.rn.f64 	%fd640, %fd639, 0dBFE62E42FEFA39EF, %fd82;
	fma.rn.f64 	%fd641, %fd639, 0dBC7ABC9E3B39803F, %fd640;
	fma.rn.f64 	%fd642, %fd641, 0d3E5ADE1569CE2BDF, 0d3E928AF3FCA213EA;
	fma.rn.f64 	%fd643, %fd642, %fd641, 0d3EC71DEE62401315;
	fma.rn.f64 	%fd644, %fd643, %fd641, 0d3EFA01997C89EB71;
	fma.rn.f64 	%fd645, %fd644, %fd641, 0d3F2A01A014761F65;
	fma.rn.f64 	%fd646, %fd645, %fd641, 0d3F56C16C1852B7AF;
	fma.rn.f64 	%fd647, %fd646, %fd641, 0d3F81111111122322;
	fma.rn.f64 	%fd648, %fd647, %fd641, 0d3FA55555555502A1;
	fma.rn.f64 	%fd649, %fd648, %fd641, 0d3FC5555555555511;
	fma.rn.f64 	%fd650, %fd649, %fd641, 0d3FE000000000000B;
	fma.rn.f64 	%fd651, %fd650, %fd641, 0d3FF0000000000000;
	fma.rn.f64 	%fd652, %fd651, %fd641, 0d3FF0000000000000;
	shl.b32 	%r79, %r78, 20;
	{
	.reg .b32 %temp; 
	mov.b64 	{%r80, %temp}, %fd652;
	}
	{
	.reg .b32 %temp; 
	mov.b64 	{%temp, %r81}, %fd652;
	}
	add.s32 	%r82, %r79, %r81;
	add.s32 	%r83, %r82, -2097152;
	mov.b64 	%fd653, {%r80, %r83};
	rcp.approx.ftz.f64 	%fd654, %fd653;
	neg.f64 	%fd655, %fd653;
	fma.rn.f64 	%fd656, %fd655, %fd654, 0d3FF0000000000000;
	fma.rn.f64 	%fd657, %fd656, %fd656, %fd656;
	fma.rn.f64 	%fd658, %fd657, %fd654, %fd654;
	fma.rn.f64 	%fd759, %fd658, 0d3FB0000000000000, %fd653;
	bra.uni 	$L__BB1_64;
$L__BB1_63:
	setp.le.f64 	%p40, %fd81, 0d7FF0000000000000;
	selp.f64 	%fd759, 0d7FF0000000000000, %fd81, %p40;
$L__BB1_64:
	add.f64 	%fd660, %fd759, %fd759;
	mul.f64 	%fd661, %fd660, %fd660;
	div.rn.f64 	%fd99, %fd758, %fd661;
	mov.f64 	%fd760, 0d0000000000000000;
	@%p36 bra 	$L__BB1_66;
	div.rn.f64 	%fd662, %fd78, %fd81;
	div.rn.f64 	%fd663, %fd99, 0dBFD8A3D70A3D70A4;
	mul.f64 	%fd760, %fd662, %fd663;
$L__BB1_66:
	sub.f64 	%fd664, %fd77, %fd92;
	fma.rn.f64 	%fd102, %fd664, %fd664, %fd79;
	sqrt.rn.f64 	%fd103, %fd102;
	{
	.reg .b32 %temp; 
	mov.b64 	{%temp, %r84}, %fd103;
	}
	and.b32  	%r14, %r84, 2147483647;
	{
	.reg .b32 %temp; 
	mov.b64 	{%r85, %temp}, %fd103;
	}
	mov.b64 	%fd104, {%r85, %r14};
	setp.ltu.f64 	%p42, %fd104, 0d3FE4F92224DD2F1A;
	@%p42 bra 	$L__BB1_68;
	add.f64 	%fd665, %fd104, %fd104;
	cvt.rn.f32.f64 	%f33, %fd665;
	mul.f32 	%f34, %f33, 0f3FB8AA3B;
	cvt.rni.f32.f32 	%f35, %f34;
	cvt.f64.f32 	%fd666, %f35;
	fma.rn.f64 	%fd667, %fd666, 0dBFE62E42FEFA39EF, %fd665;
	fma.rn.f64 	%fd668, %fd667, 0d3E5AE904A4741B81, 0d3E928A27F89B6999;
	fma.rn.f64 	%fd669, %fd668, %fd667, 0d3EC71DE715FF7E07;
	fma.rn.f64 	%fd670, %fd669, %fd667, 0d3EFA019A6B0AC45A;
	fma.rn.f64 	%fd671, %fd670, %fd667, 0d3F2A01A017EED94F;
	fma.rn.f64 	%fd672, %fd671, %fd667, 0d3F56C16C17F2A71B;
	fma.rn.f64 	%fd673, %fd672, %fd667, 0d3F811111111173C4;
	fma.rn.f64 	%fd674, %fd673, %fd667, 0d3FA555555555211A;
	fma.rn.f64 	%fd675, %fd674, %fd667, 0d3FC5555555555540;
	fma.rn.f64 	%fd676, %fd675, %fd667, 0d3FE0000000000005;
	mul.f64 	%fd677, %fd667, %fd676;
	fma.rn.f64 	%fd678, %fd677, %fd667, %fd667;
	ex2.approx.ftz.f32 	%f36, %f35;
	cvt.f64.f32 	%fd679, %f36;
	mov.f64 	%fd680, 0d3FF0000000000000;
	sub.f64 	%fd681, %fd680, %fd679;
	neg.f64 	%fd682, %fd678;
	fma.rn.f64 	%fd683, %fd682, %fd679, %fd681;
	mov.f64 	%fd684, 0d4000000000000000;
	sub.f64 	%fd685, %fd684, %fd683;
	rcp.approx.ftz.f64 	%fd686, %fd685;
	neg.f64 	%fd687, %fd685;
	fma.rn.f64 	%fd688, %fd687, %fd686, 0d3FF0000000000000;
	fma.rn.f64 	%fd689, %fd688, %fd688, %fd688;
	fma.rn.f64 	%fd690, %fd689, %fd686, %fd686;
	fma.rn.f64 	%fd691, %fd690, 0dC000000000000000, 0d3FF0000000000000;
	setp.gt.u32 	%p43, %r14, 1077088193;
	selp.f64 	%fd692, 0d3FF0000000000000, %fd691, %p43;
	copysign.f64 	%fd761, %fd103, %fd692;
	bra.uni 	$L__BB1_69;
$L__BB1_68:
	mul.f64 	%fd693, %fd103, %fd103;
	fma.rn.f64 	%fd694, %fd693, 0dBEF0BC46E2F5E964, 0d3F14359F420AFC3D;
	fma.rn.f64 	%fd695, %fd694, %fd693, 0dBF2DF9F0728C5D84;
	fma.rn.f64 	%fd696, %fd695, %fd693, 0d3F4337D1CEC4F033;
	fma.rn.f64 	%fd697, %fd696, %fd693, 0dBF57D6E9674335B3;
	fma.rn.f64 	%fd698, %fd697, %fd693, 0d3F6D6D000D7AAD3D;
	fma.rn.f64 	%fd699, %fd698, %fd693, 0dBF8226E1F3CF1EF5;
	fma.rn.f64 	%fd700, %fd699, %fd693, 0d3F9664F47EC0C8CF;
	fma.rn.f64 	%fd701, %fd700, %fd693, 0dBFABA1BA1B80AB40;
	fma.rn.f64 	%fd702, %fd701, %fd693, 0d3FC111111110FA4A;
	fma.rn.f64 	%fd703, %fd702, %fd693, 0dBFD5555555555550;
	fma.rn.f64 	%fd704, %fd703, %fd693, 0d0000000000000000;
	fma.rn.f64 	%fd761, %fd704, %fd103, %fd103;
$L__BB1_69:
	{
	.reg .b32 %temp; 
	mov.b64 	{%temp, %r86}, %fd104;
	}
	setp.gt.u32 	%p44, %r86, 1082536910;
	@%p44 bra 	$L__BB1_71;
	fma.rn.f64 	%fd705, %fd104, 0d3FF71547652B82FE, 0d4338000000000000;
	{
	.reg .b32 %temp; 
	mov.b64 	{%r87, %temp}, %fd705;
	}
	mov.f64 	%fd706, 0dC338000000000000;
	add.rn.f64 	%fd707, %fd705, %fd706;
	fma.rn.f64 	%fd708, %fd707, 0dBFE62E42FEFA39EF, %fd104;
	fma.rn.f64 	%fd709, %fd707, 0dBC7ABC9E3B39803F, %fd708;
	fma.rn.f64 	%fd710, %fd709, 0d3E5ADE1569CE2BDF, 0d3E928AF3FCA213EA;
	fma.rn.f64 	%fd711, %fd710, %fd709, 0d3EC71DEE62401315;
	fma.rn.f64 	%fd712, %fd711, %fd709, 0d3EFA01997C89EB71;
	fma.rn.f64 	%fd713, %fd712, %fd709, 0d3F2A01A014761F65;
	fma.rn.f64 	%fd714, %fd713, %fd709, 0d3F56C16C1852B7AF;
	fma.rn.f64 	%fd715, %fd714, %fd709, 0d3F81111111122322;
	fma.rn.f64 	%fd716, %fd715, %fd709, 0d3FA55555555502A1;
	fma.rn.f64 	%fd717, %fd716, %fd709, 0d3FC5555555555511;
	fma.rn.f64 	%fd718, %fd717, %fd709, 0d3FE000000000000B;
	fma.rn.f64 	%fd719, %fd718, %fd709, 0d3FF0000000000000;
	fma.rn.f64 	%fd720, %fd719, %fd709, 0d3FF0000000000000;
	shl.b32 	%r88, %r87, 20;
	{
	.reg .b32 %temp; 
	mov.b64 	{%r89, %temp}, %fd720;
	}
	{
	.reg .b32 %temp; 
	mov.b64 	{%temp, %r90}, %fd720;
	}
	add.s32 	%r91, %r88, %r90;
	add.s32 	%r92, %r91, -2097152;
	mov.b64 	%fd721, {%r89, %r92};
	rcp.approx.ftz.f64 	%fd722, %fd721;
	neg.f64 	%fd723, %fd721;
	fma.rn.f64 	%fd724, %fd723, %fd722, 0d3FF0000000000000;
	fma.rn.f64 	%fd725, %fd724, %fd724, %fd724;
	fma.rn.f64 	%fd726, %fd725, %fd722, %fd722;
	fma.rn.f64 	%fd762, %fd726, 0d3FB0000000000000, %fd721;
	bra.uni 	$L__BB1_72;
$L__BB1_71:
	setp.le.f64 	%p45, %fd103, 0d7FF0000000000000;
	selp.f64 	%fd762, 0d7FF0000000000000, %fd103, %p45;
$L__BB1_72:
	add.f64 	%fd728, %fd762, %fd762;
	mul.f64 	%fd729, %fd728, %fd728;
	div.rn.f64 	%fd111, %fd761, %fd729;
	setp.eq.f64 	%p46, %fd102, 0d0000000000000000;
	mov.f64 	%fd763, 0d0000000000000000;
	@%p46 bra 	$L__BB1_74;
	div.rn.f64 	%fd730, %fd78, %fd103;
	div.rn.f64 	%fd731, %fd111, 0dBFD8A3D70A3D70A4;
	mul.f64 	%fd763, %fd730, %fd731;
$L__BB1_74:
	add.f64 	%fd732, %fd760, %fd763;
	mul.f64 	%fd733, %fd2, %fd732;
	sub.f64 	%fd734, %fd77, %fd733;
	mul.wide.s32 	%rd18, %r93, 8;
	add.s64 	%rd19, %rd5, %rd18;
	st.global.f64 	[%rd19], %fd734;
	add.s32 	%r93, %r93, %r4;
	setp.lt.s32 	%p47, %r93, %r17;
	@%p47 bra 	$L__BB1_2;
$L__BB1_75:
	ret;

}
	// .globl	_Z24Intersection_point_vet_xPdS_S_S_iii
.visible .entry _Z24Intersection_point_vet_xPdS_S_S_iii(
	.param .u64 .ptr .align 1 _Z24Intersection_point_vet_xPdS_S_S_iii_param_0,
	.param .u64 .ptr .align 1 _Z24Intersection_point_vet_xPdS_S_S_iii_param_1,
	.param .u64 .ptr .align 1 _Z24Intersection_point_vet_xPdS_S_S_iii_param_2,
	.param .u64 .ptr .align 1 _Z24Intersection_point_vet_xPdS_S_S_iii_param_3,
	.param .u32 _Z24Intersection_point_vet_xPdS_S_S_iii_param_4,
	.param .u32 _Z24Intersection_point_vet_xPdS_S_S_iii_param_5,
	.param .u32 _Z24Intersection_point_vet_xPdS_S_S_iii_param_6
)
{
	.reg .pred 	%p<3>;
	.reg .b32 	%r<17>;
	.reg .b64 	%rd<16>;
	.reg .b64 	%fd<12>;

	ld.param.u64 	%rd5, [_Z24Intersection_point_vet_xPdS_S_S_iii_param_0];
	ld.param.u64 	%rd6, [_Z24Intersection_point_vet_xPdS_S_S_iii_param_1];
	ld.param.u64 	%rd7, [_Z24Intersection_point_vet_xPdS_S_S_iii_param_2];
	ld.param.u64 	%rd8, [_Z24Intersection_point_vet_xPdS_S_S_iii_param_3];
	ld.param.u32 	%r7, [_Z24Intersection_point_vet_xPdS_S_S_iii_param_5];
	ld.param.u32 	%r8, [_Z24Intersection_point_vet_xPdS_S_S_iii_param_6];
	mov.u32 	%r9, %tid.x;
	mov.u32 	%r10, %ctaid.x;
	mov.u32 	%r1, %ntid.x;
	mad.lo.s32 	%r16, %r10, %r1, %r9;
	setp.ge.s32 	%p1, %r16, %r8;
	@%p1 bra 	$L__BB2_3;
	add.s32 	%r3, %r7, 1;
	mov.u32 	%r11, %nctaid.x;
	mul.lo.s32 	%r4, %r11, %r1;
	cvta.to.global.u64 	%rd1, %rd6;
	cvta.to.global.u64 	%rd2, %rd5;
	cvta.to.global.u64 	%rd3, %rd7;
	cvta.to.global.u64 	%rd4, %rd8;
$L__BB2_2:
	div.s32 	%r12, %r16, %r7;
	mul.lo.s32 	%r13, %r12, %r7;
	sub.s32 	%r14, %r16, %r13;
	mad.lo.s32 	%r15, %r12, %r3, %r14;
	mul.wide.s32 	%rd9, %r15, 8;
	add.s64 	%rd10, %rd1, %rd9;
	ld.global.f64 	%fd1, [%rd10];
	ld.global.f64 	%fd2, [%rd10+8];
	sub.f64 	%fd3, %fd1, %fd2;
	rcp.rn.f64 	%fd4, %fd3;
	add.s64 	%rd11, %rd2, %rd9;
	ld.global.f64 	%fd5, [%rd11+8];
	ld.global.f64 	%fd6, [%rd11];
	sub.f64 	%fd7, %fd6, %fd5;
	mul.f64 	%fd8, %fd4, %fd7;
	mul.wide.s32 	%rd12, %r14, 8;
	add.s64 	%rd13, %rd3, %rd12;
	ld.global.f64 	%fd9, [%rd13];
	sub.f64 	%fd10, %fd9, %fd2;
	fma.rn.f64 	%fd11, %fd8, %fd10, %fd5;
	mul.wide.s32 	%rd14, %r16, 8;
	add.s64 	%rd15, %rd4, %rd14;
	st.global.f64 	[%rd15], %fd11;
	add.s32 	%r16, %r16, %r4;
	setp.lt.s32 	%p2, %r16, %r8;
	@%p2 bra 	$L__BB2_2;
$L__BB2_3:
	ret;

}
	// .globl	_Z25Intersection_point_hori_yPdS_S_S_iii
.visible .entry _Z25Intersection_point_hori_yPdS_S_S_iii(
	.param .u64 .ptr .align 1 _Z25Intersection_point_hori_yPdS_S_S_iii_param_0,
	.param .u64 .ptr .align 1 _Z25Intersection_point_hori_yPdS_S_S_iii_param_1,
	.param .u64 .ptr .align 1 _Z25Intersection_point_hori_yPdS_S_S_iii_param_2,
	.param .u64 .ptr .align 1 _Z25Intersection_point_hori_yPdS_S_S_iii_param_3,
	.param .u32 _Z25Intersection_point_hori_yPdS_S_S_iii_param_4,
	.param .u32 _Z25Intersection_point_hori_yPdS_S_S_iii_param_5,
	.param .u32 _Z25Intersection_point_hori_yPdS_S_S_iii_param_6
)
{
	.reg .pred 	%p<3>;
	.reg .b32 	%r<14>;
	.reg .b64 	%rd<15>;
	.reg .b64 	%fd<13>;

	ld.param.u64 	%rd4, [_Z25Intersection_point_hori_yPdS_S_S_iii_param_0];
	ld.param.u64 	%rd5, [_Z25Intersection_point_hori_yPdS_S_S_iii_param_1];
	ld.param.u64 	%rd6, [_Z25Intersection_point_hori_yPdS_S_S_iii_param_3];
	ld.param.u32 	%r7, [_Z25Intersection_point_hori_yPdS_S_S_iii_param_5];
	ld.param.u32 	%r8, [_Z25Intersection_point_hori_yPdS_S_S_iii_param_6];
	mov.u32 	%r9, %tid.x;
	mov.u32 	%r10, %ctaid.x;
	mov.u32 	%r1, %ntid.x;
	mad.lo.s32 	%r13, %r10, %r1, %r9;
	setp.ge.s32 	%p1, %r13, %r8;
	@%p1 bra 	$L__BB3_3;
	cvta.to.global.u64 	%rd1, %rd5;
	add.s32 	%r3, %r7, 1;
	mov.u32 	%r11, %nctaid.x;
	mul.lo.s32 	%r4, %r11, %r1;
	cvta.to.global.u64 	%rd2, %rd4;
	cvta.to.global.u64 	%rd3, %rd6;
	mul.wide.s32 	%rd9, %r3, 8;
$L__BB3_2:
	add.s32 	%r12, %r13, %r3;
	mul.wide.s32 	%rd7, %r13, 8;
	add.s64 	%rd8, %rd2, %rd7;
	ld.global.f64 	%fd1, [%rd8];
	add.s64 	%rd10, %rd8, %rd9;
	ld.global.f64 	%fd2, [%rd10];
	add.f64 	%fd3, %fd1, %fd2;
	mul.f64 	%fd4, %fd3, 0d3FE0000000000000;
	sub.f64 	%fd5, %fd1, %fd2;
	rcp.rn.f64 	%fd6, %fd5;
	mul.wide.s32 	%rd11, %r12, 8;
	add.s64 	%rd12, %rd1, %rd11;
	ld.global.f64 	%fd7, [%rd12];
	add.s64 	%rd13, %rd1, %rd7;
	ld.global.f64 	%fd8, [%rd13];
	sub.f64 	%fd9, %fd8, %fd7;
	mul.f64 	%fd10, %fd6, %fd9;
	sub.f64 	%fd11, %fd4, %fd2;
	fma.rn.f64 	%fd12, %fd10, %fd11, %fd7;
	add.s64 	%rd14, %rd3, %rd7;
	st.global.f64 	[%rd14], %fd12;
	add.s32 	%r13, %r13, %r4;
	setp.lt.s32 	%p2, %r13, %r8;
	@%p2 bra 	$L__BB3_2;
$L__BB3_3:
	ret;

}
	// .globl	_Z20x_Remap_on_gpu_part1PdS_S_S_S_S_S_iiid
.visible .entry _Z20x_Remap_on_gpu_part1PdS_S_S_S_S_S_iiid(
	.param .u64 .ptr .align 1 _Z20x_Remap_on_gpu_part1PdS_S_S_S_S_S_iiid_param_0,
	.param .u64 .ptr .align 1 _Z20x_Remap_on_gpu_part1PdS_S_S_S_S_S_iiid_param_1,
	.param .u64 .ptr .align 1 _Z20x_Remap_on_gpu_part1PdS_S_S_S_S_S_iiid_param_2,
	.param .u64 .ptr .align 1 _Z20x_Remap_on_gpu_part1PdS_S_S_S_S_S_iiid_param_3,
	.param .u64 .ptr .align 1 _Z20x_Remap_on_gpu_part1PdS_S_S_S_S_S_iiid_param_4,
	.param .u64 .ptr .align 1 _Z20x_Remap_on_gpu_part1PdS_S_S_S_S_S_iiid_param_5,
	.param .u64 .ptr .align 1 _Z20x_Remap_on_gpu_part1PdS_S_S_S_S_S_iiid_param_6,
	.param .u32 _Z20x_Remap_on_gpu_part1PdS_S_S_S_S_S_iiid_param_7,
	.param .u32 _Z20x_Remap_on_gpu_part1PdS_S_S_S_S_S_iiid_param_8,
	.param .u32 _Z20x_Remap_on_gpu_part1PdS_S_S_S_S_S_iiid_param_9,
	.param .f64 _Z20x_Remap_on_gpu_part1PdS_S_S_S_S_S_iiid_param_10
)
{
	.reg .pred 	%p<39>;
	.reg .b32 	%r<91>;
	.reg .b32 	%f<17>;
	.reg .b64 	%rd<65>;
	.reg .b64 	%fd<462>;

	ld.param.u64 	%rd13, [_Z20x_Remap_on_gpu_part1PdS_S_S_S_S_S_iiid_param_4];
	ld.param.u64 	%rd14, [_Z20x_Remap_on_gpu_part1PdS_S_S_S_S_S_iiid_param_6];
	ld.param.u32 	%r33, [_Z20x_Remap_on_gpu_part1PdS_S_S_S_S_S_iiid_param_7];
	ld.param.u32 	%r34, [_Z20x_Remap_on_gpu_part1PdS_S_S_S_S_S_iiid_param_8];
	ld.param.u32 	%r35, [_Z20x_Remap_on_gpu_part1PdS_S_S_S_S_S_iiid_param_9];
	ld.param.f64 	%fd80, [_Z20x_Remap_on_gpu_part1PdS_S_S_S_S_S_iiid_param_10];
	cvta.to.global.u64 	%rd1, %rd14;
	cvta.to.global.u64 	%rd2, %rd13;
	mov.u32 	%r1, %ntid.x;
	mov.u32 	%r36, %ctaid.x;
	mov.u32 	%r37, %tid.x;
	mad.lo.s32 	%r84, %r1, %r36, %r37;
	setp.ge.s32 	%p1, %r84, %r33;
	@%p1 bra 	$L__BB4_52;
	add.s32 	%r3, %r34, -1;
	mul.lo.s32 	%r4, %r3, %r35;
	add.s32 	%r5, %r34, -2;
	sub.s32 	%r6, %r4, %r35;
	mov.u32 	%r38, %nctaid.x;
	mul.lo.s32 	%r7, %r38, %r1;
	mul.wide.s32 	%rd4, %r35, 8;
	mul.wide.s32 	%rd28, %r33, 8;
	add.s64 	%rd29, %rd2, %rd28;
$L__BB4_2:
	ld.param.u64 	%rd64, [_Z20x_Remap_on_gpu_part1PdS_S_S_S_S_S_iiid_param_5];
	div.s32 	%r9, %r84, %r35;
	ld.global.f64 	%fd1, [%rd2];
	cvta.to.global.u64 	%rd15, %rd64;
	mul.wide.s32 	%rd16, %r84, 8;
	add.s64 	%rd17, %rd15, %rd16;
	ld.global.f64 	%fd2, [%rd17];
	mul.f64 	%fd3, %fd2, %fd2;
	fma.rn.f64 	%fd4, %fd1, %fd1, %fd3;
	sqrt.rn.f64 	%fd5, %fd4;
	{
	.reg .b32 %temp; 
	mov.b64 	{%temp, %r39}, %fd5;
	}
	and.b32  	%r10, %r39, 2147483647;
	{
	.reg .b32 %temp; 
	mov.b64 	{%r40, %temp}, %fd5;
	}
	mov.b64 	%fd6, {%r40, %r10};
	setp.ltu.f64 	%p2, %fd6, 0d3FE4F92224DD2F1A;
	@%p2 bra 	$L__BB4_4;
	add.f64 	%fd81, %fd6, %fd6;
	cvt.rn.f32.f64 	%f1, %fd81;
	mul.f32 	%f2, %f1, 0f3FB8AA3B;
	cvt.rni.f32.f32 	%f3, %f2;
	cvt.f64.f32 	%fd82, %f3;
	fma.rn.f64 	%fd83, %fd82, 0dBFE62E42FEFA39EF, %fd81;
	fma.rn.f64 	%fd84, %fd83, 0d3E5AE904A4741B81, 0d3E928A27F89B6999;
	fma.rn.f64 	%fd85, %fd84, %fd83, 0d3EC71DE715FF7E07;
	fma.rn.f64 	%fd86, %fd85, %fd83, 0d3EFA019A6B0AC45A;
	fma.rn.f64 	%fd87, %fd86, %fd83, 0d3F2A01A017EED94F;
	fma.rn.f64 	%fd88, %fd87, %fd83, 0d3F56C16C17F2A71B;
	fma.rn.f64 	%fd89, %fd88, %fd83, 0d3F811111111173C4;
	fma.rn.f64 	%fd90, %fd89, %fd83, 0d3FA555555555211A;
	fma.rn.f64 	%fd91, %fd90, %fd83, 0d3FC5555555555540;
	fma.rn.f64 	%fd92, %fd91, %fd83, 0d3FE0000000000005;
	mul.f64 	%fd93, %fd83, %fd92;
	fma.rn.f64 	%fd94, %fd93, %fd83, %fd83;
	ex2.approx.ftz.f32 	%f4, %f3;
	cvt.f64.f32 	%fd95, %f4;
	mov.f64 	%fd96, 0d3FF0000000000000;
	sub.f64 	%fd97, %fd96, %fd95;
	neg.f64 	%fd98, %fd94;
	fma.rn.f64 	%fd99, %fd98, %fd95, %fd97;
	mov.f64 	%fd100, 0d4000000000000000;
	sub.f64 	%fd101, %fd100, %fd99;
	rcp.approx.ftz.f64 	%fd102, %fd101;
	neg.f64 	%fd103, %fd101;
	fma.rn.f64 	%fd104, %fd103, %fd102, 0d3FF0000000000000;
	fma.rn.f64 	%fd105, %fd104, %fd104, %fd104;
	fma.rn.f64 	%fd106, %fd105, %fd102, %fd102;
	fma.rn.f64 	%fd107, %fd106, 0dC000000000000000, 0d3FF0000000000000;
	setp.gt.u32 	%p3, %r10, 1077088193;
	selp.f64 	%fd108, 0d3FF0000000000000, %fd107, %p3;
	copysign.f64 	%fd443, %fd5, %fd108;
	bra.uni 	$L__BB4_5;
$L__BB4_4:
	mul.f64 	%fd109, %fd5, %fd5;
	fma.rn.f64 	%fd110, %fd109, 0dBEF0BC46E2F5E964, 0d3F14359F420AFC3D;
	fma.rn.f64 	%fd111, %fd110, %fd109, 0dBF2DF9F0728C5D84;
	fma.rn.f64 	%fd112, %fd111, %fd109, 0d3F4337D1CEC4F033;
	fma.rn.f64 	%fd113, %fd112, %fd109, 0dBF57D6E9674335B3;
	fma.rn.f64 	%fd114, %fd113, %fd109, 0d3F6D6D000D7AAD3D;
	fma.rn.f64 	%fd115, %fd114, %fd109, 0dBF8226E1F3CF1EF5;
	fma.rn.f64 	%fd116, %fd115, %fd109, 0d3F9664F47EC0C8CF;
	fma.rn.f64 	%fd117, %fd116, %fd109, 0dBFABA1BA1B80AB40;
	fma.rn.f64 	%fd118, %fd117, %fd109, 0d3FC111111110FA4A;
	fma.rn.f64 	%fd119, %fd118, %fd109, 0dBFD5555555555550;
	fma.rn.f64 	%fd120, %fd119, %fd109, 0d0000000000000000;
	fma.rn.f64 	%fd443, %fd120, %fd5, %fd5;
$L__BB4_5:
	{
	.reg .b32 %temp; 
	mov.b64 	{%temp, %r41}, %fd6;
	}
	setp.gt.u32 	%p4, %r41, 1082536910;
	@%p4 bra 	$L__BB4_7;
	fma.rn.f64 	%fd121, %fd6, 0d3FF71547652B82FE, 0d4338000000000000;
	{
	.reg .b32 %temp; 
	mov.b64 	{%r42, %temp}, %fd121;
	}
	mov.f64 	%fd122, 0dC338000000000000;
	add.rn.f64 	%fd123, %fd121, %fd122;
	fma.rn.f64 	%fd124, %fd123, 0dBFE62E42FEFA39EF, %fd6;
	fma.rn.f64 	%fd125, %fd123, 0dBC7ABC9E3B39803F, %fd124;
	fma.rn.f64 	%fd126, %fd125, 0d3E5ADE1569CE2BDF, 0d3E928AF3FCA213EA;
	fma.rn.f64 	%fd127, %fd126, %fd125, 0d3EC71DEE62401315;
	fma.rn.f64 	%fd128, %fd127, %fd125, 0d3EFA01997C89EB71;
	fma.rn.f64 	%fd129, %fd128, %fd125, 0d3F2A01A014761F65;
	fma.rn.f64 	%fd130, %fd129, %fd125, 0d3F56C16C1852B7AF;
	fma.rn.f64 	%fd131, %fd130, %fd125, 0d3F81111111122322;
	fma.rn.f64 	%fd132, %fd131, %fd125, 0d3FA55555555502A1;
	fma.rn.f64 	%fd133, %fd132, %fd125, 0d3FC5555555555511;
	fma.rn.f64 	%fd134, %fd133, %fd125, 0d3FE000000000000B;
	fma.rn.f64 	%fd135, %fd134, %fd125, 0d3FF0000000000000;
	fma.rn.f64 	%fd136, %fd135, %fd125, 0d3FF0000000000000;
	shl.b32 	%r43, %r42, 20;
	{
	.reg .b32 %temp; 
	mov.b64 	{%r44, %temp}, %fd136;
	}
	{
	.reg .b32 %temp; 
	mov.b64 	{%temp, %r45}, %fd136;
	}
	add.s32 	%r46, %r43, %r45;
	add.s32 	%r47, %r46, -2097152;
	mov.b64 	%fd137, {%r44, %r47};
	rcp.approx.ftz.f64 	%fd138, %fd137;
	neg.f64 	%fd139, %fd137;
	fma.rn.f64 	%fd140, %fd139, %fd138, 0d3FF0000000000000;
	fma.rn.f64 	%fd141, %fd140, %fd140, %fd140;
	fma.rn.f64 	%fd142, %fd141, %fd138, %fd138;
	fma.rn.f64 	%fd444, %fd142, 0d3FB0000000000000, %fd137;
	bra.uni 	$L__BB4_8;
$L__BB4_7:
	setp.le.f64 	%p5, %fd5, 0d7FF0000000000000;
	selp.f64 	%fd444, 0d7FF0000000000000, %fd5, %p5;
$L__BB4_8:
	add.f64 	%fd144, %fd444, %fd444;
	mul.f64 	%fd145, %fd144, %fd144;
	div.rn.f64 	%fd13, %fd443, %fd145;
	setp.eq.f64 	%p6, %fd4, 0d0000000000000000;
	mov.f64 	%fd449, 0d0000000000000000;
	@%p6 bra 	$L__BB4_22;
	mul.f64 	%fd146, %fd80, %fd13;
	mul.f64 	%fd147, %fd5, 0d3FD8A3D70A3D70A4;
	div.rn.f64 	%fd14, %fd146, %fd147;
	abs.f64 	%fd15, %fd14;
	setp.neu.f64 	%p7, %fd15, 0d7FF0000000000000;
	@%p7 bra 	$L__BB4_11;
	mov.f64 	%fd153, 0d0000000000000000;
	mul.rn.f64 	%fd446, %fd14, %fd153;
	mov.b32 	%r86, 1;
	bra.uni 	$L__BB4_14;
$L__BB4_11:
	mul.f64 	%fd148, %fd14, 0d3FE45F306DC9C883;
	cvt.rni.s32.f64 	%r85, %fd148;
	cvt.rn.f64.s32 	%fd149, %r85;
	fma.rn.f64 	%fd150, %fd149, 0dBFF921FB54442D18, %fd14;
	fma.rn.f64 	%fd151, %fd149, 0dBC91A62633145C00, %fd150;
	fma.rn.f64 	%fd446, %fd149, 0dB97B839A252049C0, %fd151;
	setp.ltu.f64 	%p8, %fd15, 0d41E0000000000000;
	@%p8 bra 	$L__BB4_13;
	{ // callseq 0, 0
	.param .b64 param0;
	st.param.f64 	[param0], %fd14;
	.param .align 16 .b8 retval0[16];
	call.uni (retval0), 
	__internal_trig_reduction_slowpathd, 
	(
	param0
	);
	ld.param.f64 	%fd446, [retval0];
	ld.param.b32 	%r85, [retval0+8];
	} // callseq 0
$L__BB4_13:
	add.s32 	%r86, %r85, 1;
$L__BB4_14:
	setp.neu.f64 	%p9, %fd15, 0d7FF0000000000000;
	shl.b32 	%r50, %r86, 6;
	cvt.u64.u32 	%rd18, %r50;
	and.b64  	%rd19, %rd18, 64;
	mov.u64 	%rd20, __cudart_sin_cos_coeffs;
	add.s64 	%rd21, %rd20, %rd19;
	mul.rn.f64 	%fd154, %fd446, %fd446;
	and.b32  	%r51, %r86, 1;
	setp.eq.b32 	%p10, %r51, 1;
	selp.f64 	%fd155, 0dBDA8FF8320FD8164, 0d3DE5DB65F9785EBA, %p10;
	ld.global.nc.v2.f64 	{%fd156, %fd157}, [%rd21];
	fma.rn.f64 	%fd158, %fd155, %fd154, %fd156;
	fma.rn.f64 	%fd159, %fd158, %fd154, %fd157;
	ld.global.nc.v2.f64 	{%fd160, %fd161}, [%rd21+16];
	fma.rn.f64 	%fd162, %fd159, %fd154, %fd160;
	fma.rn.f64 	%fd163, %fd162, %fd154, %fd161;
	ld.global.nc.v2.f64 	{%fd164, %fd165}, [%rd21+32];
	fma.rn.f64 	%fd166, %fd163, %fd154, %fd164;
	fma.rn.f64 	%fd167, %fd166, %fd154, %fd165;
	fma.rn.f64 	%fd168, %fd167, %fd446, %fd446;
	fma.rn.f64 	%fd169, %fd167, %fd154, 0d3FF0000000000000;
	selp.f64 	%fd170, %fd169, %fd168, %p10;
	and.b32  	%r52, %r86, 2;
	setp.eq.s32 	%p11, %r52, 0;
	mov.f64 	%fd171, 0d0000000000000000;
	sub.f64 	%fd172, %fd171, %fd170;
	selp.f64 	%fd21, %fd170, %fd172, %p11;
	@%p9 bra 	$L__BB4_16;
	mov.f64 	%fd178, 0d0000000000000000;
	mul.rn.f64 	%fd447, %fd14, %fd178;
	mov.b32 	%r87, 0;
	bra.uni 	$L__BB4_18;
$L__BB4_16:
	mul.f64 	%fd173, %fd14, 0d3FE45F306DC9C883;
	cvt.rni.s32.f64 	%r87, %fd173;
	cvt.rn.f64.s32 	%fd174, %r87;
	fma.rn.f64 	%fd175, %fd174, 0dBFF921FB54442D18, %fd14;
	fma.rn.f64 	%fd176, %fd174, 0dBC91A62633145C00, %fd175;
	fma.rn.f64 	%fd447, %fd174, 0dB97B839A252049C0, %fd176;
	setp.ltu.f64 	%p12, %fd15, 0d41E0000000000000;
	@%p12 bra 	$L__BB4_18;
	{ // callseq 1, 0
	.param .b64 param0;
	st.param.f64 	[param0], %fd14;
	.param .align 16 .b8 retval0[16];
	call.uni (retval0), 
	__internal_trig_reduction_slowpathd, 
	(
	param0
	);
	ld.param.f64 	%fd447, [retval0];
	ld.param.b32 	%r87, [retval0+8];
	} // callseq 1
$L__BB4_18:
	shl.b32 	%r55, %r87, 6;
	cvt.u64.u32 	%rd22, %r55;
	and.b64  	%rd23, %rd22, 64;
	add.s64 	%rd25, %rd20, %rd23;
	mul.rn.f64 	%fd179, %fd447, %fd447;
	and.b32  	%r56, %r87, 1;
	setp.eq.b32 	%p13, %r56, 1;
	selp.f64 	%fd180, 0dBDA8FF8320FD8164, 0d3DE5DB65F9785EBA, %p13;
	ld.global.nc.v2.f64 	{%fd181, %fd182}, [%rd25];
	fma.rn.f64 	%fd183, %fd180, %fd179, %fd181;
	fma.rn.f64 	%fd184, %fd183, %fd179, %fd182;
	ld.global.nc.v2.f64 	{%fd185, %fd186}, [%rd25+16];
	fma.rn.f64 	%fd187, %fd184, %fd179, %fd185;
	fma.rn.f64 	%fd188, %fd187, %fd179, %fd186;
	ld.global.nc.v2.f64 	{%fd189, %fd190}, [%rd25+32];
	fma.rn.f64 	%fd191, %fd188, %fd179, %fd189;
	fma.rn.f64 	%fd192, %fd191, %fd179, %fd190;
	fma.rn.f64 	%fd193, %fd192, %fd447, %fd447;
	fma.rn.f64 	%fd194, %fd192, %fd179, 0d3FF0000000000000;
	selp.f64 	%fd195, %fd194, %fd193, %p13;
	and.b32  	%r57, %r87, 2;
	setp.eq.s32 	%p14, %r57, 0;
	mov.f64 	%fd196, 0d0000000000000000;
	sub.f64 	%fd197, %fd196, %fd195;
	selp.f64 	%fd198, %fd195, %fd197, %p14;
	mul.f64 	%fd199, %fd1, 0d3FE0000000000000;
	mul.f64 	%fd200, %fd199, %fd198;
	mul.f64 	%fd201, %fd2, 0d3FE0000000000000;
	mul.f64 	%fd202, %fd201, %fd21;
	sub.f64 	%fd26, %fd202, %fd200;
	{
	.reg .b32 %temp; 
	mov.b64 	{%temp, %r58}, %fd26;
	}
	and.b32  	%r19, %r58, 2147483647;
	{
	.reg .b32 %temp; 
	mov.b64 	{%r59, %temp}, %fd26;
	}
	mov.b64 	%fd27, {%r59, %r19};
	setp.ltu.f64 	%p15, %fd27, 0d3FE4F92224DD2F1A;
	@%p15 bra 	$L__BB4_20;
	add.f64 	%fd203, %fd27, %fd27;
	cvt.rn.f32.f64 	%f5, %fd203;
	mul.f32 	%f6, %f5, 0f3FB8AA3B;
	cvt.rni.f32.f32 	%f7, %f6;
	cvt.f64.f32 	%fd204, %f7;
	fma.rn.f64 	%fd205, %fd204, 0dBFE62E42FEFA39EF, %fd203;
	fma.rn.f64 	%fd206, %fd205, 0d3E5AE904A4741B81, 0d3E928A27F89B6999;
	fma.rn.f64 	%fd207, %fd206, %fd205, 0d3EC71DE715FF7E07;
	fma.rn.f64 	%fd208, %fd207, %fd205, 0d3EFA019A6B0AC45A;
	fma.rn.f64 	%fd209, %fd208, %fd205, 0d3F2A01A017EED94F;
	fma.rn.f64 	%fd210, %fd209, %fd205, 0d3F56C16C17F2A71B;
	fma.rn.f64 	%fd211, %fd210, %fd205, 0d3F811111111173C4;
	fma.rn.f64 	%fd212, %fd211, %fd205, 0d3FA555555555211A;
	fma.rn.f64 	%fd213, %fd212, %fd205, 0d3FC5555555555540;
	fma.rn.f64 	%fd214, %fd213, %fd205, 0d3FE0000000000005;
	mul.f64 	%fd215, %fd205, %fd214;
	fma.rn.f64 	%fd216, %fd215, %fd205, %fd205;
	ex2.approx.ftz.f32 	%f8, %f7;
	cvt.f64.f32 	%fd217, %f8;
	mov.f64 	%fd218, 0d3FF0000000000000;
	sub.f64 	%fd219, %fd218, %fd217;
	neg.f64 	%fd220, %fd216;
	fma.rn.f64 	%fd221, %fd220, %fd217, %fd219;
	mov.f64 	%fd222, 0d4000000000000000;
	sub.f64 	%fd223, %fd222, %fd221;
	rcp.approx.ftz.f64 	%fd224, %fd223;
	neg.f64 	%fd225, %fd223;
	fma.rn.f64 	%fd226, %fd225, %fd224, 0d3FF0000000000000;
	fma.rn.f64 	%fd227, %fd226, %fd226, %fd226;
	fma.rn.f64 	%fd228, %fd227, %fd224, %fd224;
	fma.rn.f64 	%fd229, %fd228, 0dC000000000000000, 0d3FF0000000000000;
	setp.gt.u32 	%p16, %r19, 1077088193;
	selp.f64 	%fd230, 0d3FF0000000000000, %fd229, %p16;
	copysign.f64 	%fd448, %fd26, %fd230;
	bra.uni 	$L__BB4_21;
$L__BB4_20:
	mul.f64 	%fd231, %fd26, %fd26;
	fma.rn.f64 	%fd232, %fd231, 0dBEF0BC46E2F5E964, 0d3F14359F420AFC3D;
	fma.rn.f64 	%fd233, %fd232, %fd231, 0dBF2DF9F0728C5D84;
	fma.rn.f64 	%fd234, %fd233, %fd231, 0d3F4337D1CEC4F033;
	fma.rn.f64 	%fd235, %fd234, %fd231, 0dBF57D6E9674335B3;
	fma.rn.f64 	%fd236, %fd235, %fd231, 0d3F6D6D000D7AAD3D;
	fma.rn.f64 	%fd237, %fd236, %fd231, 0dBF8226E1F3CF1EF5;
	fma.rn.f64 	%fd238, %fd237, %fd231, 0d3F9664F47EC0C8CF;
	fma.rn.f64 	%fd239, %fd238, %fd231, 0dBFABA1BA1B80AB40;
	fma.rn.f64 	%fd240, %fd239, %fd231, 0d3FC111111110FA4A;
	fma.rn.f64 	%fd241, %fd240, %fd231, 0dBFD5555555555550;
	fma.rn.f64 	%fd242, %fd241, %fd231, 0d0000000000000000;
	fma.rn.f64 	%fd448, %fd242, %fd26, %fd26;
$L__BB4_21:
	neg.f64 	%fd449, %fd448;
$L__BB4_22:
	rem.s32 	%r60, %r84, %r35;
	mul.wide.s32 	%rd26, %r60, 8;
	add.s64 	%rd3, %rd1, %rd26;
	ld.global.f64 	%fd243, [%rd3];
	mul.f64 	%fd244, %fd243, 0dC02A000000000000;
	add.s64 	%rd27, %rd3, %rd4;
	ld.global.f64 	%fd245, [%rd27];
	fma.rn.f64 	%fd246, %fd245, 0d4014000000000000, %fd244;
	add.s64 	%rd5, %rd27, %rd4;
	ld.global.f64 	%fd247, [%rd5];
	sub.f64 	%fd248, %fd246, %fd247;
	fma.rn.f64 	%fd33, %fd449, 0d4028000000000000, %fd248;
	mul.f64 	%fd249, %fd243, 0dC051800000000000;
	fma.rn.f64 	%fd250, %fd245, 0d4040000000000000, %fd249;
	fma.rn.f64 	%fd251, %fd247, 0dC01C000000000000, %fd250;
	fma.rn.f64 	%fd34, %fd449, 0d4048000000000000, %fd251;
	ld.global.f64 	%fd35, [%rd29+-8];
	fma.rn.f64 	%fd36, %fd35, %fd35, %fd3;
	sqrt.rn.f64 	%fd37, %fd36;
	{
	.reg .b32 %temp; 
	mov.b64 	{%temp, %r61}, %fd37;
	}
	and.b32  	%r20, %r61, 2147483647;
	{
	.reg .b32 %temp; 
	mov.b64 	{%r62, %temp}, %fd37;
	}
	mov.b64 	%fd38, {%r62, %r20};
	setp.ltu.f64 	%p17, %fd38, 0d3FE4F92224DD2F1A;
	@%p17 bra 	$L__BB4_24;
	add.f64 	%fd252, %fd38, %fd38;
	cvt.rn.f32.f64 	%f9, %fd252;
	mul.f32 	%f10, %f9, 0f3FB8AA3B;
	cvt.rni.f32.f32 	%f11, %f10;
	cvt.f64.f32 	%fd253, %f11;
	fma.rn.f64 	%fd254, %fd253, 0dBFE62E42FEFA39EF, %fd252;
	fma.rn.f64 	%fd255, %fd254, 0d3E5AE904A4741B81, 0d3E928A27F89B6999;
	fma.rn.f64 	%fd256, %fd255, %fd254, 0d3EC71DE715FF7E07;
	fma.rn.f64 	%fd257, %fd256, %fd254, 0d3EFA019A6B0AC45A;
	fma.rn.f64 	%fd258, %fd257, %fd254, 0d3F2A01A017EED94F;
	fma.rn.f64 	%fd259, %fd258, %fd254, 0d3F56C16C17F2A71B;
	fma.rn.f64 	%fd260, %fd259, %fd254, 0d3F811111111173C4;
	fma.rn.f64 	%fd261, %fd260, %fd254, 0d3FA555555555211A;
	fma.rn.f64 	%fd262, %fd261, %fd254, 0d3FC5555555555540;
	fma.rn.f64 	%fd263, %fd262, %fd254, 0d3FE0000000000005;
	mul.f64 	%fd264, %fd254, %fd263;
	fma.rn.f64 	%fd265, %fd264, %fd254, %fd254;
	ex2.approx.ftz.f32 	%f12, %f11;
	cvt.f64.f32 	%fd266, %f12;
	mov.f64 	%fd267, 0d3FF0000000000000;
	sub.f64 	%fd268, %fd267, %fd266;
	neg.f64 	%fd269, %fd265;
	fma.rn.f64 	%fd270, %fd269, %fd266, %fd268;
	mov.f64 	%fd271, 0d4000000000000000;
	sub.f64 	%fd272, %fd271, %fd270;
	rcp.approx.ftz.f64 	%fd273, %fd272;
	neg.f64 	%fd274, %fd272;
	fma.rn.f64 	%fd275, %fd274, %fd273, 0d3FF0000000000000;
	fma.rn.f64 	%fd276, %fd275, %fd275, %fd275;
	fma.rn.f64 	%fd277, %fd276, %fd273, %fd273;
	fma.rn.f64 	%fd278, %fd277, 0dC000000000000000, 0d3FF0000000000000;
	setp.gt.u32 	%p18, %r20, 1077088193;
	selp.f64 	%fd279, 0d3FF0000000000000, %fd278, %p18;
	copysign.f64 	%fd450, %fd37, %fd279;
	bra.uni 	$L__BB4_25;
$L__BB4_24:
	mul.f64 	%fd280, %fd37, %fd37;
	fma.rn.f64 	%fd281, %fd280, 0dBEF0BC46E2F5E964, 0d3F14359F420AFC3D;
	fma.rn.f64 	%fd282, %fd281, %fd280, 0dBF2DF9F0728C5D84;
	fma.rn.f64 	%fd283, %fd282, %fd280, 0d3F4337D1CEC4F033;
	fma.rn.f64 	%fd284, %fd283, %fd280, 0dBF57D6E9674335B3;
	fma.rn.f64 	%fd285, %fd284, %fd280, 0d3F6D6D000D7AAD3D;
	fma.rn.f64 	%fd286, %fd285, %fd280, 0dBF8226E1F3CF1EF5;
	fma.rn.f64 	%fd287, %fd286, %fd280, 0d3F9664F47EC0C8CF;
	fma.rn.f64 	%fd288, %fd287, %fd280, 0dBFABA1BA1B80AB40;
	fma.rn.f64 	%fd289, %fd288, %fd280, 0d3FC111111110FA4A;
	fma.rn.f64 	%fd290, %fd289, %fd280, 0dBFD5555555555550;
	fma.rn.f64 	%fd291, %fd290, %fd280, 0d0000000000000000;
	fma.rn.f64 	%fd450, %fd291, %fd37, %fd37;
$L__BB4_25:
	{
	.reg .b32 %temp; 
	mov.b64 	{%temp, %r63}, %fd38;
	}
	setp.gt.u32 	%p19, %r63, 1082536910;
	@%p19 bra 	$L__BB4_27;
	fma.rn.f64 	%fd292, %fd38, 0d3FF71547652B82FE, 0d4338000000000000;
	{
	.reg .b32 %temp; 
	mov.b64 	{%r64, %temp}, %fd292;
	}
	mov.f64 	%fd293, 0dC338000000000000;
	add.rn.f64 	%fd294, %fd292, %fd293;
	fma.rn.f64 	%fd295, %fd294, 0dBFE62E42FEFA39EF, %fd38;
	fma.rn.f64 	%fd296, %fd294, 0dBC7ABC9E3B39803F, %fd295;
	fma.rn.f64 	%fd297, %fd296, 0d3E5ADE1569CE2BDF, 0d3E928AF3FCA213EA;
	fma.rn.f64 	%fd298, %fd297, %fd296, 0d3EC71DEE62401315;
	fma.rn.f64 	%fd299, %fd298, %fd296, 0d3EFA01997C89EB71;
	fma.rn.f64 	%fd300, %fd299, %fd296, 0d3F2A01A014761F65;
	fma.rn.f64 	%fd301, %fd300, %fd296, 0d3F56C16C1852B7AF;
	fma.rn.f64 	%fd302, %fd301, %fd296, 0d3F81111111122322;
	fma.rn.f64 	%fd303, %fd302, %fd296, 0d3FA55555555502A1;
	fma.rn.f64 	%fd304, %fd303, %fd296, 0d3FC5555555555511;
	fma.rn.f64 	%fd305, %fd304, %fd296, 0d3FE000000000000B;
	fma.rn.f64 	%fd306, %fd305, %fd296, 0d3FF0000000000000;
	fma.rn.f64 	%fd307, %fd306, %fd296, 0d3FF0000000000000;
	shl.b32 	%r65, %r64, 20;
	{
	.reg .b32 %temp; 
	mov.b64 	{%r66, %temp}, %fd307;
	}
	{
	.reg .b32 %temp; 
	mov.b64 	{%temp, %r67}, %fd307;
	}
	add.s32 	%r68, %r65, %r67;
	add.s32 	%r69, %r68, -2097152;
	mov.b64 	%fd308, {%r66, %r69};
	rcp.approx.ftz.f64 	%fd309, %fd308;
	neg.f64 	%fd310, %fd308;
	fma.rn.f64 	%fd311, %fd310, %fd309, 0d3FF0000000000000;
	fma.rn.f64 	%fd312, %fd311, %fd311, %fd311;
	fma.rn.f64 	%fd313, %fd312, %fd309, %fd309;
	fma.rn.f64 	%fd451, %fd313, 0d3FB0000000000000, %fd308;
	bra.uni 	$L__BB4_28;
$L__BB4_27:
	setp.le.f64 	%p20, %fd37, 0d7FF0000000000000;
	selp.f64 	%fd451, 0d7FF0000000000000, %fd37, %p20;
$L__BB4_28:
	add.f64 	%fd315, %fd451, %fd451;
	mul.f64 	%fd316, %fd315, %fd315;
	div.rn.f64 	%fd45, %fd450, %fd316;
	setp.eq.f64 	%p21, %fd36, 0d0000000000000000;
	mov.f64 	%fd456, 0d0000000000000000;
	@%p21 bra 	$L__BB4_42;
	mul.f64 	%fd317, %fd80, %fd45;
	mul.f64 	%fd318, %fd37, 0d3FD8A3D70A3D70A4;
	div.rn.f64 	%fd46, %fd317, %fd318;
	abs.f64 	%fd47, %fd46;
	setp.neu.f64 	%p22, %fd47, 0d7FF0000000000000;
	@%p22 bra 	$L__BB4_31;
	mov.f64 	%fd324, 0d0000000000000000;
	mul.rn.f64 	%fd453, %fd46, %fd324;
	mov.b32 	%r89, 1;
	bra.uni 	$L__BB4_34;
$L__BB4_31:
	mul.f64 	%fd319, %fd46, 0d3FE45F306DC9C883;
	cvt.rni.s32.f64 	%r88, %fd319;
	cvt.rn.f64.s32 	%fd320, %r88;
	fma.rn.f64 	%fd321, %fd320, 0dBFF921FB54442D18, %fd46;
	fma.rn.f64 	%fd322, %fd320, 0dBC91A62633145C00, %fd321;
	fma.rn.f64 	%fd453, %fd320, 0dB97B839A252049C0, %fd322;
	setp.ltu.f64 	%p23, %fd47, 0d41E0000000000000;
	@%p23 bra 	$L__BB4_33;
	{ // callseq 2, 0
	.param .b64 param0;
	st.param.f64 	[param0], %fd46;
	.param .align 16 .b8 retval0[16];
	call.uni (retval0), 
	__internal_trig_reduction_slowpathd, 
	(
	param0
	);
	ld.param.f64 	%fd453, [retval0];
	ld.param.b32 	%r88, [retval0+8];
	} // callseq 2
$L__BB4_33:
	add.s32 	%r89, %r88, 1;
$L__BB4_34:
	shl.b32 	%r72, %r89, 6;
	cvt.u64.u32 	%rd30, %r72;
	and.b64  	%rd31, %rd30, 64;
	mov.u64 	%rd32, __cudart_sin_cos_coeffs;
	add.s64 	%rd33, %rd32, %rd31;
	mul.rn.f64 	%fd325, %fd453, %fd453;
	and.b32  	%r73, %r89, 1;
	setp.eq.b32 	%p25, %r73, 1;
	selp.f64 	%fd326, 0dBDA8FF8320FD8164, 0d3DE5DB65F9785EBA, %p25;
	ld.global.nc.v2.f64 	{%fd327, %fd328}, [%rd33];
	fma.rn.f64 	%fd329, %fd326, %fd325, %fd327;
	fma.rn.f64 	%fd330, %fd329, %fd325, %fd328;
	ld.global.nc.v2.f64 	{%fd331, %fd332}, [%rd33+16];
	fma.rn.f64 	%fd333, %fd330, %fd325, %fd331;
	fma.rn.f64 	%fd334, %fd333, %fd325, %fd332;
	ld.global.nc.v2.f64 	{%fd335, %fd336}, [%rd33+32];
	fma.rn.f64 	%fd337, %fd334, %fd325, %fd335;
	fma.rn.f64 	%fd338, %fd337, %fd325, %fd336;
	fma.rn.f64 	%fd339, %fd338, %fd453, %fd453;
	fma.rn.f64 	%fd340, %fd338, %fd325, 0d3FF0000000000000;
	selp.f64 	%fd341, %fd340, %fd339, %p25;
	and.b32  	%r74, %r89, 2;
	setp.eq.s32 	%p26, %r74, 0;
	mov.f64 	%fd342, 0d0000000000000000;
	sub.f64 	%fd343, %fd342, %fd341;
	selp.f64 	%fd344, %fd341, %fd343, %p26;
	mul.f64 	%fd345, %fd2, 0d3FE0000000000000;
	mul.f64 	%fd53, %fd345, %fd344;
	@%p22 bra 	$L__BB4_36;
	mov.f64 	%fd351, 0d0000000000000000;
	mul.rn.f64 	%fd454, %fd46, %fd351;
	mov.b32 	%r90, 0;
	bra.uni 	$L__BB4_38;
$L__BB4_36:
	mul.f64 	%fd346, %fd46, 0d3FE45F306DC9C883;
	cvt.rni.s32.f64 	%r90, %fd346;
	cvt.rn.f64.s32 	%fd347, %r90;
	fma.rn.f64 	%fd348, %fd347, 0dBFF921FB54442D18, %fd46;
	fma.rn.f64 	%fd349, %fd347, 0dBC91A62633145C00, %fd348;
	fma.rn.f64 	%fd454, %fd347, 0dB97B839A252049C0, %fd349;
	setp.ltu.f64 	%p27, %fd47, 0d41E0000000000000;
	@%p27 bra 	$L__BB4_38;
	{ // callseq 3, 0
	.param .b64 param0;
	st.param.f64 	[param0], %fd46;
	.param .align 16 .b8 retval0[16];
	call.uni (retval0), 
	__internal_trig_reduction_slowpathd, 
	(
	param0
	);
	ld.param.f64 	%fd454, [retval0];
	ld.param.b32 	%r90, [retval0+8];
	} // callseq 3
$L__BB4_38:
	shl.b32 	%r77, %r90, 6;
	cvt.u64.u32 	%rd34, %r77;
	and.b64  	%rd35, %rd34, 64;
	add.s64 	%rd37, %rd32, %rd35;
	mul.rn.f64 	%fd352, %fd454, %fd454;
	and.b32  	%r78, %r90, 1;
	setp.eq.b32 	%p28, %r78, 1;
	selp.f64 	%fd353, 0dBDA8FF8320FD8164, 0d3DE5DB65F9785EBA, %p28;
	ld.global.nc.v2.f64 	{%fd354, %fd355}, [%rd37];
	fma.rn.f64 	%fd356, %fd353, %fd352, %fd354;
	fma.rn.f64 	%fd357, %fd356, %fd352, %fd355;
	ld.global.nc.v2.f64 	{%fd358, %fd359}, [%rd37+16];
	fma.rn.f64 	%fd360, %fd357, %fd352, %fd358;
	fma.rn.f64 	%fd361, %fd360, %fd352, %fd359;
	ld.global.nc.v2.f64 	{%fd362, %fd363}, [%rd37+32];
	fma.rn.f64 	%fd364, %fd361, %fd352, %fd362;
	fma.rn.f64 	%fd365, %fd364, %fd352, %fd363;
	fma.rn.f64 	%fd366, %fd365, %fd454, %fd454;
	fma.rn.f64 	%fd367, %fd365, %fd352, 0d3FF0000000000000;
	selp.f64 	%fd368, %fd367, %fd366, %p28;
	and.b32  	%r79, %r90, 2;
	setp.eq.s32 	%p29, %r79, 0;
	mov.f64 	%fd369, 0d0000000000000000;
	sub.f64 	%fd370, %fd369, %fd368;
	selp.f64 	%fd371, %fd368, %fd370, %p29;
	mul.f64 	%fd372, %fd35, 0dBFE0000000000000;
	fma.rn.f64 	%fd58, %fd372, %fd371, %fd53;
	{
	.reg .b32 %temp; 
	mov.b64 	{%temp, %r80}, %fd58;
	}
	and.b32  	%r29, %r80, 2147483647;
	{
	.reg .b32 %temp; 
	mov.b64 	{%r81, %temp}, %fd58;
	}
	mov.b64 	%fd59, {%r81, %r29};
	setp.ltu.f64 	%p30, %fd59, 0d3FE4F92224DD2F1A;
	@%p30 bra 	$L__BB4_40;
	add.f64 	%fd373, %fd59, %fd59;
	cvt.rn.f32.f64 	%f13, %fd373;
	mul.f32 	%f14, %f13, 0f3FB8AA3B;
	cvt.rni.f32.f32 	%f15, %f14;
	cvt.f64.f32 	%fd374, %f15;
	fma.rn.f64 	%fd375, %fd374, 0dBFE62E42FEFA39EF, %fd373;
	fma.rn.f64 	%fd376, %fd375, 0d3E5AE904A4741B81, 0d3E928A27F89B6999;
	fma.rn.f64 	%fd377, %fd376, %fd375, 0d3EC71DE715FF7E07;
	fma.rn.f64 	%fd378, %fd377, %fd375, 0d3EFA019A6B0AC45A;
	fma.rn.f64 	%fd379, %fd378, %fd375, 0d3F2A01A017EED94F;
	fma.rn.f64 	%fd380, %fd379, %fd375, 0d3F56C16C17F2A71B;
	fma.rn.f64 	%fd381, %fd380, %fd375, 0d3F811111111173C4;
	fma.rn.f64 	%fd382, %fd381, %fd375, 0d3FA555555555211A;
	fma.rn.f64 	%fd383, %fd382, %fd375, 0d3FC5555555555540;
	fma.rn.f64 	%fd384, %fd383, %fd375, 0d3FE0000000000005;
	mul.f64 	%fd385, %fd375, %fd384;
	fma.rn.f64 	%fd386, %fd385, %fd375, %fd375;
	ex2.approx.ftz.f32 	%f16, %f15;
	cvt.f64.f32 	%fd387, %f16;
	mov.f64 	%fd388, 0d3FF0000000000000;
	sub.f64 	%fd389, %fd388, %fd387;
	neg.f64 	%fd390, %fd386;
	fma.rn.f64 	%fd391, %fd390, %fd387, %fd389;
	mov.f64 	%fd392, 0d4000000000000000;
	sub.f64 	%fd393, %fd392, %fd391;
	rcp.approx.ftz.f64 	%fd394, %fd393;
	neg.f64 	%fd395, %fd393;
	fma.rn.f64 	%fd396, %fd395, %fd394, 0d3FF0000000000000;
	fma.rn.f64 	%fd397, %fd396, %fd396, %fd396;
	fma.rn.f64 	%fd398, %fd397, %fd394, %fd394;
	fma.rn.f64 	%fd399, %fd398, 0dC000000000000000, 0d3FF0000000000000;
	setp.gt.u32 	%p31, %r29, 1077088193;
	selp.f64 	%fd400, 0d3FF0000000000000, %fd399, %p31;
	copysign.f64 	%fd455, %fd58, %fd400;
	bra.uni 	$L__BB4_41;
$L__BB4_40:
	mul.f64 	%fd401, %fd58, %fd58;
	fma.rn.f64 	%fd402, %fd401, 0dBEF0BC46E2F5E964, 0d3F14359F420AFC3D;
	fma.rn.f64 	%fd403, %fd402, %fd401, 0dBF2DF9F0728C5D84;
	fma.rn.f64 	%fd404, %fd403, %fd401, 0d3F4337D1CEC4F033;
	fma.rn.f64 	%fd405, %fd404, %fd401, 0dBF57D6E9674335B3;
	fma.rn.f64 	%fd406, %fd405, %fd401, 0d3F6D6D000D7AAD3D;
	fma.rn.f64 	%fd407, %fd406, %fd401, 0dBF8226E1F3CF1EF5;
	fma.rn.f64 	%fd408, %fd407, %fd401, 0d3F9664F47EC0C8CF;
	fma.rn.f64 	%fd409, %fd408, %fd401, 0dBFABA1BA1B80AB40;
	fma.rn.f64 	%fd410, %fd409, %fd401, 0d3FC111111110FA4A;
	fma.rn.f64 	%fd411, %fd410, %fd401, 0dBFD5555555555550;
	fma.rn.f64 	%fd412, %fd411, %fd401, 0d0000000000000000;
	fma.rn.f64 	%fd455, %fd412, %fd58, %fd58;
$L__BB4_41:
	neg.f64 	%fd456, %fd455;
$L__BB4_42:
	mul.wide.s32 	%rd38, %r4, 8;
	add.s64 	%rd39, %rd3, %rd38;
	ld.global.f64 	%fd413, [%rd39];
	mul.f64 	%fd414, %fd413, 0dC02A000000000000;
	mul.wide.s32 	%rd40, %r6, 8;
	add.s64 	%rd41, %rd3, %rd40;
	ld.global.f64 	%fd415, [%rd41];
	fma.rn.f64 	%fd416, %fd415, 0d4014000000000000, %fd414;
	sub.s32 	%r82, %r6, %r35;
	mul.wide.s32 	%rd42, %r82, 8;
	add.s64 	%rd43, %rd3, %rd42;
	ld.global.f64 	%fd417, [%rd43];
	sub.f64 	%fd418, %fd416, %fd417;
	fma.rn.f64 	%fd419, %fd456, 0d4028000000000000, %fd418;
	mul.f64 	%fd65, %fd419, 0d3FD5555555555555;
	mul.f64 	%fd420, %fd413, 0dC051800000000000;
	fma.rn.f64 	%fd421, %fd415, 0d4040000000000000, %fd420;
	fma.rn.f64 	%fd422, %fd417, 0dC01C000000000000, %fd421;
	fma.rn.f64 	%fd66, %fd456, 0d4048000000000000, %fd422;
	mul.lo.s32 	%r30, %r9, %r35;
	mul.wide.s32 	%rd6, %r30, 8;
	add.s64 	%rd7, %rd3, %rd6;
	ld.global.f64 	%fd67, [%rd7];
	setp.eq.s32 	%p32, %r9, %r3;
	mov.f64 	%fd457, %fd65;
	@%p32 bra 	$L__BB4_44;
	add.s64 	%rd44, %rd7, %rd4;
	ld.global.f64 	%fd457, [%rd44];
$L__BB4_44:
	setp.lt.s32 	%p33, %r9, %r5;
	@%p33 bra 	$L__BB4_46;
	setp.eq.s32 	%p34, %r9, %r5;
	mul.f64 	%fd423, %fd66, 0d3FD5555555555555;
	selp.f64 	%fd458, %fd65, %fd423, %p34;
	bra.uni 	$L__BB4_47;
$L__BB4_46:
	add.s64 	%rd45, %rd5, %rd6;
	ld.global.f64 	%fd458, [%rd45];
$L__BB4_47:
	mul.f64 	%fd73, %fd33, 0d3FD5555555555555;
	setp.eq.s32 	%p35, %r9, 0;
	mov.f64 	%fd459, %fd73;
	@%p35 bra 	$L__BB4_49;
	sub.s32 	%r31, %r30, %r35;
	mul.wide.s32 	%rd46, %r31, 8;
	add.s64 	%rd47, %rd3, %rd46;
	ld.global.f64 	%fd459, [%rd47];
	setp.gt.s32 	%p36, %r9, 1;
	@%p36 bra 	$L__BB4_50;
$L__BB4_49:
	setp.eq.s32 	%p37, %r9, 1;
	mul.f64 	%fd424, %fd34, 0d3FD5555555555555;
	selp.f64 	%fd461, %fd73, %fd424, %p37;
	bra.uni 	$L__BB4_51;
$L__BB4_50:
	sub.s32 	%r83, %r31, %r35;
	mul.wide.s32 	%rd48, %r83, 8;
	add.s64 	%rd49, %rd3, %rd48;
	ld.global.f64 	%fd461, [%rd49];
$L__BB4_51:
	ld.param.u64 	%rd63, [_Z20x_Remap_on_gpu_part1PdS_S_S_S_S_S_iiid_param_3];
	ld.param.u64 	%rd62, [_Z20x_Remap_on_gpu_part1PdS_S_S_S_S_S_iiid_param_2];
	ld.param.u64 	%rd61, [_Z20x_Remap_on_gpu_part1PdS_S_S_S_S_S_iiid_param_1];
	ld.param.u64 	%rd60, [_Z20x_Remap_on_gpu_part1PdS_S_S_S_S_S_iiid_param_0];
	add.f64 	%fd425, %fd67, %fd459;
	mul.f64 	%fd426, %fd425, 0d3FE2AAAAAAAAAAAB;
	add.f64 	%fd427, %fd457, %fd461;
	mul.f64 	%fd428, %fd427, 0d3FB5555555555555;
	sub.f64 	%fd429, %fd426, %fd428;
	cvta.to.global.u64 	%rd50, %rd60;
	mul.wide.s32 	%rd51, %r84, 8;
	add.s64 	%rd52, %rd50, %rd51;
	st.global.f64 	[%rd52], %fd429;
	add.f64 	%fd430, %fd67, %fd457;
	mul.f64 	%fd431, %fd430, 0d3FE2AAAAAAAAAAAB;
	add.f64 	%fd432, %fd458, %fd459;
	mul.f64 	%fd433, %fd432, 0d3FB5555555555555;
	sub.f64 	%fd434, %fd431, %fd433;
	cvta.to.global.u64 	%rd53, %rd61;
	add.s64 	%rd54, %rd53, %rd51;
	st.global.f64 	[%rd54], %fd434;
	ld.global.f64 	%fd435, [%rd52];
	sub.f64 	%fd436, %fd434, %fd435;
	cvta.to.global.u64 	%rd55, %rd63;
	add.s64 	%rd56, %rd55, %rd51;
	st.global.f64 	[%rd56], %fd436;
	add.s64 	%rd57, %rd1, %rd51;
	ld.global.f64 	%fd437, [%rd57];
	ld.global.f64 	%fd438, [%rd52];
	ld.global.f64 	%fd439, [%rd54];
	add.f64 	%fd440, %fd438, %fd439;
	fma.rn.f64 	%fd441, %fd440, 0dBFE0000000000000, %fd437;
	mul.f64 	%fd442, %fd441, 0d4018000000000000;
	cvta.to.global.u64 	%rd58, %rd62;
	add.s64 	%rd59, %rd58, %rd51;
	st.global.f64 	[%rd59], %fd442;
	add.s32 	%r84, %r84, %r7;
	setp.lt.s32 	%p38, %r84, %r33;
	@%p38 bra 	$L__BB4_2;
$L__BB4_52:
	ret;

}
	// .globl	_Z20x_Remap_on_gpu_part2PdS_S_S_S_S_S_S_S_iiidd
.visible .entry _Z20x_Remap_on_gpu_part2PdS_S_S_S_S_S_S_S_iiidd(
	.param .u64 .ptr .align 1 _Z20x_Remap_on_gpu_part2PdS_S_S_S_S_S_S_S_iiidd_param_0,
	.param .u64 .ptr .align 1 _Z20x_Remap_on_gpu_part2PdS_S_S_S_S_S_S_S_iiidd_param_1,
	.param .u64 .ptr .align 1 _Z20x_Remap_on_gpu_part2PdS_S_S_S_S_S_S_S_iiidd_param_2,
	.param .u64 .ptr .align 1 _Z20x_Remap_on_gpu_part2PdS_S_S_S_S_S_S_S_iiidd_param_3,
	.param .u64 .ptr .align 1 _Z20x_Remap_on_gpu_part2PdS_S_S_S_S_S_S_S_iiidd_param_4,
	.param .u64 .ptr .align 1 _Z20x_Remap_on_gpu_part2PdS_S_S_S_S_S_S_S_iiidd_param_5,
	.param .u64 .ptr .align 1 _Z20x_Remap_on_gpu_part2PdS_S_S_S_S_S_S_S_iiidd_param_6,
	.param .u64 .ptr .align 1 _Z20x_Remap_on_gpu_part2PdS_S_S_S_S_S_S_S_iiidd_param_7,
	.param .u64 .ptr .align 1 _Z20x_Remap_on_gpu_part2PdS_S_S_S_S_S_S_S_iiidd_param_8,
	.param .u32 _Z20x_Remap_on_gpu_part2PdS_S_S_S_S_S_S_S_iiidd_param_9,
	.param .u32 _Z20x_Remap_on_gpu_part2PdS_S_S_S_S_S_S_S_iiidd_param_10,
	.param .u32 _Z20x_Remap_on_gpu_part2PdS_S_S_S_S_S_S_S_iiidd_param_11,
	.param .f64 _Z20x_Remap_on_gpu_part2PdS_S_S_S_S_S_S_S_iiidd_param_12,
	.param .f64 _Z20x_Remap_on_gpu_part2PdS_S_S_S_S_S_S_S_iiidd_param_13
)
{
	.reg .pred 	%p<121>;
	.reg .b32 	%r<181>;
	.reg .b32 	%f<9>;
	.reg .b64 	%rd<92>;
	.reg .b64 	%fd<471>;

	ld.param.u64 	%rd12, [_Z20x_Remap_on_gpu_part2PdS_S_S_S_S_S_S_S_iiidd_param_0];
	ld.param.u64 	%rd13, [_Z20x_Remap_on_gpu_part2PdS_S_S_S_S_S_S_S_iiidd_param_2];
	ld.param.u64 	%rd14, [_Z20x_Remap_on_gpu_part2PdS_S_S_S_S_S_S_S_iiidd_param_3];
	ld.param.u64 	%rd15, [_Z20x_Remap_on_gpu_part2PdS_S_S_S_S_S_S_S_iiidd_param_4];
	ld.param.u32 	%r52, [_Z20x_Remap_on_gpu_part2PdS_S_S_S_S_S_S_S_iiidd_param_9];
	ld.param.u32 	%r54, [_Z20x_Remap_on_gpu_part2PdS_S_S_S_S_S_S_S_iiidd_param_11];
	cvta.to.global.u64 	%rd1, %rd15;
	cvta.to.global.u64 	%rd2, %rd12;
	cvta.to.global.u64 	%rd3, %rd14;
	cvta.to.global.u64 	%rd4, %rd13;
	mov.u32 	%r1, %ntid.x;
	mov.u32 	%r55, %ctaid.x;
	mov.u32 	%r56, %tid.x;
	mad.lo.s32 	%r171, %r1, %r55, %r56;
	setp.ge.s32 	%p3, %r171, %r52;
	@%p3 bra 	$L__BB5_80;
	mov.f64 	%fd109, 0d4008000000000000;
	{
	.reg .b32 %temp; 
	mov.b64 	{%temp, %r3}, %fd109;
	}
	and.b32  	%r4, %r3, 2146435072;
	setp.eq.s32 	%p4, %r4, 1073741824;
	setp.lt.s32 	%p5, %r3, 0;
	selp.b32 	%r5, 0, 2146435072, %p5;
	and.b32  	%r57, %r3, 2147483647;
	setp.ne.s32 	%p6, %r57, 1071644672;
	and.pred  	%p1, %p4, %p6;
	or.b32  	%r6, %r5, -2147483648;
	mov.f64 	%fd110, 0d4000000000000000;
	{
	.reg .b32 %temp; 
	mov.b64 	{%temp, %r7}, %fd110;
	}
	and.b32  	%r8, %r7, 2146435072;
	setp.eq.s32 	%p7, %r8, 1062207488;
	setp.lt.s32 	%p8, %r7, 0;
	selp.b32 	%r9, 0, 2146435072, %p8;
	and.b32  	%r58, %r7, 2147483647;
	setp.ne.s32 	%p9, %r58, 1071644672;
	and.pred  	%p2, %p7, %p9;
	or.b32  	%r10, %r9, -2147483648;
	mov.u32 	%r59, %nctaid.x;
	mul.lo.s32 	%r11, %r59, %r1;
	shl.b32 	%r12, %r54, 4;
	mul.wide.s32 	%rd5, %r54, 8;
$L__BB5_2:
	ld.param.f64 	%fd443, [_Z20x_Remap_on_gpu_part2PdS_S_S_S_S_S_S_S_iiidd_param_12];
	ld.param.u32 	%r170, [_Z20x_Remap_on_gpu_part2PdS_S_S_S_S_S_S_S_iiidd_param_10];
	ld.param.u64 	%rd91, [_Z20x_Remap_on_gpu_part2PdS_S_S_S_S_S_S_S_iiidd_param_8];
	ld.param.u64 	%rd89, [_Z20x_Remap_on_gpu_part2PdS_S_S_S_S_S_S_S_iiidd_param_6];
	div.s32 	%r60, %r171, %r54;
	mul.lo.s32 	%r61, %r60, %r54;
	sub.s32 	%r15, %r171, %r61;
	cvta.to.global.u64 	%rd16, %rd91;
	mul.wide.s32 	%rd17, %r171, 8;
	add.s64 	%rd18, %rd16, %rd17;
	ld.global.f64 	%fd111, [%rd18];
	max.f64 	%fd112, %fd111, 0dC00FFFFFFFFFFFFE;
	add.s64 	%rd19, %rd18, %rd5;
	ld.global.f64 	%fd113, [%rd19];
	min.f64 	%fd114, %fd113, 0d400FFFFFFFFFFFFE;
	add.f64 	%fd115, %fd112, 0d4010000000000000;
	div.rn.f64 	%fd116, %fd115, %fd443;
	cvt.rmi.f64.f64 	%fd117, %fd116;
	cvt.rzi.s32.f64 	%r178, %fd117;
	add.f64 	%fd118, %fd114, 0d4010000000000000;
	div.rn.f64 	%fd119, %fd118, %fd443;
	cvt.rmi.f64.f64 	%fd120, %fd119;
	cvt.rzi.s32.f64 	%r17, %fd120;
	mad.lo.s32 	%r19, %r178, %r54, %r15;
	add.s32 	%r62, %r19, %r178;
	cvta.to.global.u64 	%rd20, %rd89;
	mul.wide.s32 	%rd21, %r62, 8;
	add.s64 	%rd22, %rd20, %rd21;
	ld.global.f64 	%fd121, [%rd22];
	sub.f64 	%fd122, %fd112, %fd121;
	div.rn.f64 	%fd1, %fd122, %fd443;
	mad.lo.s32 	%r18, %r17, %r54, %r15;
	add.s32 	%r63, %r18, %r17;
	mul.wide.s32 	%rd23, %r63, 8;
	add.s64 	%rd24, %rd20, %rd23;
	ld.global.f64 	%fd123, [%rd24];
	sub.f64 	%fd124, %fd114, %fd123;
	div.rn.f64 	%fd2, %fd124, %fd443;
	setp.ne.s32 	%p10, %r60, 0;
	add.s32 	%r64, %r170, -1;
	setp.ne.s32 	%p11, %r60, %r64;
	and.pred  	%p12, %p10, %p11;
	@%p12 bra 	$L__BB5_22;
	ld.param.u64 	%rd90, [_Z20x_Remap_on_gpu_part2PdS_S_S_S_S_S_S_S_iiidd_param_7];
	cvta.to.global.u64 	%rd74, %rd90;
	add.s64 	%rd76, %rd74, %rd17;
	ld.global.f64 	%fd3, [%rd76];
	fma.rn.f64 	%fd4, %fd3, %fd3, 0d4030000000000000;
	sqrt.rn.f64 	%fd5, %fd4;
	{
	.reg .b32 %temp; 
	mov.b64 	{%temp, %r149}, %fd5;
	}
	and.b32  	%r20, %r149, 2147483647;
	{
	.reg .b32 %temp; 
	mov.b64 	{%r150, %temp}, %fd5;
	}
	mov.b64 	%fd6, {%r150, %r20};
	setp.ltu.f64 	%p104, %fd6, 0d3FE4F92224DD2F1A;
	@%p104 bra 	$L__BB5_5;
	add.f64 	%fd281, %fd6, %fd6;
	cvt.rn.f32.f64 	%f1, %fd281;
	mul.f32 	%f2, %f1, 0f3FB8AA3B;
	cvt.rni.f32.f32 	%f3, %f2;
	cvt.f64.f32 	%fd282, %f3;
	fma.rn.f64 	%fd283, %fd282, 0dBFE62E42FEFA39EF, %fd281;
	fma.rn.f64 	%fd284, %fd283, 0d3E5AE904A4741B81, 0d3E928A27F89B6999;
	fma.rn.f64 	%fd285, %fd284, %fd283, 0d3EC71DE715FF7E07;
	fma.rn.f64 	%fd286, %fd285, %fd283, 0d3EFA019A6B0AC45A;
	fma.rn.f64 	%fd287, %fd286, %fd283, 0d3F2A01A017EED94F;
	fma.rn.f64 	%fd288, %fd287, %fd283, 0d3F56C16C17F2A71B;
	fma.rn.f64 	%fd289, %fd288, %fd283, 0d3F811111111173C4;
	fma.rn.f64 	%fd290, %fd289, %fd283, 0d3FA555555555211A;
	fma.rn.f64 	%fd291, %fd290, %fd283, 0d3FC5555555555540;
	fma.rn.f64 	%fd292, %fd291, %fd283, 0d3FE0000000000005;
	mul.f64 	%fd293, %fd283, %fd292;
	fma.rn.f64 	%fd294, %fd293, %fd283, %fd283;
	ex2.approx.ftz.f32 	%f4, %f3;
	cvt.f64.f32 	%fd295, %f4;
	mov.f64 	%fd296, 0d3FF0000000000000;
	sub.f64 	%fd297, %fd296, %fd295;
	neg.f64 	%fd298, %fd294;
	fma.rn.f64 	%fd299, %fd298, %fd295, %fd297;
	mov.f64 	%fd300, 0d4000000000000000;
	sub.f64 	%fd301, %fd300, %fd299;
	rcp.approx.ftz.f64 	%fd302, %fd301;
	neg.f64 	%fd303, %fd301;
	fma.rn.f64 	%fd304, %fd303, %fd302, 0d3FF0000000000000;
	fma.rn.f64 	%fd305, %fd304, %fd304, %fd304;
	fma.rn.f64 	%fd306, %fd305, %fd302, %fd302;
	fma.rn.f64 	%fd307, %fd306, 0dC000000000000000, 0d3FF0000000000000;
	setp.gt.u32 	%p105, %r20, 1077088193;
	selp.f64 	%fd308, 0d3FF0000000000000, %fd307, %p105;
	copysign.f64 	%fd449, %fd5, %fd308;
	bra.uni 	$L__BB5_6;
$L__BB5_5:
	mul.f64 	%fd309, %fd5, %fd5;
	fma.rn.f64 	%fd310, %fd309, 0dBEF0BC46E2F5E964, 0d3F14359F420AFC3D;
	fma.rn.f64 	%fd311, %fd310, %fd309, 0dBF2DF9F0728C5D84;
	fma.rn.f64 	%fd312, %fd311, %fd309, 0d3F4337D1CEC4F033;
	fma.rn.f64 	%fd313, %fd312, %fd309, 0dBF57D6E9674335B3;
	fma.rn.f64 	%fd314, %fd313, %fd309, 0d3F6D6D000D7AAD3D;
	fma.rn.f64 	%fd315, %fd314, %fd309, 0dBF8226E1F3CF1EF5;
	fma.rn.f64 	%fd316, %fd315, %fd309, 0d3F9664F47EC0C8CF;
	fma.rn.f64 	%fd317, %fd316, %fd309, 0dBFABA1BA1B80AB40;
	fma.rn.f64 	%fd318, %fd317, %fd309, 0d3FC111111110FA4A;
	fma.rn.f64 	%fd319, %fd318, %fd309, 0dBFD5555555555550;
	fma.rn.f64 	%fd320, %fd319, %fd309, 0d0000000000000000;
	fma.rn.f64 	%fd449, %fd320, %fd5, %fd5;
$L__BB5_6:
	{
	.reg .b32 %temp; 
	mov.b64 	{%temp, %r151}, %fd6;
	}
	setp.gt.u32 	%p106, %r151, 1082536910;
	@%p106 bra 	$L__BB5_8;
	fma.rn.f64 	%fd321, %fd6, 0d3FF71547652B82FE, 0d4338000000000000;
	{
	.reg .b32 %temp; 
	mov.b64 	{%r152, %temp}, %fd321;
	}
	mov.f64 	%fd322, 0dC338000000000000;
	add.rn.f64 	%fd323, %fd321, %fd322;
	fma.rn.f64 	%fd324, %fd323, 0dBFE62E42FEFA39EF, %fd6;
	fma.rn.f64 	%fd325, %fd323, 0dBC7ABC9E3B39803F, %fd324;
	fma.rn.f64 	%fd326, %fd325, 0d3E5ADE1569CE2BDF, 0d3E928AF3FCA213EA;
	fma.rn.f64 	%fd327, %fd326, %fd325, 0d3EC71DEE62401315;
	fma.rn.f64 	%fd328, %fd327, %fd325, 0d3EFA01997C89EB71;
	fma.rn.f64 	%fd329, %fd328, %fd325, 0d3F2A01A014761F65;
	fma.rn.f64 	%fd330, %fd329, %fd325, 0d3F56C16C1852B7AF;
	fma.rn.f64 	%fd331, %fd330, %fd325, 0d3F81111111122322;
	fma.rn.f64 	%fd332, %fd331, %fd325, 0d3FA55555555502A1;
	fma.rn.f64 	%fd333, %fd332, %fd325, 0d3FC5555555555511;
	fma.rn.f64 	%fd334, %fd333, %fd325, 0d3FE000000000000B;
	fma.rn.f64 	%fd335, %fd334, %fd325, 0d3FF0000000000000;
	fma.rn.f64 	%fd336, %fd335, %fd325, 0d3FF0000000000000;
	shl.b32 	%r153, %r152, 20;
	{
	.reg .b32 %temp; 
	mov.b64 	{%r154, %temp}, %fd336;
	}
	{
	.reg .b32 %temp; 
	mov.b64 	{%temp, %r155}, %fd336;
	}
	add.s32 	%r156, %r153, %r155;
	add.s32 	%r157, %r156, -2097152;
	mov.b64 	%fd337, {%r154, %r157};
	rcp.approx.ftz.f64 	%fd338, %fd337;
	neg.f64 	%fd339, %fd337;
	fma.rn.f64 	%fd340, %fd339, %fd338, 0d3FF0000000000000;
	fma.rn.f64 	%fd341, %fd340, %fd340, %fd340;
	fma.rn.f64 	%fd342, %fd341, %fd338, %fd338;
	fma.rn.f64 	%fd450, %fd342, 0d3FB0000000000000, %fd337;
	bra.uni 	$L__BB5_9;
$L__BB5_8:
	setp.le.f64 	%p107, %fd5, 0d7FF0000000000000;
	selp.f64 	%fd450, 0d7FF0000000000000, %fd5, %p107;
$L__BB5_9:
	add.f64 	%fd344, %fd450, %fd450;
	mul.f64 	%fd345, %fd344, %fd344;
	div.rn.f64 	%fd13, %fd449, %fd345;
	setp.eq.f64 	%p108, %fd4, 0d0000000000000000;
	mov.f64 	%fd470, 0d0000000000000000;
	@%p108 bra 	$L__BB5_79;
	ld.param.f64 	%fd444, [_Z20x_Remap_on_gpu_part2PdS_S_S_S_S_S_S_S_iiidd_param_13];
	mul.f64 	%fd346, %fd444, %fd13;
	mul.f64 	%fd347, %fd5, 0d3FD8A3D70A3D70A4;
	div.rn.f64 	%fd14, %fd346, %fd347;
	abs.f64 	%fd15, %fd14;
	setp.neu.f64 	%p109, %fd15, 0d7FF0000000000000;
	@%p109 bra 	$L__BB5_12;
	mov.f64 	%fd353, 0d0000000000000000;
	mul.rn.f64 	%fd452, %fd14, %fd353;
	mov.b32 	%r173, 1;
	bra.uni 	$L__BB5_15;
$L__BB5_12:
	mul.f64 	%fd348, %fd14, 0d3FE45F306DC9C883;
	cvt.rni.s32.f64 	%r172, %fd348;
	cvt.rn.f64.s32 	%fd349, %r172;
	fma.rn.f64 	%fd350, %fd349, 0dBFF921FB54442D18, %fd14;
	fma.rn.f64 	%fd351, %fd349, 0dBC91A62633145C00, %fd350;
	fma.rn.f64 	%fd452, %fd349, 0dB97B839A252049C0, %fd351;
	setp.ltu.f64 	%p110, %fd15, 0d41E0000000000000;
	@%p110 bra 	$L__BB5_14;
	{ // callseq 12, 0
	.param .b64 param0;
	st.param.f64 	[param0], %fd14;
	.param .align 16 .b8 retval0[16];
	call.uni (retval0), 
	__internal_trig_reduction_slowpathd, 
	(
	param0
	);
	ld.param.f64 	%fd452, [retval0];
	ld.param.b32 	%r172, [retval0+8];
	} // callseq 12
$L__BB5_14:
	add.s32 	%r173, %r172, 1;
$L__BB5_15:
	shl.b32 	%r160, %r173, 6;
	cvt.u64.u32 	%rd77, %r160;
	and.b64  	%rd78, %rd77, 64;
	mov.u64 	%rd79, __cudart_sin_cos_coeffs;
	add.s64 	%rd80, %rd79, %rd78;
	mul.rn.f64 	%fd354, %fd452, %fd452;
	and.b32  	%r161, %r173, 1;
	setp.eq.b32 	%p112, %r161, 1;
	selp.f64 	%fd355, 0dBDA8FF8320FD8164, 0d3DE5DB65F9785EBA, %p112;
	ld.global.nc.v2.f64 	{%fd356, %fd357}, [%rd80];
	fma.rn.f64 	%fd358, %fd355, %fd354, %fd356;
	fma.rn.f64 	%fd359, %fd358, %fd354, %fd357;
	ld.global.nc.v2.f64 	{%fd360, %fd361}, [%rd80+16];
	fma.rn.f64 	%fd362, %fd359, %fd354, %fd360;
	fma.rn.f64 	%fd363, %fd362, %fd354, %fd361;
	ld.global.nc.v2.f64 	{%fd364, %fd365}, [%rd80+32];
	fma.rn.f64 	%fd366, %fd363, %fd354, %fd364;
	fma.rn.f64 	%fd367, %fd366, %fd354, %fd365;
	fma.rn.f64 	%fd368, %fd367, %fd452, %fd452;
	fma.rn.f64 	%fd369, %fd367, %fd354, 0d3FF0000000000000;
	selp.f64 	%fd370, %fd369, %fd368, %p112;
	and.b32  	%r162, %r173, 2;
	setp.eq.s32 	%p113, %r162, 0;
	mov.f64 	%fd371, 0d0000000000000000;
	sub.f64 	%fd372, %fd371, %fd370;
	selp.f64 	%fd373, %fd370, %fd372, %p113;
	mul.f64 	%fd374, %fd3, 0d3FE0000000000000;
	mul.f64 	%fd21, %fd374, %fd373;
	@%p109 bra 	$L__BB5_17;
	mov.f64 	%fd380, 0d0000000000000000;
	mul.rn.f64 	%fd453, %fd14, %fd380;
	mov.b32 	%r174, 0;
	bra.uni 	$L__BB5_19;
$L__BB5_17:
	mul.f64 	%fd375, %fd14, 0d3FE45F306DC9C883;
	cvt.rni.s32.f64 	%r174, %fd375;
	cvt.rn.f64.s32 	%fd376, %r174;
	fma.rn.f64 	%fd377, %fd376, 0dBFF921FB54442D18, %fd14;
	fma.rn.f64 	%fd378, %fd376, 0dBC91A62633145C00, %fd377;
	fma.rn.f64 	%fd453, %fd376, 0dB97B839A252049C0, %fd378;
	setp.ltu.f64 	%p114, %fd15, 0d41E0000000000000;
	@%p114 bra 	$L__BB5_19;
	{ // callseq 13, 0
	.param .b64 param0;
	st.param.f64 	[param0], %fd14;
	.param .align 16 .b8 retval0[16];
	call.uni (retval0), 
	__internal_trig_reduction_slowpathd, 
	(
	param0
	);
	ld.param.f64 	%fd453, [retval0];
	ld.param.b32 	%r174, [retval0+8];
	} // callseq 13
$L__BB5_19:
	shl.b32 	%r165, %r174, 6;
	cvt.u64.u32 	%rd81, %r165;
	and.b64  	%rd82, %rd81, 64;
	mov.u64 	%rd83, __cudart_sin_cos_coeffs;
	add.s64 	%rd84, %rd83, %rd82;
	mul.rn.f64 	%fd381, %fd453, %fd453;
	and.b32  	%r166, %r174, 1;
	setp.eq.b32 	%p115, %r166, 1;
	selp.f64 	%fd382, 0dBDA8FF8320FD8164, 0d3DE5DB65F9785EBA, %p115;
	ld.global.nc.v2.f64 	{%fd383, %fd384}, [%rd84];
	fma.rn.f64 	%fd385, %fd382, %fd381, %fd383;
	fma.rn.f64 	%fd386, %fd385, %fd381, %fd384;
	ld.global.nc.v2.f64 	{%fd387, %fd388}, [%rd84+16];
	fma.rn.f64 	%fd389, %fd386, %fd381, %fd387;
	fma.rn.f64 	%fd390, %fd389, %fd381, %fd388;
	ld.global.nc.v2.f64 	{%fd391, %fd392}, [%rd84+32];
	fma.rn.f64 	%fd393, %fd390, %fd381, %fd391;
	fma.rn.f64 	%fd394, %fd393, %fd381, %fd392;
	fma.rn.f64 	%fd395, %fd394, %fd453, %fd453;
	fma.rn.f64 	%fd396, %fd394, %fd381, 0d3FF0000000000000;
	selp.f64 	%fd397, %fd396, %fd395, %p115;
	and.b32  	%r167, %r174, 2;
	setp.eq.s32 	%p116, %r167, 0;
	mov.f64 	%fd398, 0d0000000000000000;
	sub.f64 	%fd399, %fd398, %fd397;
	selp.f64 	%fd400, %fd397, %fd399, %p116;
	setp.eq.s32 	%p117, %r60, 0;
	selp.f64 	%fd401, 0dC000000000000000, 0d4000000000000000, %p117;
	mul.f64 	%fd402, %fd401, %fd400;
	sub.f64 	%fd26, %fd21, %fd402;
	{
	.reg .b32 %temp; 
	mov.b64 	{%temp, %r168}, %fd26;
	}
	and.b32  	%r29, %r168, 2147483647;
	{
	.reg .b32 %temp; 
	mov.b64 	{%r169, %temp}, %fd26;
	}
	mov.b64 	%fd27, {%r169, %r29};
	setp.ltu.f64 	%p118, %fd27, 0d3FE4F92224DD2F1A;
	@%p118 bra 	$L__BB5_21;
	add.f64 	%fd403, %fd27, %fd27;
	cvt.rn.f32.f64 	%f5, %fd403;
	mul.f32 	%f6, %f5, 0f3FB8AA3B;
	cvt.rni.f32.f32 	%f7, %f6;
	cvt.f64.f32 	%fd404, %f7;
	fma.rn.f64 	%fd405, %fd404, 0dBFE62E42FEFA39EF, %fd403;
	fma.rn.f64 	%fd406, %fd405, 0d3E5AE904A4741B81, 0d3E928A27F89B6999;
	fma.rn.f64 	%fd407, %fd406, %fd405, 0d3EC71DE715FF7E07;
	fma.rn.f64 	%fd408, %fd407, %fd405, 0d3EFA019A6B0AC45A;
	fma.rn.f64 	%fd409, %fd408, %fd405, 0d3F2A01A017EED94F;
	fma.rn.f64 	%fd410, %fd409, %fd405, 0d3F56C16C17F2A71B;
	fma.rn.f64 	%fd411, %fd410, %fd405, 0d3F811111111173C4;
	fma.rn.f64 	%fd412, %fd411, %fd405, 0d3FA555555555211A;
	fma.rn.f64 	%fd413, %fd412, %fd405, 0d3FC5555555555540;
	fma.rn.f64 	%fd414, %fd413, %fd405, 0d3FE0000000000005;
	mul.f64 	%fd415, %fd405, %fd414;
	fma.rn.f64 	%fd416, %fd415, %fd405, %fd405;
	ex2.approx.ftz.f32 	%f8, %f7;
	cvt.f64.f32 	%fd417, %f8;
	mov.f64 	%fd418, 0d3FF0000000000000;
	sub.f64 	%fd419, %fd418, %fd417;
	neg.f64 	%fd420, %fd416;
	fma.rn.f64 	%fd421, %fd420, %fd417, %fd419;
	mov.f64 	%fd422, 0d4000000000000000;
	sub.f64 	%fd423, %fd422, %fd421;
	rcp.approx.ftz.f64 	%fd424, %fd423;
	neg.f64 	%fd425, %fd423;
	fma.rn.f64 	%fd426, %fd425, %fd424, 0d3FF0000000000000;
	fma.rn.f64 	%fd427, %fd426, %fd426, %fd426;
	fma.rn.f64 	%fd428, %fd427, %fd424, %fd424;
	fma.rn.f64 	%fd429, %fd428, 0dC000000000000000, 0d3FF0000000000000;
	setp.gt.u32 	%p119, %r29, 1077088193;
	selp.f64 	%fd430, 0d3FF0000000000000, %fd429, %p119;
	copysign.f64 	%fd28, %fd26, %fd430;
	neg.f64 	%fd470, %fd28;
	bra.uni 	$L__BB5_79;
$L__BB5_21:
	mul.f64 	%fd431, %fd26, %fd26;
	fma.rn.f64 	%fd432, %fd431, 0dBEF0BC46E2F5E964, 0d3F14359F420AFC3D;
	fma.rn.f64 	%fd433, %fd432, %fd431, 0dBF2DF9F0728C5D84;
	fma.rn.f64 	%fd434, %fd433, %fd431, 0d3F4337D1CEC4F033;
	fma.rn.f64 	%fd435, %fd434, %fd431, 0dBF57D6E9674335B3;
	fma.rn.f64 	%fd436, %fd435, %fd431, 0d3F6D6D000D7AAD3D;
	fma.rn.f64 	%fd437, %fd436, %fd431, 0dBF8226E1F3CF1EF5;
	fma.rn.f64 	%fd438, %fd437, %fd431, 0d3F9664F47EC0C8CF;
	fma.rn.f64 	%fd439, %fd438, %fd431, 0dBFABA1BA1B80AB40;
	fma.rn.f64 	%fd440, %fd439, %fd431, 0d3FC111111110FA4A;
	fma.rn.f64 	%fd441, %fd440, %fd431, 0dBFD5555555555550;
	fma.rn.f64 	%fd442, %fd441, %fd431, 0d0000000000000000;
	fma.rn.f64 	%fd29, %fd442, %fd26, %fd26;
	neg.f64 	%fd470, %fd29;
	bra.uni 	$L__BB5_79;
$L__BB5_22:
	setp.ne.s32 	%p13, %r17, %r178;
	@%p13 bra 	$L__BB5_44;
	setp.lt.s32 	%p64, %r3, 0;
	setp.eq.s32 	%p65, %r4, 1073741824;
	mul.wide.s32 	%rd66, %r18, 8;
	add.s64 	%rd67, %rd4, %rd66;
	ld.global.f64 	%fd32, [%rd67];
	add.s64 	%rd68, %rd3, %rd66;
	ld.global.f64 	%fd33, [%rd68];
	add.s64 	%rd69, %rd2, %rd66;
	ld.global.f64 	%fd34, [%rd69];
	{
	.reg .b32 %temp; 
	mov.b64 	{%temp, %r30}, %fd2;
	}
	abs.f64 	%fd35, %fd2;
	{ // callseq 8, 0
	.param .b64 param0;
	st.param.f64 	[param0], %fd35;
	.param .b64 param1;
	st.param.f64 	[param1], 0d4008000000000000;
	.param .b64 retval0;
	call.uni (retval0), 
	__internal_accurate_pow, 
	(
	param0, 
	param1
	);
	ld.param.f64 	%fd236, [retval0];
	} // callseq 8
	setp.lt.s32 	%p67, %r30, 0;
	neg.f64 	%fd238, %fd236;
	selp.f64 	%fd239, %fd238, %fd236, %p65;
	selp.f64 	%fd240, %fd239, %fd236, %p67;
	setp.eq.f64 	%p68, %fd2, 0d0000000000000000;
	selp.b32 	%r113, %r30, 0, %p65;
	or.b32  	%r114, %r113, 2146435072;
	selp.b32 	%r115, %r114, %r113, %p64;
	mov.b32 	%r116, 0;
	mov.b64 	%fd241, {%r116, %r115};
	selp.f64 	%fd454, %fd241, %fd240, %p68;
	add.f64 	%fd242, %fd2, 0d4008000000000000;
	{
	.reg .b32 %temp; 
	mov.b64 	{%temp, %r117}, %fd242;
	}
	and.b32  	%r118, %r117, 2146435072;
	setp.ne.s32 	%p69, %r118, 2146435072;
	@%p69 bra 	$L__BB5_28;
	setp.num.f64 	%p70, %fd2, %fd2;
	@%p70 bra 	$L__BB5_26;
	mov.f64 	%fd243, 0d4008000000000000;
	add.rn.f64 	%fd454, %fd2, %fd243;
	bra.uni 	$L__BB5_28;
$L__BB5_26:
	setp.neu.f64 	%p71, %fd35, 0d7FF0000000000000;
	@%p71 bra 	$L__BB5_28;
	selp.b32 	%r119, %r6, %r5, %p1;
	selp.b32 	%r120, %r119, %r5, %p67;
	mov.b32 	%r121, 0;
	mov.b64 	%fd454, {%r121, %r120};
$L__BB5_28:
	setp.eq.f64 	%p73, %fd2, 0d0000000000000000;
	setp.lt.s32 	%p74, %r30, 0;
	setp.lt.s32 	%p75, %r7, 0;
	setp.eq.s32 	%p76, %r8, 1062207488;
	setp.eq.f64 	%p78, %fd2, 0d3FF0000000000000;
	selp.f64 	%fd244, 0d3FF0000000000000, %fd454, %p78;
	mul.f64 	%fd245, %fd32, 0d3FD5555555555555;
	mul.f64 	%fd40, %fd245, %fd244;
	add.f64 	%fd41, %fd32, %fd33;
	{ // callseq 9, 0
	.param .b64 param0;
	st.param.f64 	[param0], %fd35;
	.param .b64 param1;
	st.param.f64 	[param1], 0d4000000000000000;
	.param .b64 retval0;
	call.uni (retval0), 
	__internal_accurate_pow, 
	(
	param0, 
	param1
	);
	ld.param.f64 	%fd246, [retval0];
	} // callseq 9
	neg.f64 	%fd248, %fd246;
	selp.f64 	%fd249, %fd248, %fd246, %p76;
	selp.f64 	%fd250, %fd249, %fd246, %p74;
	selp.b32 	%r122, %r30, 0, %p76;
	or.b32  	%r123, %r122, 2146435072;
	selp.b32 	%r124, %r123, %r122, %p75;
	mov.b32 	%r125, 0;
	mov.b64 	%fd251, {%r125, %r124};
	selp.f64 	%fd455, %fd251, %fd250, %p73;
	add.f64 	%fd252, %fd2, 0d4000000000000000;
	{
	.reg .b32 %temp; 
	mov.b64 	{%temp, %r126}, %fd252;
	}
	and.b32  	%r127, %r126, 2146435072;
	setp.ne.s32 	%p79, %r127, 2146435072;
	@%p79 bra 	$L__BB5_33;
	setp.num.f64 	%p80, %fd2, %fd2;
	@%p80 bra 	$L__BB5_31;
	mov.f64 	%fd253, 0d4000000000000000;
	add.rn.f64 	%fd455, %fd2, %fd253;
	bra.uni 	$L__BB5_33;
$L__BB5_31:
	setp.neu.f64 	%p81, %fd35, 0d7FF0000000000000;
	@%p81 bra 	$L__BB5_33;
	selp.b32 	%r128, %r10, %r9, %p2;
	selp.b32 	%r129, %r128, %r9, %p74;
	mov.b32 	%r130, 0;
	mov.b64 	%fd455, {%r130, %r129};
$L__BB5_33:
	setp.lt.s32 	%p84, %r3, 0;
	setp.eq.s32 	%p85, %r4, 1073741824;
	selp.f64 	%fd254, 0d3FF0000000000000, %fd455, %p78;
	mul.f64 	%fd255, %fd41, 0d3FE0000000000000;
	mul.f64 	%fd256, %fd255, %fd254;
	sub.f64 	%fd257, %fd256, %fd40;
	fma.rn.f64 	%fd46, %fd2, %fd34, %fd257;
	mul.wide.s32 	%rd70, %r19, 8;
	add.s64 	%rd71, %rd4, %rd70;
	ld.global.f64 	%fd47, [%rd71];
	add.s64 	%rd72, %rd3, %rd70;
	ld.global.f64 	%fd48, [%rd72];
	add.s64 	%rd73, %rd2, %rd70;
	ld.global.f64 	%fd49, [%rd73];
	{
	.reg .b32 %temp; 
	mov.b64 	{%temp, %r31}, %fd1;
	}
	abs.f64 	%fd50, %fd1;
	{ // callseq 10, 0
	.param .b64 param0;
	st.param.f64 	[param0], %fd50;
	.param .b64 param1;
	st.param.f64 	[param1], 0d4008000000000000;
	.param .b64 retval0;
	call.uni (retval0), 
	__internal_accurate_pow, 
	(
	param0, 
	param1
	);
	ld.param.f64 	%fd258, [retval0];
	} // callseq 10
	setp.lt.s32 	%p87, %r31, 0;
	neg.f64 	%fd260, %fd258;
	selp.f64 	%fd261, %fd260, %fd258, %p85;
	selp.f64 	%fd262, %fd261, %fd258, %p87;
	setp.eq.f64 	%p88, %fd1, 0d0000000000000000;
	selp.b32 	%r131, %r31, 0, %p85;
	or.b32  	%r132, %r131, 2146435072;
	selp.b32 	%r133, %r132, %r131, %p84;
	mov.b32 	%r134, 0;
	mov.b64 	%fd263, {%r134, %r133};
	selp.f64 	%fd456, %fd263, %fd262, %p88;
	add.f64 	%fd264, %fd1, 0d4008000000000000;
	{
	.reg .b32 %temp; 
	mov.b64 	{%temp, %r135}, %fd264;
	}
	and.b32  	%r136, %r135, 2146435072;
	setp.ne.s32 	%p89, %r136, 2146435072;
	@%p89 bra 	$L__BB5_38;
	setp.num.f64 	%p90, %fd1, %fd1;
	@%p90 bra 	$L__BB5_36;
	mov.f64 	%fd265, 0d4008000000000000;
	add.rn.f64 	%fd456, %fd1, %fd265;
	bra.uni 	$L__BB5_38;
$L__BB5_36:
	setp.neu.f64 	%p91, %fd50, 0d7FF0000000000000;
	@%p91 bra 	$L__BB5_38;
	selp.b32 	%r137, %r6, %r5, %p1;
	selp.b32 	%r138, %r137, %r5, %p87;
	mov.b32 	%r139, 0;
	mov.b64 	%fd456, {%r139, %r138};
$L__BB5_38:
	setp.eq.f64 	%p93, %fd1, 0d0000000000000000;
	setp.lt.s32 	%p94, %r31, 0;
	setp.lt.s32 	%p95, %r7, 0;
	setp.eq.s32 	%p96, %r8, 1062207488;
	setp.eq.f64 	%p98, %fd1, 0d3FF0000000000000;
	selp.f64 	%fd266, 0d3FF0000000000000, %fd456, %p98;
	mul.f64 	%fd267, %fd47, 0d3FD5555555555555;
	mul.f64 	%fd55, %fd267, %fd266;
	add.f64 	%fd56, %fd47, %fd48;
	{ // callseq 11, 0
	.param .b64 param0;
	st.param.f64 	[param0], %fd50;
	.param .b64 param1;
	st.param.f64 	[param1], 0d4000000000000000;
	.param .b64 retval0;
	call.uni (retval0), 
	__internal_accurate_pow, 
	(
	param0, 
	param1
	);
	ld.param.f64 	%fd268, [retval0];
	} // callseq 11
	neg.f64 	%fd270, %fd268;
	selp.f64 	%fd271, %fd270, %fd268, %p96;
	selp.f64 	%fd272, %fd271, %fd268, %p94;
	selp.b32 	%r140, %r31, 0, %p96;
	or.b32  	%r141, %r140, 2146435072;
	selp.b32 	%r142, %r141, %r140, %p95;
	mov.b32 	%r143, 0;
	mov.b64 	%fd273, {%r143, %r142};
	selp.f64 	%fd457, %fd273, %fd272, %p93;
	add.f64 	%fd274, %fd1, 0d4000000000000000;
	{
	.reg .b32 %temp; 
	mov.b64 	{%temp, %r144}, %fd274;
	}
	and.b32  	%r145, %r144, 2146435072;
	setp.ne.s32 	%p99, %r145, 2146435072;
	@%p99 bra 	$L__BB5_43;
	setp.num.f64 	%p100, %fd1, %fd1;
	@%p100 bra 	$L__BB5_41;
	mov.f64 	%fd275, 0d4000000000000000;
	add.rn.f64 	%fd457, %fd1, %fd275;
	bra.uni 	$L__BB5_43;
$L__BB5_41:
	setp.neu.f64 	%p101, %fd50, 0d7FF0000000000000;
	@%p101 bra 	$L__BB5_43;
	selp.b32 	%r146, %r10, %r9, %p2;
	selp.b32 	%r147, %r146, %r9, %p94;
	mov.b32 	%r148, 0;
	mov.b64 	%fd457, {%r148, %r147};
$L__BB5_43:
	selp.f64 	%fd276, 0d3FF0000000000000, %fd457, %p98;
	mul.f64 	%fd277, %fd56, 0d3FE0000000000000;
	mul.f64 	%fd278, %fd277, %fd276;
	sub.f64 	%fd279, %fd278, %fd55;
	fma.rn.f64 	%fd280, %fd1, %fd49, %fd279;
	sub.f64 	%fd470, %fd46, %fd280;
	bra.uni 	$L__BB5_79;
$L__BB5_44:
	setp.lt.s32 	%p14, %r3, 0;
	setp.eq.s32 	%p15, %r4, 1073741824;
	mul.wide.s32 	%rd25, %r19, 8;
	add.s64 	%rd26, %rd4, %rd25;
	ld.global.f64 	%fd125, [%rd26];
	add.s64 	%rd27, %rd3, %rd25;
	ld.global.f64 	%fd126, [%rd27];
	add.s64 	%rd28, %rd2, %rd25;
	ld.global.f64 	%fd62, [%rd28];
	mul.f64 	%fd63, %fd125, 0d3FD5555555555555;
	add.f64 	%fd64, %fd125, %fd126;
	{
	.reg .b32 %temp; 
	mov.b64 	{%temp, %r32}, %fd1;
	}
	abs.f64 	%fd65, %fd1;
	{ // callseq 4, 0
	.param .b64 param0;
	st.param.f64 	[param0], %fd65;
	.param .b64 param1;
	st.param.f64 	[param1], 0d4008000000000000;
	.param .b64 retval0;
	call.uni (retval0), 
	__internal_accurate_pow, 
	(
	param0, 
	param1
	);
	ld.param.f64 	%fd127, [retval0];
	} // callseq 4
	setp.lt.s32 	%p17, %r32, 0;
	neg.f64 	%fd129, %fd127;
	selp.f64 	%fd130, %fd129, %fd127, %p15;
	selp.f64 	%fd131, %fd130, %fd127, %p17;
	setp.eq.f64 	%p18, %fd1, 0d0000000000000000;
	selp.b32 	%r65, %r32, 0, %p15;
	or.b32  	%r66, %r65, 2146435072;
	selp.b32 	%r67, %r66, %r65, %p14;
	mov.b32 	%r68, 0;
	mov.b64 	%fd132, {%r68, %r67};
	selp.f64 	%fd458, %fd132, %fd131, %p18;
	add.f64 	%fd133, %fd1, 0d4008000000000000;
	{
	.reg .b32 %temp; 
	mov.b64 	{%temp, %r69}, %fd133;
	}
	and.b32  	%r70, %r69, 2146435072;
	setp.ne.s32 	%p19, %r70, 2146435072;
	@%p19 bra 	$L__BB5_49;
	setp.num.f64 	%p20, %fd1, %fd1;
	@%p20 bra 	$L__BB5_47;
	mov.f64 	%fd134, 0d4008000000000000;
	add.rn.f64 	%fd458, %fd1, %fd134;
	bra.uni 	$L__BB5_49;
$L__BB5_47:
	setp.neu.f64 	%p21, %fd65, 0d7FF0000000000000;
	@%p21 bra 	$L__BB5_49;
	selp.b32 	%r71, %r6, %r5, %p1;
	selp.b32 	%r72, %r71, %r5, %p17;
	mov.b32 	%r73, 0;
	mov.b64 	%fd458, {%r73, %r72};
$L__BB5_49:
	setp.eq.f64 	%p23, %fd1, 0d0000000000000000;
	setp.lt.s32 	%p24, %r32, 0;
	setp.lt.s32 	%p25, %r7, 0;
	setp.eq.s32 	%p26, %r8, 1062207488;
	setp.eq.f64 	%p28, %fd1, 0d3FF0000000000000;
	selp.f64 	%fd135, 0d3FF0000000000000, %fd458, %p28;
	mul.f64 	%fd70, %fd63, %fd135;
	{ // callseq 5, 0
	.param .b64 param0;
	st.param.f64 	[param0], %fd65;
	.param .b64 param1;
	st.param.f64 	[param1], 0d4000000000000000;
	.param .b64 retval0;
	call.uni (retval0), 
	__internal_accurate_pow, 
	(
	param0, 
	param1
	);
	ld.param.f64 	%fd136, [retval0];
	} // callseq 5
	neg.f64 	%fd138, %fd136;
	selp.f64 	%fd139, %fd138, %fd136, %p26;
	selp.f64 	%fd140, %fd139, %fd136, %p24;
	selp.b32 	%r74, %r32, 0, %p26;
	or.b32  	%r75, %r74, 2146435072;
	selp.b32 	%r76, %r75, %r74, %p25;
	mov.b32 	%r77, 0;
	mov.b64 	%fd141, {%r77, %r76};
	selp.f64 	%fd459, %fd141, %fd140, %p23;
	add.f64 	%fd142, %fd1, 0d4000000000000000;
	{
	.reg .b32 %temp; 
	mov.b64 	{%temp, %r78}, %fd142;
	}
	and.b32  	%r79, %r78, 2146435072;
	setp.ne.s32 	%p29, %r79, 2146435072;
	@%p29 bra 	$L__BB5_54;
	setp.num.f64 	%p30, %fd1, %fd1;
	@%p30 bra 	$L__BB5_52;
	mov.f64 	%fd143, 0d4000000000000000;
	add.rn.f64 	%fd459, %fd1, %fd143;
	bra.uni 	$L__BB5_54;
$L__BB5_52:
	setp.neu.f64 	%p31, %fd65, 0d7FF0000000000000;
	@%p31 bra 	$L__BB5_54;
	selp.b32 	%r80, %r10, %r9, %p2;
	selp.b32 	%r81, %r80, %r9, %p24;
	mov.b32 	%r82, 0;
	mov.b64 	%fd459, {%r82, %r81};
$L__BB5_54:
	mul.f64 	%fd144, %fd64, 0d3FE0000000000000;
	setp.lt.s32 	%p34, %r3, 0;
	setp.eq.s32 	%p35, %r4, 1073741824;
	selp.f64 	%fd145, 0d3FF0000000000000, %fd459, %p28;
	mul.f64 	%fd146, %fd144, %fd145;
	sub.f64 	%fd147, %fd146, %fd70;
	fma.rn.f64 	%fd148, %fd1, %fd62, %fd147;
	sub.f64 	%fd149, %fd144, %fd63;
	add.f64 	%fd150, %fd62, %fd149;
	sub.f64 	%fd75, %fd150, %fd148;
	mul.wide.s32 	%rd29, %r18, 8;
	add.s64 	%rd30, %rd4, %rd29;
	ld.global.f64 	%fd76, [%rd30];
	add.s64 	%rd31, %rd3, %rd29;
	ld.global.f64 	%fd77, [%rd31];
	add.s64 	%rd32, %rd2, %rd29;
	ld.global.f64 	%fd78, [%rd32];
	{
	.reg .b32 %temp; 
	mov.b64 	{%temp, %r33}, %fd2;
	}
	abs.f64 	%fd79, %fd2;
	{ // callseq 6, 0
	.param .b64 param0;
	st.param.f64 	[param0], %fd79;
	.param .b64 param1;
	st.param.f64 	[param1], 0d4008000000000000;
	.param .b64 retval0;
	call.uni (retval0), 
	__internal_accurate_pow, 
	(
	param0, 
	param1
	);
	ld.param.f64 	%fd151, [retval0];
	} // callseq 6
	setp.lt.s32 	%p37, %r33, 0;
	neg.f64 	%fd153, %fd151;
	selp.f64 	%fd154, %fd153, %fd151, %p35;
	selp.f64 	%fd155, %fd154, %fd151, %p37;
	setp.eq.f64 	%p38, %fd2, 0d0000000000000000;
	selp.b32 	%r83, %r33, 0, %p35;
	or.b32  	%r84, %r83, 2146435072;
	selp.b32 	%r85, %r84, %r83, %p34;
	mov.b32 	%r86, 0;
	mov.b64 	%fd156, {%r86, %r85};
	selp.f64 	%fd460, %fd156, %fd155, %p38;
	add.f64 	%fd157, %fd2, 0d4008000000000000;
	{
	.reg .b32 %temp; 
	mov.b64 	{%temp, %r87}, %fd157;
	}
	and.b32  	%r88, %r87, 2146435072;
	setp.ne.s32 	%p39, %r88, 2146435072;
	@%p39 bra 	$L__BB5_59;
	setp.num.f64 	%p40, %fd2, %fd2;
	@%p40 bra 	$L__BB5_57;
	mov.f64 	%fd158, 0d4008000000000000;
	add.rn.f64 	%fd460, %fd2, %fd158;
	bra.uni 	$L__BB5_59;
$L__BB5_57:
	setp.neu.f64 	%p41, %fd79, 0d7FF0000000000000;
	@%p41 bra 	$L__BB5_59;
	selp.b32 	%r89, %r6, %r5, %p1;
	selp.b32 	%r90, %r89, %r5, %p37;
	mov.b32 	%r91, 0;
	mov.b64 	%fd460, {%r91, %r90};
$L__BB5_59:
	setp.eq.f64 	%p43, %fd2, 0d0000000000000000;
	setp.lt.s32 	%p44, %r33, 0;
	setp.lt.s32 	%p45, %r7, 0;
	setp.eq.s32 	%p46, %r8, 1062207488;
	setp.eq.f64 	%p48, %fd2, 0d3FF0000000000000;
	selp.f64 	%fd159, 0d3FF0000000000000, %fd460, %p48;
	mul.f64 	%fd160, %fd76, 0d3FD5555555555555;
	mul.f64 	%fd84, %fd160, %fd159;
	add.f64 	%fd85, %fd76, %fd77;
	{ // callseq 7, 0
	.param .b64 param0;
	st.param.f64 	[param0], %fd79;
	.param .b64 param1;
	st.param.f64 	[param1], 0d4000000000000000;
	.param .b64 retval0;
	call.uni (retval0), 
	__internal_accurate_pow, 
	(
	param0, 
	param1
	);
	ld.param.f64 	%fd161, [retval0];
	} // callseq 7
	neg.f64 	%fd163, %fd161;
	selp.f64 	%fd164, %fd163, %fd161, %p46;
	selp.f64 	%fd165, %fd164, %fd161, %p44;
	selp.b32 	%r92, %r33, 0, %p46;
	or.b32  	%r93, %r92, 2146435072;
	selp.b32 	%r94, %r93, %r92, %p45;
	mov.b32 	%r95, 0;
	mov.b64 	%fd166, {%r95, %r94};
	selp.f64 	%fd461, %fd166, %fd165, %p43;
	add.f64 	%fd167, %fd2, 0d4000000000000000;
	{
	.reg .b32 %temp; 
	mov.b64 	{%temp, %r96}, %fd167;
	}
	and.b32  	%r97, %r96, 2146435072;
	setp.ne.s32 	%p49, %r97, 2146435072;
	@%p49 bra 	$L__BB5_64;
	setp.num.f64 	%p50, %fd2, %fd2;
	@%p50 bra 	$L__BB5_62;
	mov.f64 	%fd168, 0d4000000000000000;
	add.rn.f64 	%fd461, %fd2, %fd168;
	bra.uni 	$L__BB5_64;
$L__BB5_62:
	setp.neu.f64 	%p51, %fd79, 0d7FF0000000000000;
	@%p51 bra 	$L__BB5_64;
	selp.b32 	%r98, %r10, %r9, %p2;
	selp.b32 	%r99, %r98, %r9, %p44;
	mov.b32 	%r100, 0;
	mov.b64 	%fd461, {%r100, %r99};
$L__BB5_64:
	selp.f64 	%fd170, 0d3FF0000000000000, %fd461, %p48;
	mul.f64 	%fd171, %fd85, 0d3FE0000000000000;
	mul.f64 	%fd172, %fd171, %fd170;
	sub.f64 	%fd173, %fd172, %fd84;
	fma.rn.f64 	%fd90, %fd2, %fd78, %fd173;
	add.s32 	%r101, %r17, -1;
	setp.ge.s32 	%p54, %r178, %r101;
	mov.f64 	%fd469, 0d0000000000000000;
	@%p54 bra 	$L__BB5_78;
	not.b32 	%r102, %r178;
	add.s32 	%r34, %r17, %r102;
	sub.s32 	%r103, %r17, %r178;
	add.s32 	%r104, %r103, -2;
	and.b32  	%r35, %r34, 15;
	setp.lt.u32 	%p55, %r104, 15;
	mov.f64 	%fd469, 0d0000000000000000;
	@%p55 bra 	$L__BB5_68;
	mad.lo.s32 	%r105, %r54, %r178, %r54;
	add.s32 	%r176, %r15, %r105;
	and.b32  	%r106, %r34, -16;
	neg.s32 	%r175, %r106;
	mov.f64 	%fd469, 0d0000000000000000;
$L__BB5_67:
	.pragma "nounroll";
	mul.wide.s32 	%rd33, %r176, 8;
	add.s64 	%rd34, %rd1, %rd33;
	ld.global.f64 	%fd177, [%rd34];
	add.f64 	%fd178, %fd469, %fd177;
	add.s64 	%rd35, %rd34, %rd5;
	ld.global.f64 	%fd179, [%rd35];
	add.f64 	%fd180, %fd178, %fd179;
	add.s64 	%rd36, %rd35, %rd5;
	ld.global.f64 	%fd181, [%rd36];
	add.f64 	%fd182, %fd180, %fd181;
	add.s64 	%rd37, %rd36, %rd5;
	ld.global.f64 	%fd183, [%rd37];
	add.f64 	%fd184, %fd182, %fd183;
	add.s64 	%rd38, %rd37, %rd5;
	ld.global.f64 	%fd185, [%rd38];
	add.f64 	%fd186, %fd184, %fd185;
	add.s64 	%rd39, %rd38, %rd5;
	ld.global.f64 	%fd187, [%rd39];
	add.f64 	%fd188, %fd186, %fd187;
	add.s64 	%rd40, %rd39, %rd5;
	ld.global.f64 	%fd189, [%rd40];
	add.f64 	%fd190, %fd188, %fd189;
	add.s64 	%rd41, %rd40, %rd5;
	ld.global.f64 	%fd191, [%rd41];
	add.f64 	%fd192, %fd190, %fd191;
	add.s64 	%rd42, %rd41, %rd5;
	ld.global.f64 	%fd193, [%rd42];
	add.f64 	%fd194, %fd192, %fd193;
	add.s64 	%rd43, %rd42, %rd5;
	ld.global.f64 	%fd195, [%rd43];
	add.f64 	%fd196, %fd194, %fd195;
	add.s64 	%rd44, %rd43, %rd5;
	ld.global.f64 	%fd197, [%rd44];
	add.f64 	%fd198, %fd196, %fd197;
	add.s64 	%rd45, %rd44, %rd5;
	ld.global.f64 	%fd199, [%rd45];
	add.f64 	%fd200, %fd198, %fd199;
	add.s64 	%rd46, %rd45, %rd5;
	ld.global.f64 	%fd201, [%rd46];
	add.f64 	%fd202, %fd200, %fd201;
	add.s64 	%rd47, %rd46, %rd5;
	ld.global.f64 	%fd203, [%rd47];
	add.f64 	%fd204, %fd202, %fd203;
	add.s64 	%rd48, %rd47, %rd5;
	ld.global.f64 	%fd205, [%rd48];
	add.f64 	%fd206, %fd204, %fd205;
	add.s32 	%r178, %r178, 16;
	add.s64 	%rd49, %rd48, %rd5;
	ld.global.f64 	%fd207, [%rd49];
	add.f64 	%fd469, %fd206, %fd207;
	add.s32 	%r176, %r176, %r12;
	add.s32 	%r175, %r175, 16;
	setp.ne.s32 	%p56, %r175, 0;
	@%p56 bra 	$L__BB5_67;
$L__BB5_68:
	setp.eq.s32 	%p57, %r35, 0;
	@%p57 bra 	$L__BB5_78;
	and.b32  	%r45, %r34, 7;
	setp.lt.u32 	%p58, %r35, 8;
	@%p58 bra 	$L__BB5_71;
	mad.lo.s32 	%r107, %r54, %r178, %r54;
	add.s32 	%r108, %r107, %r15;
	mul.wide.s32 	%rd50, %r108, 8;
	add.s64 	%rd51, %rd1, %rd50;
	ld.global.f64 	%fd209, [%rd51];
	add.f64 	%fd210, %fd469, %fd209;
	add.s64 	%rd52, %rd51, %rd5;
	ld.global.f64 	%fd211, [%rd52];
	add.f64 	%fd212, %fd210, %fd211;
	add.s64 	%rd53, %rd52, %rd5;
	ld.global.f64 	%fd213, [%rd53];
	add.f64 	%fd214, %fd212, %fd213;
	add.s64 	%rd54, %rd53, %rd5;
	ld.global.f64 	%fd215, [%rd54];
	add.f64 	%fd216, %fd214, %fd215;
	add.s64 	%rd55, %rd54, %rd5;
	ld.global.f64 	%fd217, [%rd55];
	add.f64 	%fd218, %fd216, %fd217;
	add.s64 	%rd56, %rd55, %rd5;
	ld.global.f64 	%fd219, [%rd56];
	add.f64 	%fd220, %fd218, %fd219;
	add.s64 	%rd57, %rd56, %rd5;
	ld.global.f64 	%fd221, [%rd57];
	add.f64 	%fd222, %fd220, %fd221;
	add.s32 	%r178, %r178, 8;
	add.s64 	%rd58, %rd57, %rd5;
	ld.global.f64 	%fd223, [%rd58];
	add.f64 	%fd469, %fd222, %fd223;
$L__BB5_71:
	setp.eq.s32 	%p59, %r45, 0;
	@%p59 bra 	$L__BB5_78;
	and.b32  	%r48, %r34, 3;
	setp.lt.u32 	%p60, %r45, 4;
	@%p60 bra 	$L__BB5_74;
	mad.lo.s32 	%r109, %r54, %r178, %r54;
	add.s32 	%r110, %r109, %r15;
	mul.wide.s32 	%rd59, %r110, 8;
	add.s64 	%rd60, %rd1, %rd59;
	ld.global.f64 	%fd225, [%rd60];
	add.f64 	%fd226, %fd469, %fd225;
	add.s64 	%rd61, %rd60, %rd5;
	ld.global.f64 	%fd227, [%rd61];
	add.f64 	%fd228, %fd226, %fd227;
	add.s64 	%rd62, %rd61, %rd5;
	ld.global.f64 	%fd229, [%rd62];
	add.f64 	%fd230, %fd228, %fd229;
	add.s32 	%r178, %r178, 4;
	add.s64 	%rd63, %rd62, %rd5;
	ld.global.f64 	%fd231, [%rd63];
	add.f64 	%fd469, %fd230, %fd231;
$L__BB5_74:
	setp.eq.s32 	%p61, %r48, 0;
	@%p61 bra 	$L__BB5_78;
	mad.lo.s32 	%r111, %r54, %r178, %r54;
	add.s32 	%r112, %r111, %r15;
	mul.wide.s32 	%rd64, %r112, 8;
	add.s64 	%rd6, %rd1, %rd64;
	ld.global.f64 	%fd232, [%rd6];
	add.f64 	%fd469, %fd469, %fd232;
	setp.eq.s32 	%p62, %r48, 1;
	@%p62 bra 	$L__BB5_78;
	add.s64 	%rd7, %rd6, %rd5;
	ld.global.f64 	%fd233, [%rd7];
	add.f64 	%fd469, %fd469, %fd233;
	setp.eq.s32 	%p63, %r48, 2;
	@%p63 bra 	$L__BB5_78;
	add.s64 	%rd65, %rd7, %rd5;
	ld.global.f64 	%fd234, [%rd65];
	add.f64 	%fd469, %fd469, %fd234;
$L__BB5_78:
	add.f64 	%fd235, %fd75, %fd469;
	add.f64 	%fd470, %fd90, %fd235;
$L__BB5_79:
	ld.param.u64 	%rd88, [_Z20x_Remap_on_gpu_part2PdS_S_S_S_S_S_S_S_iiidd_param_5];
	cvta.to.global.u64 	%rd85, %rd88;
	mul.wide.s32 	%rd86, %r171, 8;
	add.s64 	%rd87, %rd85, %rd86;
	st.global.f64 	[%rd87], %fd470;
	add.s32 	%r171, %r171, %r11;
	setp.lt.s32 	%p120, %r171, %r52;
	@%p120 bra 	$L__BB5_2;
$L__BB5_80:
	ret;

}
	// .globl	_Z20y_Remap_on_gpu_part1PdS_S_S_S_S_S_iiid
.visible .entry _Z20y_Remap_on_gpu_part1PdS_S_S_S_S_S_iiid(
	.param .u64 .ptr .align 1 _Z20y_Remap_on_gpu_part1PdS_S_S_S_S_S_iiid_param_0,
	.param .u64 .ptr .align 1 _Z20y_Remap_on_gpu_part1PdS_S_S_S_S_S_iiid_param_1,
	.param .u64 .ptr .align 1 _Z20y_Remap_on_gpu_part1PdS_S_S_S_S_S_iiid_param_2,
	.param .u64 .ptr .align 1 _Z20y_Remap_on_gpu_part1PdS_S_S_S_S_S_iiid_param_3,
	.param .u64 .ptr .align 1 _Z20y_Remap_on_gpu_part1PdS_S_S_S_S_S_iiid_param_4,
	.param .u64 .ptr .align 1 _Z20y_Remap_on_gpu_part1PdS_S_S_S_S_S_iiid_param_5,
	.param .u64 .ptr .align 1 _Z20y_Remap_on_gpu_part1PdS_S_S_S_S_S_iiid_param_6,
	.param .u32 _Z20y_Remap_on_gpu_part1PdS_S_S_S_S_S_iiid_param_7,
	.param .u32 _Z20y_Remap_on_gpu_part1PdS_S_S_S_S_S_iiid_param_8,
	.param .u32 _Z20y_Remap_on_gpu_part1PdS_S_S_S_S_S_iiid_param_9,
	.param .f64 _Z20y_Remap_on_gpu_part1PdS_S_S_S_S_S_iiid_param_10
)
{
	.reg .pred 	%p<39>;
	.reg .b32 	%r<84>;
	.reg .b32 	%f<17>;
	.reg .b64 	%rd<49>;
	.reg .b64 	%fd<461>;

	ld.param.u64 	%rd8, [_Z20y_Remap_on_gpu_part1PdS_S_S_S_S_S_iiid_param_0];
	ld.param.u64 	%rd9, [_Z20y_Remap_on_gpu_part1PdS_S_S_S_S_S_iiid_param_1];
	ld.param.u64 	%rd10, [_Z20y_Remap_on_gpu_part1PdS_S_S_S_S_S_iiid_param_2];
	ld.param.u64 	%rd14, [_Z20y_Remap_on_gpu_part1PdS_S_S_S_S_S_iiid_param_5];
	ld.param.u32 	%r29, [_Z20y_Remap_on_gpu_part1PdS_S_S_S_S_S_iiid_param_7];
	ld.param.u32 	%r30, [_Z20y_Remap_on_gpu_part1PdS_S_S_S_S_S_iiid_param_9];
	ld.param.f64 	%fd80, [_Z20y_Remap_on_gpu_part1PdS_S_S_S_S_S_iiid_param_10];
	cvta.to.global.u64 	%rd1, %rd14;
	mov.u32 	%r1, %ntid.x;
	mov.u32 	%r31, %ctaid.x;
	mov.u32 	%r32, %tid.x;
	mad.lo.s32 	%r77, %r1, %r31, %r32;
	setp.ge.s32 	%p1, %r77, %r29;
	@%p1 bra 	$L__BB6_52;
	mul.wide.s32 	%rd15, %r30, 8;
	add.s64 	%rd2, %rd1, %rd15;
	add.s32 	%r3, %r30, -2;
	add.s32 	%r4, %r30, -3;
	mov.u32 	%r33, %nctaid.x;
	mul.lo.s32 	%r5, %r33, %r1;
	cvta.to.global.u64 	%rd3, %rd8;
	cvta.to.global.u64 	%rd4, %rd9;
	cvta.to.global.u64 	%rd5, %rd10;
$L__BB6_2:
	ld.param.u64 	%rd47, [_Z20y_Remap_on_gpu_part1PdS_S_S_S_S_S_iiid_param_4];
	rem.s32 	%r7, %r77, %r30;
	cvta.to.global.u64 	%rd16, %rd47;
	mul.wide.s32 	%rd17, %r77, 8;
	add.s64 	%rd18, %rd16, %rd17;
	ld.global.f64 	%fd1, [%rd18];
	ld.global.f64 	%fd2, [%rd1];
	mul.f64 	%fd3, %fd1, %fd1;
	fma.rn.f64 	%fd4, %fd2, %fd2, %fd3;
	sqrt.rn.f64 	%fd5, %fd4;
	{
	.reg .b32 %temp; 
	mov.b64 	{%temp, %r34}, %fd5;
	}
	and.b32  	%r8, %r34, 2147483647;
	{
	.reg .b32 %temp; 
	mov.b64 	{%r35, %temp}, %fd5;
	}
	mov.b64 	%fd6, {%r35, %r8};
	setp.ltu.f64 	%p2, %fd6, 0d3FE4F92224DD2F1A;
	@%p2 bra 	$L__BB6_4;
	add.f64 	%fd81, %fd6, %fd6;
	cvt.rn.f32.f64 	%f1, %fd81;
	mul.f32 	%f2, %f1, 0f3FB8AA3B;
	cvt.rni.f32.f32 	%f3, %f2;
	cvt.f64.f32 	%fd82, %f3;
	fma.rn.f64 	%fd83, %fd82, 0dBFE62E42FEFA39EF, %fd81;
	fma.rn.f64 	%fd84, %fd83, 0d3E5AE904A4741B81, 0d3E928A27F89B6999;
	fma.rn.f64 	%fd85, %fd84, %fd83, 0d3EC71DE715FF7E07;
	fma.rn.f64 	%fd86, %fd85, %fd83, 0d3EFA019A6B0AC45A;
	fma.rn.f64 	%fd87, %fd86, %fd83, 0d3F2A01A017EED94F;
	fma.rn.f64 	%fd88, %fd87, %fd83, 0d3F56C16C17F2A71B;
	fma.rn.f64 	%fd89, %fd88, %fd83, 0d3F811111111173C4;
	fma.rn.f64 	%fd90, %fd89, %fd83, 0d3FA555555555211A;
	fma.rn.f64 	%fd91, %fd90, %fd83, 0d3FC5555555555540;
	fma.rn.f64 	%fd92, %fd91, %fd83, 0d3FE0000000000005;
	mul.f64 	%fd93, %fd83, %fd92;
	fma.rn.f64 	%fd94, %fd93, %fd83, %fd83;
	ex2.approx.ftz.f32 	%f4, %f3;
	cvt.f64.f32 	%fd95, %f4;
	mov.f64 	%fd96, 0d3FF0000000000000;
	sub.f64 	%fd97, %fd96, %fd95;
	neg.f64 	%fd98, %fd94;
	fma.rn.f64 	%fd99, %fd98, %fd95, %fd97;
	mov.f64 	%fd100, 0d4000000000000000;
	sub.f64 	%fd101, %fd100, %fd99;
	rcp.approx.ftz.f64 	%fd102, %fd101;
	neg.f64 	%fd103, %fd101;
	fma.rn.f64 	%fd104, %fd103, %fd102, 0d3FF0000000000000;
	fma.rn.f64 	%fd105, %fd104, %fd104, %fd104;
	fma.rn.f64 	%fd106, %fd105, %fd102, %fd102;
	fma.rn.f64 	%fd107, %fd106, 0dC000000000000000, 0d3FF0000000000000;
	setp.gt.u32 	%p3, %r8, 1077088193;
	selp.f64 	%fd108, 0d3FF0000000000000, %fd107, %p3;
	copysign.f64 	%fd442, %fd5, %fd108;
	bra.uni 	$L__BB6_5;
$L__BB6_4:
	mul.f64 	%fd109, %fd5, %fd5;
	fma.rn.f64 	%fd110, %fd109, 0dBEF0BC46E2F5E964, 0d3F14359F420AFC3D;
	fma.rn.f64 	%fd111, %fd110, %fd109, 0dBF2DF9F0728C5D84;
	fma.rn.f64 	%fd112, %fd111, %fd109, 0d3F4337D1CEC4F033;
	fma.rn.f64 	%fd113, %fd112, %fd109, 0dBF57D6E9674335B3;
	fma.rn.f64 	%fd114, %fd113, %fd109, 0d3F6D6D000D7AAD3D;
	fma.rn.f64 	%fd115, %fd114, %fd109, 0dBF8226E1F3CF1EF5;
	fma.rn.f64 	%fd116, %fd115, %fd109, 0d3F9664F47EC0C8CF;
	fma.rn.f64 	%fd117, %fd116, %fd109, 0dBFABA1BA1B80AB40;
	fma.rn.f64 	%fd118, %fd117, %fd109, 0d3FC111111110FA4A;
	fma.rn.f64 	%fd119, %fd118, %fd109, 0dBFD5555555555550;
	fma.rn.f64 	%fd120, %fd119, %fd109, 0d0000000000000000;
	fma.rn.f64 	%fd442, %fd120, %fd5, %fd5;
$L__BB6_5:
	{
	.reg .b32 %temp; 
	mov.b64 	{%temp, %r36}, %fd6;
	}
	setp.gt.u32 	%p4, %r36, 1082536910;
	@%p4 bra 	$L__BB6_7;
	fma.rn.f64 	%fd121, %fd6, 0d3FF71547652B82FE, 0d4338000000000000;
	{
	.reg .b32 %temp; 
	mov.b64 	{%r37, %temp}, %fd121;
	}
	mov.f64 	%fd122, 0dC338000000000000;
	add.rn.f64 	%fd123, %fd121, %fd122;
	fma.rn.f64 	%fd124, %fd123, 0dBFE62E42FEFA39EF, %fd6;
	fma.rn.f64 	%fd125, %fd123, 0dBC7ABC9E3B39803F, %fd124;
	fma.rn.f64 	%fd126, %fd125, 0d3E5ADE1569CE2BDF, 0d3E928AF3FCA213EA;
	fma.rn.f64 	%fd127, %fd126, %fd125, 0d3EC71DEE62401315;
	fma.rn.f64 	%fd128, %fd127, %fd125, 0d3EFA01997C89EB71;
	fma.rn.f64 	%fd129, %fd128, %fd125, 0d3F2A01A014761F65;
	fma.rn.f64 	%fd130, %fd129, %fd125, 0d3F56C16C1852B7AF;
	fma.rn.f64 	%fd131, %fd130, %fd125, 0d3F81111111122322;
	fma.rn.f64 	%fd132, %fd131, %fd125, 0d3FA55555555502A1;
	fma.rn.f64 	%fd133, %fd132, %fd125, 0d3FC5555555555511;
	fma.rn.f64 	%fd134, %fd133, %fd125, 0d3FE000000000000B;
	fma.rn.f64 	%fd135, %fd134, %fd125, 0d3FF0000000000000;
	fma.rn.f64 	%fd136, %fd135, %fd125, 0d3FF0000000000000;
	shl.b32 	%r38, %r37, 20;
	{
	.reg .b32 %temp; 
	mov.b64 	{%r39, %temp}, %fd136;
	}
	{
	.reg .b32 %temp; 
	mov.b64 	{%temp, %r40}, %fd136;
	}
	add.s32 	%r41, %r38, %r40;
	add.s32 	%r42, %r41, -2097152;
	mov.b64 	%fd137, {%r39, %r42};
	rcp.approx.ftz.f64 	%fd138, %fd137;
	neg.f64 	%fd139, %fd137;
	fma.rn.f64 	%fd140, %fd139, %fd138, 0d3FF0000000000000;
	fma.rn.f64 	%fd141, %fd140, %fd140, %fd140;
	fma.rn.f64 	%fd142, %fd141, %fd138, %fd138;
	fma.rn.f64 	%fd443, %fd142, 0d3FB0000000000000, %fd137;
	bra.uni 	$L__BB6_8;
$L__BB6_7:
	setp.le.f64 	%p5, %fd5, 0d7FF0000000000000;
	selp.f64 	%fd443, 0d7FF0000000000000, %fd5, %p5;
$L__BB6_8:
	add.f64 	%fd144, %fd443, %fd443;
	mul.f64 	%fd145, %fd144, %fd144;
	div.rn.f64 	%fd13, %fd442, %fd145;
	setp.eq.f64 	%p6, %fd4, 0d0000000000000000;
	mov.f64 	%fd448, 0d0000000000000000;
	@%p6 bra 	$L__BB6_22;
	mul.f64 	%fd146, %fd80, %fd13;
	mul.f64 	%fd147, %fd5, 0d3FD8A3D70A3D70A4;
	div.rn.f64 	%fd14, %fd146, %fd147;
	abs.f64 	%fd15, %fd14;
	setp.neu.f64 	%p7, %fd15, 0d7FF0000000000000;
	@%p7 bra 	$L__BB6_11;
	mov.f64 	%fd153, 0d0000000000000000;
	mul.rn.f64 	%fd445, %fd14, %fd153;
	mov.b32 	%r79, 1;
	bra.uni 	$L__BB6_14;
$L__BB6_11:
	mul.f64 	%fd148, %fd14, 0d3FE45F306DC9C883;
	cvt.rni.s32.f64 	%r78, %fd148;
	cvt.rn.f64.s32 	%fd149, %r78;
	fma.rn.f64 	%fd150, %fd149, 0dBFF921FB54442D18, %fd14;
	fma.rn.f64 	%fd151, %fd149, 0dBC91A62633145C00, %fd150;
	fma.rn.f64 	%fd445, %fd149, 0dB97B839A252049C0, %fd151;
	setp.ltu.f64 	%p8, %fd15, 0d41E0000000000000;
	@%p8 bra 	$L__BB6_13;
	{ // callseq 14, 0
	.param .b64 param0;
	st.param.f64 	[param0], %fd14;
	.param .align 16 .b8 retval0[16];
	call.uni (retval0), 
	__internal_trig_reduction_slowpathd, 
	(
	param0
	);
	ld.param.f64 	%fd445, [retval0];
	ld.param.b32 	%r78, [retval0+8];
	} // callseq 14
$L__BB6_13:
	add.s32 	%r79, %r78, 1;
$L__BB6_14:
	setp.neu.f64 	%p9, %fd15, 0d7FF0000000000000;
	shl.b32 	%r45, %r79, 6;
	cvt.u64.u32 	%rd19, %r45;
	and.b64  	%rd20, %rd19, 64;
	mov.u64 	%rd21, __cudart_sin_cos_coeffs;
	add.s64 	%rd22, %rd21, %rd20;
	mul.rn.f64 	%fd154, %fd445, %fd445;
	and.b32  	%r46, %r79, 1;
	setp.eq.b32 	%p10, %r46, 1;
	selp.f64 	%fd155, 0dBDA8FF8320FD8164, 0d3DE5DB65F9785EBA, %p10;
	ld.global.nc.v2.f64 	{%fd156, %fd157}, [%rd22];
	fma.rn.f64 	%fd158, %fd155, %fd154, %fd156;
	fma.rn.f64 	%fd159, %fd158, %fd154, %fd157;
	ld.global.nc.v2.f64 	{%fd160, %fd161}, [%rd22+16];
	fma.rn.f64 	%fd162, %fd159, %fd154, %fd160;
	fma.rn.f64 	%fd163, %fd162, %fd154, %fd161;
	ld.global.nc.v2.f64 	{%fd164, %fd165}, [%rd22+32];
	fma.rn.f64 	%fd166, %fd163, %fd154, %fd164;
	fma.rn.f64 	%fd167, %fd166, %fd154, %fd165;
	fma.rn.f64 	%fd168, %fd167, %fd445, %fd445;
	fma.rn.f64 	%fd169, %fd167, %fd154, 0d3FF0000000000000;
	selp.f64 	%fd170, %fd169, %fd168, %p10;
	and.b32  	%r47, %r79, 2;
	setp.eq.s32 	%p11, %r47, 0;
	mov.f64 	%fd171, 0d0000000000000000;
	sub.f64 	%fd172, %fd171, %fd170;
	selp.f64 	%fd173, %fd170, %fd172, %p11;
	mul.f64 	%fd174, %fd2, 0d3FE0000000000000;
	mul.f64 	%fd21, %fd174, %fd173;
	@%p9 bra 	$L__BB6_16;
	mov.f64 	%fd180, 0d0000000000000000;
	mul.rn.f64 	%fd446, %fd14, %fd180;
	mov.b32 	%r80, 0;
	bra.uni 	$L__BB6_18;
$L__BB6_16:
	mul.f64 	%fd175, %fd14, 0d3FE45F306DC9C883;
	cvt.rni.s32.f64 	%r80, %fd175;
	cvt.rn.f64.s32 	%fd176, %r80;
	fma.rn.f64 	%fd177, %fd176, 0dBFF921FB54442D18, %fd14;
	fma.rn.f64 	%fd178, %fd176, 0dBC91A62633145C00, %fd177;
	fma.rn.f64 	%fd446, %fd176, 0dB97B839A252049C0, %fd178;
	setp.ltu.f64 	%p12, %fd15, 0d41E0000000000000;
	@%p12 bra 	$L__BB6_18;
	{ // callseq 15, 0
	.param .b64 param0;
	st.param.f64 	[param0], %fd14;
	.param .align 16 .b8 retval0[16];
	call.uni (retval0), 
	__internal_trig_reduction_slowpathd, 
	(
	param0
	);
	ld.param.f64 	%fd446, [retval0];
	ld.param.b32 	%r80, [retval0+8];
	} // callseq 15
$L__BB6_18:
	shl.b32 	%r50, %r80, 6;
	cvt.u64.u32 	%rd23, %r50;
	and.b64  	%rd24, %rd23, 64;
	add.s64 	%rd26, %rd21, %rd24;
	mul.rn.f64 	%fd181, %fd446, %fd446;
	and.b32  	%r51, %r80, 1;
	setp.eq.b32 	%p13, %r51, 1;
	selp.f64 	%fd182, 0dBDA8FF8320FD8164, 0d3DE5DB65F9785EBA, %p13;
	ld.global.nc.v2.f64 	{%fd183, %fd184}, [%rd26];
	fma.rn.f64 	%fd185, %fd182, %fd181, %fd183;
	fma.rn.f64 	%fd186, %fd185, %fd181, %fd184;
	ld.global.nc.v2.f64 	{%fd187, %fd188}, [%rd26+16];
	fma.rn.f64 	%fd189, %fd186, %fd181, %fd187;
	fma.rn.f64 	%fd190, %fd189, %fd181, %fd188;
	ld.global.nc.v2.f64 	{%fd191, %fd192}, [%rd26+32];
	fma.rn.f64 	%fd193, %fd190, %fd181, %fd191;
	fma.rn.f64 	%fd194, %fd193, %fd181, %fd192;
	fma.rn.f64 	%fd195, %fd194, %fd446, %fd446;
	fma.rn.f64 	%fd196, %fd194, %fd181, 0d3FF0000000000000;
	selp.f64 	%fd197, %fd196, %fd195, %p13;
	and.b32  	%r52, %r80, 2;
	setp.eq.s32 	%p14, %r52, 0;
	mov.f64 	%fd198, 0d0000000000000000;
	sub.f64 	%fd199, %fd198, %fd197;
	selp.f64 	%fd200, %fd197, %fd199, %p14;
	mul.f64 	%fd201, %fd1, 0dBFE0000000000000;
	fma.rn.f64 	%fd26, %fd201, %fd200, %fd21;
	{
	.reg .b32 %temp; 
	mov.b64 	{%temp, %r53}, %fd26;
	}
	and.b32  	%r17, %r53, 2147483647;
	{
	.reg .b32 %temp; 
	mov.b64 	{%r54, %temp}, %fd26;
	}
	mov.b64 	%fd27, {%r54, %r17};
	setp.ltu.f64 	%p15, %fd27, 0d3FE4F92224DD2F1A;
	@%p15 bra 	$L__BB6_20;
	add.f64 	%fd202, %fd27, %fd27;
	cvt.rn.f32.f64 	%f5, %fd202;
	mul.f32 	%f6, %f5, 0f3FB8AA3B;
	cvt.rni.f32.f32 	%f7, %f6;
	cvt.f64.f32 	%fd203, %f7;
	fma.rn.f64 	%fd204, %fd203, 0dBFE62E42FEFA39EF, %fd202;
	fma.rn.f64 	%fd205, %fd204, 0d3E5AE904A4741B81, 0d3E928A27F89B6999;
	fma.rn.f64 	%fd206, %fd205, %fd204, 0d3EC71DE715FF7E07;
	fma.rn.f64 	%fd207, %fd206, %fd204, 0d3EFA019A6B0AC45A;
	fma.rn.f64 	%fd208, %fd207, %fd204, 0d3F2A01A017EED94F;
	fma.rn.f64 	%fd209, %fd208, %fd204, 0d3F56C16C17F2A71B;
	fma.rn.f64 	%fd210, %fd209, %fd204, 0d3F811111111173C4;
	fma.rn.f64 	%fd211, %fd210, %fd204, 0d3FA555555555211A;
	fma.rn.f64 	%fd212, %fd211, %fd204, 0d3FC5555555555540;
	fma.rn.f64 	%fd213, %fd212, %fd204, 0d3FE0000000000005;
	mul.f64 	%fd214, %fd204, %fd213;
	fma.rn.f64 	%fd215, %fd214, %fd204, %fd204;
	ex2.approx.ftz.f32 	%f8, %f7;
	cvt.f64.f32 	%fd216, %f8;
	mov.f64 	%fd217, 0d3FF0000000000000;
	sub.f64 	%fd218, %fd217, %fd216;
	neg.f64 	%fd219, %fd215;
	fma.rn.f64 	%fd220, %fd219, %fd216, %fd218;
	mov.f64 	%fd221, 0d4000000000000000;
	sub.f64 	%fd222, %fd221, %fd220;
	rcp.approx.ftz.f64 	%fd223, %fd222;
	neg.f64 	%fd224, %fd222;
	fma.rn.f64 	%fd225, %fd224, %fd223, 0d3FF0000000000000;
	fma.rn.f64 	%fd226, %fd225, %fd225, %fd225;
	fma.rn.f64 	%fd227, %fd226, %fd223, %fd223;
	fma.rn.f64 	%fd228, %fd227, 0dC000000000000000, 0d3FF0000000000000;
	setp.gt.u32 	%p16, %r17, 1077088193;
	selp.f64 	%fd229, 0d3FF0000000000000, %fd228, %p16;
	copysign.f64 	%fd447, %fd26, %fd229;
	bra.uni 	$L__BB6_21;
$L__BB6_20:
	mul.f64 	%fd230, %fd26, %fd26;
	fma.rn.f64 	%fd231, %fd230, 0dBEF0BC46E2F5E964, 0d3F14359F420AFC3D;
	fma.rn.f64 	%fd232, %fd231, %fd230, 0dBF2DF9F0728C5D84;
	fma.rn.f64 	%fd233, %fd232, %fd230, 0d3F4337D1CEC4F033;
	fma.rn.f64 	%fd234, %fd233, %fd230, 0dBF57D6E9674335B3;
	fma.rn.f64 	%fd235, %fd234, %fd230, 0d3F6D6D000D7AAD3D;
	fma.rn.f64 	%fd236, %fd235, %fd230, 0dBF8226E1F3CF1EF5;
	fma.rn.f64 	%fd237, %fd236, %fd230, 0d3F9664F47EC0C8CF;
	fma.rn.f64 	%fd238, %fd237, %fd230, 0dBFABA1BA1B80AB40;
	fma.rn.f64 	%fd239, %fd238, %fd230, 0d3FC111111110FA4A;
	fma.rn.f64 	%fd240, %fd239, %fd230, 0dBFD5555555555550;
	fma.rn.f64 	%fd241, %fd240, %fd230, 0d0000000000000000;
	fma.rn.f64 	%fd447, %fd241, %fd26, %fd26;
$L__BB6_21:
	neg.f64 	%fd448, %fd447;
$L__BB6_22:
	ld.param.u64 	%rd48, [_Z20y_Remap_on_gpu_part1PdS_S_S_S_S_S_iiid_param_6];
	sub.s32 	%r55, %r77, %r7;
	cvta.to.global.u64 	%rd27, %rd48;
	mul.wide.s32 	%rd28, %r55, 8;
	add.s64 	%rd6, %rd27, %rd28;
	ld.global.f64 	%fd242, [%rd6];
	mul.f64 	%fd243, %fd242, 0dC02A000000000000;
	ld.global.f64 	%fd244, [%rd6+8];
	fma.rn.f64 	%fd245, %fd244, 0d4014000000000000, %fd243;
	ld.global.f64 	%fd246, [%rd6+16];
	sub.f64 	%fd247, %fd245, %fd246;
	fma.rn.f64 	%fd33, %fd448, 0d4028000000000000, %fd247;
	mul.f64 	%fd248, %fd242, 0dC051800000000000;
	fma.rn.f64 	%fd249, %fd244, 0d4040000000000000, %fd248;
	fma.rn.f64 	%fd250, %fd246, 0dC01C000000000000, %fd249;
	fma.rn.f64 	%fd34, %fd448, 0d4048000000000000, %fd250;
	ld.global.f64 	%fd35, [%rd2+-8];
	fma.rn.f64 	%fd36, %fd35, %fd35, %fd3;
	sqrt.rn.f64 	%fd37, %fd36;
	{
	.reg .b32 %temp; 
	mov.b64 	{%temp, %r56}, %fd37;
	}
	and.b32  	%r18, %r56, 2147483647;
	{
	.reg .b32 %temp; 
	mov.b64 	{%r57, %temp}, %fd37;
	}
	mov.b64 	%fd38, {%r57, %r18};
	setp.ltu.f64 	%p17, %fd38, 0d3FE4F92224DD2F1A;
	@%p17 bra 	$L__BB6_24;
	add.f64 	%fd251, %fd38, %fd38;
	cvt.rn.f32.f64 	%f9, %fd251;
	mul.f32 	%f10, %f9, 0f3FB8AA3B;
	cvt.rni.f32.f32 	%f11, %f10;
	cvt.f64.f32 	%fd252, %f11;
	fma.rn.f64 	%fd253, %fd252, 0dBFE62E42FEFA39EF, %fd251;
	fma.rn.f64 	%fd254, %fd253, 0d3E5AE904A4741B81, 0d3E928A27F89B6999;
	fma.rn.f64 	%fd255, %fd254, %fd253, 0d3EC71DE715FF7E07;
	fma.rn.f64 	%fd256, %fd255, %fd253, 0d3EFA019A6B0AC45A;
	fma.rn.f64 	%fd257, %fd256, %fd253, 0d3F2A01A017EED94F;
	fma.rn.f64 	%fd258, %fd257, %fd253, 0d3F56C16C17F2A71B;
	fma.rn.f64 	%fd259, %fd258, %fd253, 0d3F811111111173C4;
	fma.rn.f64 	%fd260, %fd259, %fd253, 0d3FA555555555211A;
	fma.rn.f64 	%fd261, %fd260, %fd253, 0d3FC5555555555540;
	fma.rn.f64 	%fd262, %fd261, %fd253, 0d3FE0000000000005;
	mul.f64 	%fd263, %fd253, %fd262;
	fma.rn.f64 	%fd264, %fd263, %fd253, %fd253;
	ex2.approx.ftz.f32 	%f12, %f11;
	cvt.f64.f32 	%fd265, %f12;
	mov.f64 	%fd266, 0d3FF0000000000000;
	sub.f64 	%fd267, %fd266, %fd265;
	neg.f64 	%fd268, %fd264;
	fma.rn.f64 	%fd269, %fd268, %fd265, %fd267;
	mov.f64 	%fd270, 0d4000000000000000;
	sub.f64 	%fd271, %fd270, %fd269;
	rcp.approx.ftz.f64 	%fd272, %fd271;
	neg.f64 	%fd273, %fd271;
	fma.rn.f64 	%fd274, %fd273, %fd272, 0d3FF0000000000000;
	fma.rn.f64 	%fd275, %fd274, %fd274, %fd274;
	fma.rn.f64 	%fd276, %fd275, %fd272, %fd272;
	fma.rn.f64 	%fd277, %fd276, 0dC000000000000000, 0d3FF0000000000000;
	setp.gt.u32 	%p18, %r18, 1077088193;
	selp.f64 	%fd278, 0d3FF0000000000000, %fd277, %p18;
	copysign.f64 	%fd449, %fd37, %fd278;
	bra.uni 	$L__BB6_25;
$L__BB6_24:
	mul.f64 	%fd279, %fd37, %fd37;
	fma.rn.f64 	%fd280, %fd279, 0dBEF0BC46E2F5E964, 0d3F14359F420AFC3D;
	fma.rn.f64 	%fd281, %fd280, %fd279, 0dBF2DF9F0728C5D84;
	fma.rn.f64 	%fd282, %fd281, %fd279, 0d3F4337D1CEC4F033;
	fma.rn.f64 	%fd283, %fd282, %fd279, 0dBF57D6E9674335B3;
	fma.rn.f64 	%fd284, %fd283, %fd279, 0d3F6D6D000D7AAD3D;
	fma.rn.f64 	%fd285, %fd284, %fd279, 0dBF8226E1F3CF1EF5;
	fma.rn.f64 	%fd286, %fd285, %fd279, 0d3F9664F47EC0C8CF;
	fma.rn.f64 	%fd287, %fd286, %fd279, 0dBFABA1BA1B80AB40;
	fma.rn.f64 	%fd288, %fd287, %fd279, 0d3FC111111110FA4A;
	fma.rn.f64 	%fd289, %fd288, %fd279, 0dBFD5555555555550;
	fma.rn.f64 	%fd290, %fd289, %fd279, 0d0000000000000000;
	fma.rn.f64 	%fd449, %fd290, %fd37, %fd37;
$L__BB6_25:
	{
	.reg .b32 %temp; 
	mov.b64 	{%temp, %r58}, %fd38;
	}
	setp.gt.u32 	%p19, %r58, 1082536910;
	@%p19 bra 	$L__BB6_27;
	fma.rn.f64 	%fd291, %fd38, 0d3FF71547652B82FE, 0d4338000000000000;
	{
	.reg .b32 %temp; 
	mov.b64 	{%r59, %temp}, %fd291;
	}
	mov.f64 	%fd292, 0dC338000000000000;
	add.rn.f64 	%fd293, %fd291, %fd292;
	fma.rn.f64 	%fd294, %fd293, 0dBFE62E42FEFA39EF, %fd38;
	fma.rn.f64 	%fd295, %fd293, 0dBC7ABC9E3B39803F, %fd294;
	fma.rn.f64 	%fd296, %fd295, 0d3E5ADE1569CE2BDF, 0d3E928AF3FCA213EA;
	fma.rn.f64 	%fd297, %fd296, %fd295, 0d3EC71DEE62401315;
	fma.rn.f64 	%fd298, %fd297, %fd295, 0d3EFA01997C89EB71;
	fma.rn.f64 	%fd299, %fd298, %fd295, 0d3F2A01A014761F65;
	fma.rn.f64 	%fd300, %fd299, %fd295, 0d3F56C16C1852B7AF;
	fma.rn.f64 	%fd301, %fd300, %fd295, 0d3F81111111122322;
	fma.rn.f64 	%fd302, %fd301, %fd295, 0d3FA55555555502A1;
	fma.rn.f64 	%fd303, %fd302, %fd295, 0d3FC5555555555511;
	fma.rn.f64 	%fd304, %fd303, %fd295, 0d3FE000000000000B;
	fma.rn.f64 	%fd305, %fd304, %fd295, 0d3FF0000000000000;
	fma.rn.f64 	%fd306, %fd305, %fd295, 0d3FF0000000000000;
	shl.b32 	%r60, %r59, 20;
	{
	.reg .b32 %temp; 
	mov.b64 	{%r61, %temp}, %fd306;
	}
	{
	.reg .b32 %temp; 
	mov.b64 	{%temp, %r62}, %fd306;
	}
	add.s32 	%r63, %r60, %r62;
	add.s32 	%r64, %r63, -2097152;
	mov.b64 	%fd307, {%r61, %r64};
	rcp.approx.ftz.f64 	%fd308, %fd307;
	neg.f64 	%fd309, %fd307;
	fma.rn.f64 	%fd310, %fd309, %fd308, 0d3FF0000000000000;
	fma.rn.f64 	%fd311, %fd310, %fd310, %fd310;
	fma.rn.f64 	%fd312, %fd311, %fd308, %fd308;
	fma.rn.f64 	%fd450, %fd312, 0d3FB0000000000000, %fd307;
	bra.uni 	$L__BB6_28;
$L__BB6_27:
	setp.le.f64 	%p20, %fd37, 0d7FF0000000000000;
	selp.f64 	%fd450, 0d7FF0000000000000, %fd37, %p20;
$L__BB6_28:
	add.f64 	%fd314, %fd450, %fd450;
	mul.f64 	%fd315, %fd314, %fd314;
	div.rn.f64 	%fd45, %fd449, %fd315;
	setp.eq.f64 	%p21, %fd36, 0d0000000000000000;
	mov.f64 	%fd455, 0d0000000000000000;
	@%p21 bra 	$L__BB6_42;
	mul.f64 	%fd316, %fd80, %fd45;
	mul.f64 	%fd317, %fd37, 0d3FD8A3D70A3D70A4;
	div.rn.f64 	%fd46, %fd316, %fd317;
	abs.f64 	%fd47, %fd46;
	setp.neu.f64 	%p22, %fd47, 0d7FF0000000000000;
	@%p22 bra 	$L__BB6_31;
	mov.f64 	%fd323, 0d0000000000000000;
	mul.rn.f64 	%fd452, %fd46, %fd323;
	mov.b32 	%r82, 1;
	bra.uni 	$L__BB6_34;
$L__BB6_31:
	mul.f64 	%fd318, %fd46, 0d3FE45F306DC9C883;
	cvt.rni.s32.f64 	%r81, %fd318;
	cvt.rn.f64.s32 	%fd319, %r81;
	fma.rn.f64 	%fd320, %fd319, 0dBFF921FB54442D18, %fd46;
	fma.rn.f64 	%fd321, %fd319, 0dBC91A62633145C00, %fd320;
	fma.rn.f64 	%fd452, %fd319, 0dB97B839A252049C0, %fd321;
	setp.ltu.f64 	%p23, %fd47, 0d41E0000000000000;
	@%p23 bra 	$L__BB6_33;
	{ // callseq 16, 0
	.param .b64 param0;
	st.param.f64 	[param0], %fd46;
	.param .align 16 .b8 retval0[16];
	call.uni (retval0), 
	__internal_trig_reduction_slowpathd, 
	(
	param0
	);
	ld.param.f64 	%fd452, [retval0];
	ld.param.b32 	%r81, [retval0+8];
	} // callseq 16
$L__BB6_33:
	add.s32 	%r82, %r81, 1;
$L__BB6_34:
	shl.b32 	%r67, %r82, 6;
	cvt.u64.u32 	%rd29, %r67;
	and.b64  	%rd30, %rd29, 64;
	mov.u64 	%rd31, __cudart_sin_cos_coeffs;
	add.s64 	%rd32, %rd31, %rd30;
	mul.rn.f64 	%fd324, %fd452, %fd452;
	and.b32  	%r68, %r82, 1;
	setp.eq.b32 	%p25, %r68, 1;
	selp.f64 	%fd325, 0dBDA8FF8320FD8164, 0d3DE5DB65F9785EBA, %p25;
	ld.global.nc.v2.f64 	{%fd326, %fd327}, [%rd32];
	fma.rn.f64 	%fd328, %fd325, %fd324, %fd326;
	fma.rn.f64 	%fd329, %fd328, %fd324, %fd327;
	ld.global.nc.v2.f64 	{%fd330, %fd331}, [%rd32+16];
	fma.rn.f64 	%fd332, %fd329, %fd324, %fd330;
	fma.rn.f64 	%fd333, %fd332, %fd324, %fd331;
	ld.global.nc.v2.f64 	{%fd334, %fd335}, [%rd32+32];
	fma.rn.f64 	%fd336, %fd333, %fd324, %fd334;
	fma.rn.f64 	%fd337, %fd336, %fd324, %fd335;
	fma.rn.f64 	%fd338, %fd337, %fd452, %fd452;
	fma.rn.f64 	%fd339, %fd337, %fd324, 0d3FF0000000000000;
	selp.f64 	%fd340, %fd339, %fd338, %p25;
	and.b32  	%r69, %r82, 2;
	setp.eq.s32 	%p26, %r69, 0;
	mov.f64 	%fd341, 0d0000000000000000;
	sub.f64 	%fd342, %fd341, %fd340;
	selp.f64 	%fd343, %fd340, %fd342, %p26;
	mul.f64 	%fd344, %fd35, 0d3FE0000000000000;
	mul.f64 	%fd53, %fd344, %fd343;
	@%p22 bra 	$L__BB6_36;
	mov.f64 	%fd350, 0d0000000000000000;
	mul.rn.f64 	%fd453, %fd46, %fd350;
	mov.b32 	%r83, 0;
	bra.uni 	$L__BB6_38;
$L__BB6_36:
	mul.f64 	%fd345, %fd46, 0d3FE45F306DC9C883;
	cvt.rni.s32.f64 	%r83, %fd345;
	cvt.rn.f64.s32 	%fd346, %r83;
	fma.rn.f64 	%fd347, %fd346, 0dBFF921FB54442D18, %fd46;
	fma.rn.f64 	%fd348, %fd346, 0dBC91A62633145C00, %fd347;
	fma.rn.f64 	%fd453, %fd346, 0dB97B839A252049C0, %fd348;
	setp.ltu.f64 	%p27, %fd47, 0d41E0000000000000;
	@%p27 bra 	$L__BB6_38;
	{ // callseq 17, 0
	.param .b64 param0;
	st.param.f64 	[param0], %fd46;
	.param .align 16 .b8 retval0[16];
	call.uni (retval0), 
	__internal_trig_reduction_slowpathd, 
	(
	param0
	);
	ld.param.f64 	%fd453, [retval0];
	ld.param.b32 	%r83, [retval0+8];
	} // callseq 17
$L__BB6_38:
	shl.b32 	%r72, %r83, 6;
	cvt.u64.u32 	%rd33, %r72;
	and.b64  	%rd34, %rd33, 64;
	add.s64 	%rd36, %rd31, %rd34;
	mul.rn.f64 	%fd351, %fd453, %fd453;
	and.b32  	%r73, %r83, 1;
	setp.eq.b32 	%p28, %r73, 1;
	selp.f64 	%fd352, 0dBDA8FF8320FD8164, 0d3DE5DB65F9785EBA, %p28;
	ld.global.nc.v2.f64 	{%fd353, %fd354}, [%rd36];
	fma.rn.f64 	%fd355, %fd352, %fd351, %fd353;
	fma.rn.f64 	%fd356, %fd355, %fd351, %fd354;
	ld.global.nc.v2.f64 	{%fd357, %fd358}, [%rd36+16];
	fma.rn.f64 	%fd359, %fd356, %fd351, %fd357;
	fma.rn.f64 	%fd360, %fd359, %fd351, %fd358;
	ld.global.nc.v2.f64 	{%fd361, %fd362}, [%rd36+32];
	fma.rn.f64 	%fd363, %fd360, %fd351, %fd361;
	fma.rn.f64 	%fd364, %fd363, %fd351, %fd362;
	fma.rn.f64 	%fd365, %fd364, %fd453, %fd453;
	fma.rn.f64 	%fd366, %fd364, %fd351, 0d3FF0000000000000;
	selp.f64 	%fd367, %fd366, %fd365, %p28;
	and.b32  	%r74, %r83, 2;
	setp.eq.s32 	%p29, %r74, 0;
	mov.f64 	%fd368, 0d0000000000000000;
	sub.f64 	%fd369, %fd368, %fd367;
	selp.f64 	%fd370, %fd367, %fd369, %p29;
	mul.f64 	%fd371, %fd1, 0dBFE0000000000000;
	fma.rn.f64 	%fd58, %fd371, %fd370, %fd53;
	{
	.reg .b32 %temp; 
	mov.b64 	{%temp, %r75}, %fd58;
	}
	and.b32  	%r27, %r75, 2147483647;
	{
	.reg .b32 %temp; 
	mov.b64 	{%r76, %temp}, %fd58;
	}
	mov.b64 	%fd59, {%r76, %r27};
	setp.ltu.f64 	%p30, %fd59, 0d3FE4F92224DD2F1A;
	@%p30 bra 	$L__BB6_40;
	add.f64 	%fd372, %fd59, %fd59;
	cvt.rn.f32.f64 	%f13, %fd372;
	mul.f32 	%f14, %f13, 0f3FB8AA3B;
	cvt.rni.f32.f32 	%f15, %f14;
	cvt.f64.f32 	%fd373, %f15;
	fma.rn.f64 	%fd374, %fd373, 0dBFE62E42FEFA39EF, %fd372;
	fma.rn.f64 	%fd375, %fd374, 0d3E5AE904A4741B81, 0d3E928A27F89B6999;
	fma.rn.f64 	%fd376, %fd375, %fd374, 0d3EC71DE715FF7E07;
	fma.rn.f64 	%fd377, %fd376, %fd374, 0d3EFA019A6B0AC45A;
	fma.rn.f64 	%fd378, %fd377, %fd374, 0d3F2A01A017EED94F;
	fma.rn.f64 	%fd379, %fd378, %fd374, 0d3F56C16C17F2A71B;
	fma.rn.f64 	%fd380, %fd379, %fd374, 0d3F811111111173C4;
	fma.rn.f64 	%fd381, %fd380, %fd374, 0d3FA555555555211A;
	fma.rn.f64 	%fd382, %fd381, %fd374, 0d3FC5555555555540;
	fma.rn.f64 	%fd383, %fd382, %fd374, 0d3FE0000000000005;
	mul.f64 	%fd384, %fd374, %fd383;
	fma.rn.f64 	%fd385, %fd384, %fd374, %fd374;
	ex2.approx.ftz.f32 	%f16, %f15;
	cvt.f64.f32 	%fd386, %f16;
	mov.f64 	%fd387, 0d3FF0000000000000;
	sub.f64 	%fd388, %fd387, %fd386;
	neg.f64 	%fd389, %fd385;
	fma.rn.f64 	%fd390, %fd389, %fd386, %fd388;
	mov.f64 	%fd391, 0d4000000000000000;
	sub.f64 	%fd392, %fd391, %fd390;
	rcp.approx.ftz.f64 	%fd393, %fd392;
	neg.f64 	%fd394, %fd392;
	fma.rn.f64 	%fd395, %fd394, %fd393, 0d3FF0000000000000;
	fma.rn.f64 	%fd396, %fd395, %fd395, %fd395;
	fma.rn.f64 	%fd397, %fd396, %fd393, %fd393;
	fma.rn.f64 	%fd398, %fd397, 0dC000000000000000, 0d3FF0000000000000;
	setp.gt.u32 	%p31, %r27, 1077088193;
	selp.f64 	%fd399, 0d3FF0000000000000, %fd398, %p31;
	copysign.f64 	%fd454, %fd58, %fd399;
	bra.uni 	$L__BB6_41;
$L__BB6_40:
	mul.f64 	%fd400, %fd58, %fd58;
	fma.rn.f64 	%fd401, %fd400, 0dBEF0BC46E2F5E964, 0d3F14359F420AFC3D;
	fma.rn.f64 	%fd402, %fd401, %fd400, 0dBF2DF9F0728C5D84;
	fma.rn.f64 	%fd403, %fd402, %fd400, 0d3F4337D1CEC4F033;
	fma.rn.f64 	%fd404, %fd403, %fd400, 0dBF57D6E9674335B3;
	fma.rn.f64 	%fd405, %fd404, %fd400, 0d3F6D6D000D7AAD3D;
	fma.rn.f64 	%fd406, %fd405, %fd400, 0dBF8226E1F3CF1EF5;
	fma.rn.f64 	%fd407, %fd406, %fd400, 0d3F9664F47EC0C8CF;
	fma.rn.f64 	%fd408, %fd407, %fd400, 0dBFABA1BA1B80AB40;
	fma.rn.f64 	%fd409, %fd408, %fd400, 0d3FC111111110FA4A;
	fma.rn.f64 	%fd410, %fd409, %fd400, 0dBFD5555555555550;
	fma.rn.f64 	%fd411, %fd410, %fd400, 0d0000000000000000;
	fma.rn.f64 	%fd454, %fd411, %fd58, %fd58;
$L__BB6_41:
	neg.f64 	%fd455, %fd454;
$L__BB6_42:
	add.s64 	%rd38, %rd6, %rd15;
	ld.global.f64 	%fd412, [%rd38+-8];
	mul.f64 	%fd413, %fd412, 0dC02A000000000000;
	ld.global.f64 	%fd414, [%rd38+-16];
	fma.rn.f64 	%fd415, %fd414, 0d4014000000000000, %fd413;
	ld.global.f64 	%fd416, [%rd38+-24];
	sub.f64 	%fd417, %fd415, %fd416;
	fma.rn.f64 	%fd418, %fd455, 0d4028000000000000, %fd417;
	mul.f64 	%fd65, %fd418, 0d3FD5555555555555;
	mul.f64 	%fd419, %fd412, 0dC051800000000000;
	fma.rn.f64 	%fd420, %fd414, 0d4040000000000000, %fd419;
	fma.rn.f64 	%fd421, %fd416, 0dC01C000000000000, %fd420;
	fma.rn.f64 	%fd66, %fd455, 0d4048000000000000, %fd421;
	mul.wide.s32 	%rd39, %r7, 8;
	add.s64 	%rd7, %rd6, %rd39;
	ld.global.f64 	%fd67, [%rd7];
	setp.gt.s32 	%p32, %r7, %r3;
	mov.f64 	%fd456, %fd65;
	@%p32 bra 	$L__BB6_44;
	ld.global.f64 	%fd456, [%rd7+8];
$L__BB6_44:
	setp.le.s32 	%p33, %r7, %r4;
	@%p33 bra 	$L__BB6_46;
	setp.eq.s32 	%p34, %r7, %r3;
	mul.f64 	%fd422, %fd66, 0d3FD5555555555555;
	selp.f64 	%fd457, %fd65, %fd422, %p34;
	bra.uni 	$L__BB6_47;
$L__BB6_46:
	ld.global.f64 	%fd457, [%rd7+16];
$L__BB6_47:
	mul.f64 	%fd73, %fd33, 0d3FD5555555555555;
	setp.lt.s32 	%p35, %r7, 1;
	mov.f64 	%fd458, %fd73;
	@%p35 bra 	$L__BB6_49;
	ld.global.f64 	%fd458, [%rd7+-8];
	setp.ne.s32 	%p36, %r7, 1;
	@%p36 bra 	$L__BB6_50;
$L__BB6_49:
	setp.eq.s32 	%p37, %r7, 1;
	mul.f64 	%fd423, %fd34, 0d3FD5555555555555;
	selp.f64 	%fd460, %fd73, %fd423, %p37;
	bra.uni 	$L__BB6_51;
$L__BB6_50:
	ld.global.f64 	%fd460, [%rd7+-16];
$L__BB6_51:
	ld.param.u64 	%rd46, [_Z20y_Remap_on_gpu_part1PdS_S_S_S_S_S_iiid_param_3];
	add.f64 	%fd424, %fd67, %fd458;
	mul.f64 	%fd425, %fd424, 0d3FE2AAAAAAAAAAAB;
	add.f64 	%fd426, %fd456, %fd460;
	mul.f64 	%fd427, %fd426, 0d3FB5555555555555;
	sub.f64 	%fd428, %fd425, %fd427;
	mul.wide.s32 	%rd40, %r77, 8;
	add.s64 	%rd41, %rd3, %rd40;
	st.global.f64 	[%rd41], %fd428;
	add.f64 	%fd429, %fd67, %fd456;
	mul.f64 	%fd430, %fd429, 0d3FE2AAAAAAAAAAAB;
	add.f64 	%fd431, %fd457, %fd458;
	mul.f64 	%fd432, %fd431, 0d3FB5555555555555;
	sub.f64 	%fd433, %fd430, %fd432;
	add.s64 	%rd42, %rd4, %rd40;
	st.global.f64 	[%rd42], %fd433;
	ld.global.f64 	%fd434, [%rd41];
	sub.f64 	%fd435, %fd433, %fd434;
	cvta.to.global.u64 	%rd43, %rd46;
	add.s64 	%rd44, %rd43, %rd40;
	st.global.f64 	[%rd44], %fd435;
	ld.global.f64 	%fd436, [%rd7];
	ld.global.f64 	%fd437, [%rd41];
	ld.global.f64 	%fd438, [%rd42];
	add.f64 	%fd439, %fd437, %fd438;
	fma.rn.f64 	%fd440, %fd439, 0dBFE0000000000000, %fd436;
	mul.f64 	%fd441, %fd440, 0d4018000000000000;
	add.s64 	%rd45, %rd5, %rd40;
	st.global.f64 	[%rd45], %fd441;
	add.s32 	%r77, %r77, %r5;
	setp.lt.s32 	%p38, %r77, %r29;
	@%p38 bra 	$L__BB6_2;
$L__BB6_52:
	ret;

}
	// .globl	_Z20y_Remap_on_gpu_part2PdS_S_S_S_S_S_S_S_iiidd
.visible .entry _Z20y_Remap_on_gpu_part2PdS_S_S_S_S_S_S_S_iiidd(
	.param .u64 .ptr .align 1 _Z20y_Remap_on_gpu_part2PdS_S_S_S_S_S_S_S_iiidd_param_0,
	.param .u64 .ptr .align 1 _Z20y_Remap_on_gpu_part2PdS_S_S_S_S_S_S_S_iiidd_param_1,
	.param .u64 .ptr .align 1 _Z20y_Remap_on_gpu_part2PdS_S_S_S_S_S_S_S_iiidd_param_2,
	.param .u64 .ptr .align 1 _Z20y_Remap_on_gpu_part2PdS_S_S_S_S_S_S_S_iiidd_param_3,
	.param .u64 .ptr .align 1 _Z20y_Remap_on_gpu_part2PdS_S_S_S_S_S_S_S_iiidd_param_4,
	.param .u64 .ptr .align 1 _Z20y_Remap_on_gpu_part2PdS_S_S_S_S_S_S_S_iiidd_param_5,
	.param .u64 .ptr .align 1 _Z20y_Remap_on_gpu_part2PdS_S_S_S_S_S_S_S_iiidd_param_6,
	.param .u64 .ptr .align 1 _Z20y_Remap_on_gpu_part2PdS_S_S_S_S_S_S_S_iiidd_param_7,
	.param .u64 .ptr .align 1 _Z20y_Remap_on_gpu_part2PdS_S_S_S_S_S_S_S_iiidd_param_8,
	.param .u32 _Z20y_Remap_on_gpu_part2PdS_S_S_S_S_S_S_S_iiidd_param_9,
	.param .u32 _Z20y_Remap_on_gpu_part2PdS_S_S_S_S_S_S_S_iiidd_param_10,
	.param .u32 _Z20y_Remap_on_gpu_part2PdS_S_S_S_S_S_S_S_iiidd_param_11,
	.param .f64 _Z20y_Remap_on_gpu_part2PdS_S_S_S_S_S_S_S_iiidd_param_12,
	.param .f64 _Z20y_Remap_on_gpu_part2PdS_S_S_S_S_S_S_S_iiidd_param_13
)
{
	.reg .pred 	%p<121>;
	.reg .b32 	%r<171>;
	.reg .b32 	%f<9>;
	.reg .b64 	%rd<72>;
	.reg .b64 	%fd<464>;

	ld.param.u64 	%rd11, [_Z20y_Remap_on_gpu_part2PdS_S_S_S_S_S_S_S_iiidd_param_0];
	ld.param.u64 	%rd12, [_Z20y_Remap_on_gpu_part2PdS_S_S_S_S_S_S_S_iiidd_param_2];
	ld.param.u64 	%rd13, [_Z20y_Remap_on_gpu_part2PdS_S_S_S_S_S_S_S_iiidd_param_3];
	ld.param.u64 	%rd14, [_Z20y_Remap_on_gpu_part2PdS_S_S_S_S_S_S_S_iiidd_param_4];
	ld.param.u64 	%rd9, [_Z20y_Remap_on_gpu_part2PdS_S_S_S_S_S_S_S_iiidd_param_7];
	ld.param.u32 	%r52, [_Z20y_Remap_on_gpu_part2PdS_S_S_S_S_S_S_S_iiidd_param_9];
	ld.param.u32 	%r53, [_Z20y_Remap_on_gpu_part2PdS_S_S_S_S_S_S_S_iiidd_param_11];
	cvta.to.global.u64 	%rd1, %rd14;
	cvta.to.global.u64 	%rd2, %rd11;
	cvta.to.global.u64 	%rd3, %rd13;
	cvta.to.global.u64 	%rd4, %rd12;
	mov.u32 	%r1, %ntid.x;
	mov.u32 	%r54, %ctaid.x;
	mov.u32 	%r55, %tid.x;
	mad.lo.s32 	%r161, %r1, %r54, %r55;
	setp.ge.s32 	%p3, %r161, %r52;
	@%p3 bra 	$L__BB7_80;
	cvta.to.global.u64 	%rd5, %rd9;
	add.s32 	%r3, %r53, 1;
	add.s32 	%r4, %r53, -1;
	mov.f64 	%fd106, 0d4008000000000000;
	{
	.reg .b32 %temp; 
	mov.b64 	{%temp, %r5}, %fd106;
	}
	and.b32  	%r6, %r5, 2146435072;
	setp.eq.s32 	%p4, %r6, 1073741824;
	setp.lt.s32 	%p5, %r5, 0;
	selp.b32 	%r7, 0, 2146435072, %p5;
	and.b32  	%r56, %r5, 2147483647;
	setp.ne.s32 	%p6, %r56, 1071644672;
	and.pred  	%p1, %p4, %p6;
	or.b32  	%r8, %r7, -2147483648;
	mov.f64 	%fd107, 0d4000000000000000;
	{
	.reg .b32 %temp; 
	mov.b64 	{%temp, %r9}, %fd107;
	}
	and.b32  	%r10, %r9, 2146435072;
	setp.eq.s32 	%p7, %r10, 1062207488;
	setp.lt.s32 	%p8, %r9, 0;
	selp.b32 	%r11, 0, 2146435072, %p8;
	and.b32  	%r57, %r9, 2147483647;
	setp.ne.s32 	%p9, %r57, 1071644672;
	and.pred  	%p2, %p7, %p9;
	or.b32  	%r12, %r11, -2147483648;
	mov.u32 	%r58, %nctaid.x;
	mul.lo.s32 	%r13, %r58, %r1;
$L__BB7_2:
	ld.param.f64 	%fd436, [_Z20y_Remap_on_gpu_part2PdS_S_S_S_S_S_S_S_iiidd_param_12];
	ld.param.u64 	%rd71, [_Z20y_Remap_on_gpu_part2PdS_S_S_S_S_S_S_S_iiidd_param_8];
	div.s32 	%r59, %r161, %r53;
	mul.lo.s32 	%r18, %r59, %r53;
	sub.s32 	%r15, %r161, %r18;
	mad.lo.s32 	%r60, %r59, %r3, %r15;
	cvta.to.global.u64 	%rd15, %rd71;
	mul.wide.s32 	%rd16, %r60, 8;
	add.s64 	%rd17, %rd15, %rd16;
	ld.global.f64 	%fd108, [%rd17];
	ld.global.f64 	%fd109, [%rd17+8];
	max.f64 	%fd110, %fd108, 0dC010000000000000;
	min.f64 	%fd111, %fd109, 0d4010000000000000;
	add.f64 	%fd112, %fd110, 0d4010000000000000;
	div.rn.f64 	%fd113, %fd112, %fd436;
	cvt.rmi.f64.f64 	%fd114, %fd113;
	cvt.rzi.s32.f64 	%r168, %fd114;
	add.f64 	%fd115, %fd111, 0d4010000000000000;
	div.rn.f64 	%fd116, %fd115, %fd436;
	cvt.rmi.f64.f64 	%fd117, %fd116;
	cvt.rzi.s32.f64 	%r17, %fd117;
	mul.wide.s32 	%rd18, %r168, 8;
	add.s64 	%rd19, %rd5, %rd18;
	ld.global.f64 	%fd118, [%rd19];
	sub.f64 	%fd119, %fd110, %fd118;
	div.rn.f64 	%fd1, %fd119, %fd436;
	mul.wide.s32 	%rd20, %r17, 8;
	add.s64 	%rd21, %rd5, %rd20;
	ld.global.f64 	%fd120, [%rd21];
	sub.f64 	%fd121, %fd111, %fd120;
	div.rn.f64 	%fd2, %fd121, %fd436;
	add.s32 	%r19, %r168, %r18;
	setp.ne.s32 	%p10, %r15, 0;
	setp.ne.s32 	%p11, %r15, %r4;
	and.pred  	%p12, %p10, %p11;
	@%p12 bra 	$L__BB7_22;
	ld.param.u64 	%rd70, [_Z20y_Remap_on_gpu_part2PdS_S_S_S_S_S_S_S_iiidd_param_6];
	cvta.to.global.u64 	%rd55, %rd70;
	mul.wide.s32 	%rd56, %r161, 8;
	add.s64 	%rd57, %rd55, %rd56;
	ld.global.f64 	%fd3, [%rd57];
	fma.rn.f64 	%fd4, %fd3, %fd3, 0d4030000000000000;
	sqrt.rn.f64 	%fd5, %fd4;
	{
	.reg .b32 %temp; 
	mov.b64 	{%temp, %r140}, %fd5;
	}
	and.b32  	%r20, %r140, 2147483647;
	{
	.reg .b32 %temp; 
	mov.b64 	{%r141, %temp}, %fd5;
	}
	mov.b64 	%fd6, {%r141, %r20};
	setp.ltu.f64 	%p104, %fd6, 0d3FE4F92224DD2F1A;
	@%p104 bra 	$L__BB7_5;
	add.f64 	%fd275, %fd6, %fd6;
	cvt.rn.f32.f64 	%f1, %fd275;
	mul.f32 	%f2, %f1, 0f3FB8AA3B;
	cvt.rni.f32.f32 	%f3, %f2;
	cvt.f64.f32 	%fd276, %f3;
	fma.rn.f64 	%fd277, %fd276, 0dBFE62E42FEFA39EF, %fd275;
	fma.rn.f64 	%fd278, %fd277, 0d3E5AE904A4741B81, 0d3E928A27F89B6999;
	fma.rn.f64 	%fd279, %fd278, %fd277, 0d3EC71DE715FF7E07;
	fma.rn.f64 	%fd280, %fd279, %fd277, 0d3EFA019A6B0AC45A;
	fma.rn.f64 	%fd281, %fd280, %fd277, 0d3F2A01A017EED94F;
	fma.rn.f64 	%fd282, %fd281, %fd277, 0d3F56C16C17F2A71B;
	fma.rn.f64 	%fd283, %fd282, %fd277, 0d3F811111111173C4;
	fma.rn.f64 	%fd284, %fd283, %fd277, 0d3FA555555555211A;
	fma.rn.f64 	%fd285, %fd284, %fd277, 0d3FC5555555555540;
	fma.rn.f64 	%fd286, %fd285, %fd277, 0d3FE0000000000005;
	mul.f64 	%fd287, %fd277, %fd286;
	fma.rn.f64 	%fd288, %fd287, %fd277, %fd277;
	ex2.approx.ftz.f32 	%f4, %f3;
	cvt.f64.f32 	%fd289, %f4;
	mov.f64 	%fd290, 0d3FF0000000000000;
	sub.f64 	%fd291, %fd290, %fd289;
	neg.f64 	%fd292, %fd288;
	fma.rn.f64 	%fd293, %fd292, %fd289, %fd291;
	mov.f64 	%fd294, 0d4000000000000000;
	sub.f64 	%fd295, %fd294, %fd293;
	rcp.approx.ftz.f64 	%fd296, %fd295;
	neg.f64 	%fd297, %fd295;
	fma.rn.f64 	%fd298, %fd297, %fd296, 0d3FF0000000000000;
	fma.rn.f64 	%fd299, %fd298, %fd298, %fd298;
	fma.rn.f64 	%fd300, %fd299, %fd296, %fd296;
	fma.rn.f64 	%fd301, %fd300, 0dC000000000000000, 0d3FF0000000000000;
	setp.gt.u32 	%p105, %r20, 1077088193;
	selp.f64 	%fd302, 0d3FF0000000000000, %fd301, %p105;
	copysign.f64 	%fd442, %fd5, %fd302;
	bra.uni 	$L__BB7_6;
$L__BB7_5:
	mul.f64 	%fd303, %fd5, %fd5;
	fma.rn.f64 	%fd304, %fd303, 0dBEF0BC46E2F5E964, 0d3F14359F420AFC3D;
	fma.rn.f64 	%fd305, %fd304, %fd303, 0dBF2DF9F0728C5D84;
	fma.rn.f64 	%fd306, %fd305, %fd303, 0d3F4337D1CEC4F033;
	fma.rn.f64 	%fd307, %fd306, %fd303, 0dBF57D6E9674335B3;
	fma.rn.f64 	%fd308, %fd307, %fd303, 0d3F6D6D000D7AAD3D;
	fma.rn.f64 	%fd309, %fd308, %fd303, 0dBF8226E1F3CF1EF5;
	fma.rn.f64 	%fd310, %fd309, %fd303, 0d3F9664F47EC0C8CF;
	fma.rn.f64 	%fd311, %fd310, %fd303, 0dBFABA1BA1B80AB40;
	fma.rn.f64 	%fd312, %fd311, %fd303, 0d3FC111111110FA4A;
	fma.rn.f64 	%fd313, %fd312, %fd303, 0dBFD5555555555550;
	fma.rn.f64 	%fd314, %fd313, %fd303, 0d0000000000000000;
	fma.rn.f64 	%fd442, %fd314, %fd5, %fd5;
$L__BB7_6:
	{
	.reg .b32 %temp; 
	mov.b64 	{%temp, %r142}, %fd6;
	}
	setp.gt.u32 	%p106, %r142, 1082536910;
	@%p106 bra 	$L__BB7_8;
	fma.rn.f64 	%fd315, %fd6, 0d3FF71547652B82FE, 0d4338000000000000;
	{
	.reg .b32 %temp; 
	mov.b64 	{%r143, %temp}, %fd315;
	}
	mov.f64 	%fd316, 0dC338000000000000;
	add.rn.f64 	%fd317, %fd315, %fd316;
	fma.rn.f64 	%fd318, %fd317, 0dBFE62E42FEFA39EF, %fd6;
	fma.rn.f64 	%fd319, %fd317, 0dBC7ABC9E3B39803F, %fd318;
	fma.rn.f64 	%fd320, %fd319, 0d3E5ADE1569CE2BDF, 0d3E928AF3FCA213EA;
	fma.rn.f64 	%fd321, %fd320, %fd319, 0d3EC71DEE62401315;
	fma.rn.f64 	%fd322, %fd321, %fd319, 0d3EFA01997C89EB71;
	fma.rn.f64 	%fd323, %fd322, %fd319, 0d3F2A01A014761F65;
	fma.rn.f64 	%fd324, %fd323, %fd319, 0d3F56C16C1852B7AF;
	fma.rn.f64 	%fd325, %fd324, %fd319, 0d3F81111111122322;
	fma.rn.f64 	%fd326, %fd325, %fd319, 0d3FA55555555502A1;
	fma.rn.f64 	%fd327, %fd326, %fd319, 0d3FC5555555555511;
	fma.rn.f64 	%fd328, %fd327, %fd319, 0d3FE000000000000B;
	fma.rn.f64 	%fd329, %fd328, %fd319, 0d3FF0000000000000;
	fma.rn.f64 	%fd330, %fd329, %fd319, 0d3FF0000000000000;
	shl.b32 	%r144, %r143, 20;
	{
	.reg .b32 %temp; 
	mov.b64 	{%r145, %temp}, %fd330;
	}
	{
	.reg .b32 %temp; 
	mov.b64 	{%temp, %r146}, %fd330;
	}
	add.s32 	%r147, %r144, %r146;
	add.s32 	%r148, %r147, -2097152;
	mov.b64 	%fd331, {%r145, %r148};
	rcp.approx.ftz.f64 	%fd332, %fd331;
	neg.f64 	%fd333, %fd331;
	fma.rn.f64 	%fd334, %fd333, %fd332, 0d3FF0000000000000;
	fma.rn.f64 	%fd335, %fd334, %fd334, %fd334;
	fma.rn.f64 	%fd336, %fd335, %fd332, %fd332;
	fma.rn.f64 	%fd443, %fd336, 0d3FB0000000000000, %fd331;
	bra.uni 	$L__BB7_9;
$L__BB7_8:
	setp.le.f64 	%p107, %fd5, 0d7FF0000000000000;
	selp.f64 	%fd443, 0d7FF0000000000000, %fd5, %p107;
$L__BB7_9:
	add.f64 	%fd338, %fd443, %fd443;
	mul.f64 	%fd339, %fd338, %fd338;
	div.rn.f64 	%fd13, %fd442, %fd339;
	setp.eq.f64 	%p108, %fd4, 0d0000000000000000;
	mov.f64 	%fd463, 0d0000000000000000;
	@%p108 bra 	$L__BB7_79;
	ld.param.f64 	%fd437, [_Z20y_Remap_on_gpu_part2PdS_S_S_S_S_S_S_S_iiidd_param_13];
	mul.f64 	%fd340, %fd437, %fd13;
	mul.f64 	%fd341, %fd5, 0d3FD8A3D70A3D70A4;
	div.rn.f64 	%fd14, %fd340, %fd341;
	abs.f64 	%fd15, %fd14;
	setp.neu.f64 	%p109, %fd15, 0d7FF0000000000000;
	@%p109 bra 	$L__BB7_12;
	mov.f64 	%fd347, 0d0000000000000000;
	mul.rn.f64 	%fd445, %fd14, %fd347;
	mov.b32 	%r163, 1;
	bra.uni 	$L__BB7_15;
$L__BB7_12:
	mul.f64 	%fd342, %fd14, 0d3FE45F306DC9C883;
	cvt.rni.s32.f64 	%r162, %fd342;
	cvt.rn.f64.s32 	%fd343, %r162;
	fma.rn.f64 	%fd344, %fd343, 0dBFF921FB54442D18, %fd14;
	fma.rn.f64 	%fd345, %fd343, 0dBC91A62633145C00, %fd344;
	fma.rn.f64 	%fd445, %fd343, 0dB97B839A252049C0, %fd345;
	setp.ltu.f64 	%p110, %fd15, 0d41E0000000000000;
	@%p110 bra 	$L__BB7_14;
	{ // callseq 26, 0
	.param .b64 param0;
	st.param.f64 	[param0], %fd14;
	.param .align 16 .b8 retval0[16];
	call.uni (retval0), 
	__internal_trig_reduction_slowpathd, 
	(
	param0
	);
	ld.param.f64 	%fd445, [retval0];
	ld.param.b32 	%r162, [retval0+8];
	} // callseq 26
$L__BB7_14:
	add.s32 	%r163, %r162, 1;
$L__BB7_15:
	shl.b32 	%r151, %r163, 6;
	cvt.u64.u32 	%rd58, %r151;
	and.b64  	%rd59, %rd58, 64;
	mov.u64 	%rd60, __cudart_sin_cos_coeffs;
	add.s64 	%rd61, %rd60, %rd59;
	mul.rn.f64 	%fd348, %fd445, %fd445;
	and.b32  	%r152, %r163, 1;
	setp.eq.b32 	%p112, %r152, 1;
	selp.f64 	%fd349, 0dBDA8FF8320FD8164, 0d3DE5DB65F9785EBA, %p112;
	ld.global.nc.v2.f64 	{%fd350, %fd351}, [%rd61];
	fma.rn.f64 	%fd352, %fd349, %fd348, %fd350;
	fma.rn.f64 	%fd353, %fd352, %fd348, %fd351;
	ld.global.nc.v2.f64 	{%fd354, %fd355}, [%rd61+16];
	fma.rn.f64 	%fd356, %fd353, %fd348, %fd354;
	fma.rn.f64 	%fd357, %fd356, %fd348, %fd355;
	ld.global.nc.v2.f64 	{%fd358, %fd359}, [%rd61+32];
	fma.rn.f64 	%fd360, %fd357, %fd348, %fd358;
	fma.rn.f64 	%fd361, %fd360, %fd348, %fd359;
	fma.rn.f64 	%fd362, %fd361, %fd445, %fd445;
	fma.rn.f64 	%fd363, %fd361, %fd348, 0d3FF0000000000000;
	selp.f64 	%fd364, %fd363, %fd362, %p112;
	and.b32  	%r153, %r163, 2;
	setp.eq.s32 	%p113, %r153, 0;
	mov.f64 	%fd365, 0d0000000000000000;
	sub.f64 	%fd366, %fd365, %fd364;
	selp.f64 	%fd367, %fd364, %fd366, %p113;
	setp.eq.s32 	%p114, %r15, 0;
	selp.f64 	%fd368, 0dC000000000000000, 0d4000000000000000, %p114;
	mul.f64 	%fd21, %fd368, %fd367;
	@%p109 bra 	$L__BB7_17;
	mov.f64 	%fd374, 0d0000000000000000;
	mul.rn.f64 	%fd446, %fd14, %fd374;
	mov.b32 	%r164, 0;
	bra.uni 	$L__BB7_19;
$L__BB7_17:
	mul.f64 	%fd369, %fd14, 0d3FE45F306DC9C883;
	cvt.rni.s32.f64 	%r164, %fd369;
	cvt.rn.f64.s32 	%fd370, %r164;
	fma.rn.f64 	%fd371, %fd370, 0dBFF921FB54442D18, %fd14;
	fma.rn.f64 	%fd372, %fd370, 0dBC91A62633145C00, %fd371;
	fma.rn.f64 	%fd446, %fd370, 0dB97B839A252049C0, %fd372;
	setp.ltu.f64 	%p115, %fd15, 0d41E0000000000000;
	@%p115 bra 	$L__BB7_19;
	{ // callseq 27, 0
	.param .b64 param0;
	st.param.f64 	[param0], %fd14;
	.param .align 16 .b8 retval0[16];
	call.uni (retval0), 
	__internal_trig_reduction_slowpathd, 
	(
	param0
	);
	ld.param.f64 	%fd446, [retval0];
	ld.param.b32 	%r164, [retval0+8];
	} // callseq 27
$L__BB7_19:
	shl.b32 	%r156, %r164, 6;
	cvt.u64.u32 	%rd62, %r156;
	and.b64  	%rd63, %rd62, 64;
	mov.u64 	%rd64, __cudart_sin_cos_coeffs;
	add.s64 	%rd65, %rd64, %rd63;
	mul.rn.f64 	%fd375, %fd446, %fd446;
	and.b32  	%r157, %r164, 1;
	setp.eq.b32 	%p116, %r157, 1;
	selp.f64 	%fd376, 0dBDA8FF8320FD8164, 0d3DE5DB65F9785EBA, %p116;
	ld.global.nc.v2.f64 	{%fd377, %fd378}, [%rd65];
	fma.rn.f64 	%fd379, %fd376, %fd375, %fd377;
	fma.rn.f64 	%fd380, %fd379, %fd375, %fd378;
	ld.global.nc.v2.f64 	{%fd381, %fd382}, [%rd65+16];
	fma.rn.f64 	%fd383, %fd380, %fd375, %fd381;
	fma.rn.f64 	%fd384, %fd383, %fd375, %fd382;
	ld.global.nc.v2.f64 	{%fd385, %fd386}, [%rd65+32];
	fma.rn.f64 	%fd387, %fd384, %fd375, %fd385;
	fma.rn.f64 	%fd388, %fd387, %fd375, %fd386;
	fma.rn.f64 	%fd389, %fd388, %fd446, %fd446;
	fma.rn.f64 	%fd390, %fd388, %fd375, 0d3FF0000000000000;
	selp.f64 	%fd391, %fd390, %fd389, %p116;
	and.b32  	%r158, %r164, 2;
	setp.eq.s32 	%p117, %r158, 0;
	mov.f64 	%fd392, 0d0000000000000000;
	sub.f64 	%fd393, %fd392, %fd391;
	selp.f64 	%fd394, %fd391, %fd393, %p117;
	mul.f64 	%fd395, %fd3, 0dBFE0000000000000;
	fma.rn.f64 	%fd26, %fd395, %fd394, %fd21;
	{
	.reg .b32 %temp; 
	mov.b64 	{%temp, %r159}, %fd26;
	}
	and.b32  	%r29, %r159, 2147483647;
	{
	.reg .b32 %temp; 
	mov.b64 	{%r160, %temp}, %fd26;
	}
	mov.b64 	%fd27, {%r160, %r29};
	setp.ltu.f64 	%p118, %fd27, 0d3FE4F92224DD2F1A;
	@%p118 bra 	$L__BB7_21;
	add.f64 	%fd396, %fd27, %fd27;
	cvt.rn.f32.f64 	%f5, %fd396;
	mul.f32 	%f6, %f5, 0f3FB8AA3B;
	cvt.rni.f32.f32 	%f7, %f6;
	cvt.f64.f32 	%fd397, %f7;
	fma.rn.f64 	%fd398, %fd397, 0dBFE62E42FEFA39EF, %fd396;
	fma.rn.f64 	%fd399, %fd398, 0d3E5AE904A4741B81, 0d3E928A27F89B6999;
	fma.rn.f64 	%fd400, %fd399, %fd398, 0d3EC71DE715FF7E07;
	fma.rn.f64 	%fd401, %fd400, %fd398, 0d3EFA019A6B0AC45A;
	fma.rn.f64 	%fd402, %fd401, %fd398, 0d3F2A01A017EED94F;
	fma.rn.f64 	%fd403, %fd402, %fd398, 0d3F56C16C17F2A71B;
	fma.rn.f64 	%fd404, %fd403, %fd398, 0d3F811111111173C4;
	fma.rn.f64 	%fd405, %fd404, %fd398, 0d3FA555555555211A;
	fma.rn.f64 	%fd406, %fd405, %fd398, 0d3FC5555555555540;
	fma.rn.f64 	%fd407, %fd406, %fd398, 0d3FE0000000000005;
	mul.f64 	%fd408, %fd398, %fd407;
	fma.rn.f64 	%fd409, %fd408, %fd398, %fd398;
	ex2.approx.ftz.f32 	%f8, %f7;
	cvt.f64.f32 	%fd410, %f8;
	mov.f64 	%fd411, 0d3FF0000000000000;
	sub.f64 	%fd412, %fd411, %fd410;
	neg.f64 	%fd413, %fd409;
	fma.rn.f64 	%fd414, %fd413, %fd410, %fd412;
	mov.f64 	%fd415, 0d4000000000000000;
	sub.f64 	%fd416, %fd415, %fd414;
	rcp.approx.ftz.f64 	%fd417, %fd416;
	neg.f64 	%fd418, %fd416;
	fma.rn.f64 	%fd419, %fd418, %fd417, 0d3FF0000000000000;
	fma.rn.f64 	%fd420, %fd419, %fd419, %fd419;
	fma.rn.f64 	%fd421, %fd420, %fd417, %fd417;
	fma.rn.f64 	%fd422, %fd421, 0dC000000000000000, 0d3FF0000000000000;
	setp.gt.u32 	%p119, %r29, 1077088193;
	selp.f64 	%fd423, 0d3FF0000000000000, %fd422, %p119;
	copysign.f64 	%fd28, %fd26, %fd423;
	neg.f64 	%fd463, %fd28;
	bra.uni 	$L__BB7_79;
$L__BB7_21:
	mul.f64 	%fd424, %fd26, %fd26;
	fma.rn.f64 	%fd425, %fd424, 0dBEF0BC46E2F5E964, 0d3F14359F420AFC3D;
	fma.rn.f64 	%fd426, %fd425, %fd424, 0dBF2DF9F0728C5D84;
	fma.rn.f64 	%fd427, %fd426, %fd424, 0d3F4337D1CEC4F033;
	fma.rn.f64 	%fd428, %fd427, %fd424, 0dBF57D6E9674335B3;
	fma.rn.f64 	%fd429, %fd428, %fd424, 0d3F6D6D000D7AAD3D;
	fma.rn.f64 	%fd430, %fd429, %fd424, 0dBF8226E1F3CF1EF5;
	fma.rn.f64 	%fd431, %fd430, %fd424, 0d3F9664F47EC0C8CF;
	fma.rn.f64 	%fd432, %fd431, %fd424, 0dBFABA1BA1B80AB40;
	fma.rn.f64 	%fd433, %fd432, %fd424, 0d3FC111111110FA4A;
	fma.rn.f64 	%fd434, %fd433, %fd424, 0dBFD5555555555550;
	fma.rn.f64 	%fd435, %fd434, %fd424, 0d0000000000000000;
	fma.rn.f64 	%fd29, %fd435, %fd26, %fd26;
	neg.f64 	%fd463, %fd29;
	bra.uni 	$L__BB7_79;
$L__BB7_22:
	setp.ne.s32 	%p13, %r168, %r17;
	@%p13 bra 	$L__BB7_44;
	setp.lt.s32 	%p64, %r5, 0;
	setp.eq.s32 	%p65, %r6, 1073741824;
	mul.wide.s32 	%rd51, %r19, 8;
	add.s64 	%rd52, %rd4, %rd51;
	ld.global.f64 	%fd32, [%rd52];
	add.s64 	%rd53, %rd3, %rd51;
	ld.global.f64 	%fd33, [%rd53];
	add.s64 	%rd54, %rd2, %rd51;
	ld.global.f64 	%fd34, [%rd54];
	mul.f64 	%fd35, %fd32, 0d3FD5555555555555;
	{
	.reg .b32 %temp; 
	mov.b64 	{%temp, %r30}, %fd2;
	}
	abs.f64 	%fd36, %fd2;
	{ // callseq 22, 0
	.param .b64 param0;
	st.param.f64 	[param0], %fd36;
	.param .b64 param1;
	st.param.f64 	[param1], 0d4008000000000000;
	.param .b64 retval0;
	call.uni (retval0), 
	__internal_accurate_pow, 
	(
	param0, 
	param1
	);
	ld.param.f64 	%fd233, [retval0];
	} // callseq 22
	setp.lt.s32 	%p67, %r30, 0;
	neg.f64 	%fd235, %fd233;
	selp.f64 	%fd236, %fd235, %fd233, %p65;
	selp.f64 	%fd237, %fd236, %fd233, %p67;
	setp.eq.f64 	%p68, %fd2, 0d0000000000000000;
	selp.b32 	%r104, %r30, 0, %p65;
	or.b32  	%r105, %r104, 2146435072;
	selp.b32 	%r106, %r105, %r104, %p64;
	mov.b32 	%r107, 0;
	mov.b64 	%fd238, {%r107, %r106};
	selp.f64 	%fd447, %fd238, %fd237, %p68;
	add.f64 	%fd239, %fd2, 0d4008000000000000;
	{
	.reg .b32 %temp; 
	mov.b64 	{%temp, %r108}, %fd239;
	}
	and.b32  	%r109, %r108, 2146435072;
	setp.ne.s32 	%p69, %r109, 2146435072;
	@%p69 bra 	$L__BB7_28;
	setp.num.f64 	%p70, %fd2, %fd2;
	@%p70 bra 	$L__BB7_26;
	mov.f64 	%fd240, 0d4008000000000000;
	add.rn.f64 	%fd447, %fd2, %fd240;
	bra.uni 	$L__BB7_28;
$L__BB7_26:
	setp.neu.f64 	%p71, %fd36, 0d7FF0000000000000;
	@%p71 bra 	$L__BB7_28;
	selp.b32 	%r110, %r8, %r7, %p1;
	selp.b32 	%r111, %r110, %r7, %p67;
	mov.b32 	%r112, 0;
	mov.b64 	%fd447, {%r112, %r111};
$L__BB7_28:
	setp.eq.f64 	%p73, %fd2, 0d0000000000000000;
	setp.lt.s32 	%p74, %r30, 0;
	setp.lt.s32 	%p75, %r9, 0;
	setp.eq.s32 	%p76, %r10, 1062207488;
	setp.eq.f64 	%p78, %fd2, 0d3FF0000000000000;
	selp.f64 	%fd41, 0d3FF0000000000000, %fd447, %p78;
	add.f64 	%fd241, %fd32, %fd33;
	mul.f64 	%fd42, %fd241, 0d3FE0000000000000;
	{ // callseq 23, 0
	.param .b64 param0;
	st.param.f64 	[param0], %fd36;
	.param .b64 param1;
	st.param.f64 	[param1], 0d4000000000000000;
	.param .b64 retval0;
	call.uni (retval0), 
	__internal_accurate_pow, 
	(
	param0, 
	param1
	);
	ld.param.f64 	%fd242, [retval0];
	} // callseq 23
	neg.f64 	%fd244, %fd242;
	selp.f64 	%fd245, %fd244, %fd242, %p76;
	selp.f64 	%fd246, %fd245, %fd242, %p74;
	selp.b32 	%r113, %r30, 0, %p76;
	or.b32  	%r114, %r113, 2146435072;
	selp.b32 	%r115, %r114, %r113, %p75;
	mov.b32 	%r116, 0;
	mov.b64 	%fd247, {%r116, %r115};
	selp.f64 	%fd448, %fd247, %fd246, %p73;
	add.f64 	%fd248, %fd2, 0d4000000000000000;
	{
	.reg .b32 %temp; 
	mov.b64 	{%temp, %r117}, %fd248;
	}
	and.b32  	%r118, %r117, 2146435072;
	setp.ne.s32 	%p79, %r118, 2146435072;
	@%p79 bra 	$L__BB7_33;
	setp.num.f64 	%p80, %fd2, %fd2;
	@%p80 bra 	$L__BB7_31;
	mov.f64 	%fd249, 0d4000000000000000;
	add.rn.f64 	%fd448, %fd2, %fd249;
	bra.uni 	$L__BB7_33;
$L__BB7_31:
	setp.neu.f64 	%p81, %fd36, 0d7FF0000000000000;
	@%p81 bra 	$L__BB7_33;
	selp.b32 	%r119, %r12, %r11, %p2;
	selp.b32 	%r120, %r119, %r11, %p74;
	mov.b32 	%r121, 0;
	mov.b64 	%fd448, {%r121, %r120};
$L__BB7_33:
	setp.lt.s32 	%p84, %r5, 0;
	setp.eq.s32 	%p85, %r6, 1073741824;
	selp.f64 	%fd250, 0d3FF0000000000000, %fd448, %p78;
	mul.f64 	%fd251, %fd42, %fd250;
	mul.f64 	%fd252, %fd35, %fd41;
	sub.f64 	%fd253, %fd251, %fd252;
	fma.rn.f64 	%fd47, %fd2, %fd34, %fd253;
	{
	.reg .b32 %temp; 
	mov.b64 	{%temp, %r31}, %fd1;
	}
	abs.f64 	%fd48, %fd1;
	{ // callseq 24, 0
	.param .b64 param0;
	st.param.f64 	[param0], %fd48;
	.param .b64 param1;
	st.param.f64 	[param1], 0d4008000000000000;
	.param .b64 retval0;
	call.uni (retval0), 
	__internal_accurate_pow, 
	(
	param0, 
	param1
	);
	ld.param.f64 	%fd254, [retval0];
	} // callseq 24
	setp.lt.s32 	%p87, %r31, 0;
	neg.f64 	%fd256, %fd254;
	selp.f64 	%fd257, %fd256, %fd254, %p85;
	selp.f64 	%fd258, %fd257, %fd254, %p87;
	setp.eq.f64 	%p88, %fd1, 0d0000000000000000;
	selp.b32 	%r122, %r31, 0, %p85;
	or.b32  	%r123, %r122, 2146435072;
	selp.b32 	%r124, %r123, %r122, %p84;
	mov.b32 	%r125, 0;
	mov.b64 	%fd259, {%r125, %r124};
	selp.f64 	%fd449, %fd259, %fd258, %p88;
	add.f64 	%fd260, %fd1, 0d4008000000000000;
	{
	.reg .b32 %temp; 
	mov.b64 	{%temp, %r126}, %fd260;
	}
	and.b32  	%r127, %r126, 2146435072;
	setp.ne.s32 	%p89, %r127, 2146435072;
	@%p89 bra 	$L__BB7_38;
	setp.num.f64 	%p90, %fd1, %fd1;
	@%p90 bra 	$L__BB7_36;
	mov.f64 	%fd261, 0d4008000000000000;
	add.rn.f64 	%fd449, %fd1, %fd261;
	bra.uni 	$L__BB7_38;
$L__BB7_36:
	setp.neu.f64 	%p91, %fd48, 0d7FF0000000000000;
	@%p91 bra 	$L__BB7_38;
	selp.b32 	%r128, %r8, %r7, %p1;
	selp.b32 	%r129, %r128, %r7, %p87;
	mov.b32 	%r130, 0;
	mov.b64 	%fd449, {%r130, %r129};
$L__BB7_38:
	setp.eq.f64 	%p93, %fd1, 0d0000000000000000;
	setp.lt.s32 	%p94, %r31, 0;
	setp.lt.s32 	%p95, %r9, 0;
	setp.eq.s32 	%p96, %r10, 1062207488;
	setp.eq.f64 	%p98, %fd1, 0d3FF0000000000000;
	selp.f64 	%fd262, 0d3FF0000000000000, %fd449, %p98;
	mul.f64 	%fd53, %fd35, %fd262;
	{ // callseq 25, 0
	.param .b64 param0;
	st.param.f64 	[param0], %fd48;
	.param .b64 param1;
	st.param.f64 	[param1], 0d4000000000000000;
	.param .b64 retval0;
	call.uni (retval0), 
	__internal_accurate_pow, 
	(
	param0, 
	param1
	);
	ld.param.f64 	%fd263, [retval0];
	} // callseq 25
	neg.f64 	%fd265, %fd263;
	selp.f64 	%fd266, %fd265, %fd263, %p96;
	selp.f64 	%fd267, %fd266, %fd263, %p94;
	selp.b32 	%r131, %r31, 0, %p96;
	or.b32  	%r132, %r131, 2146435072;
	selp.b32 	%r133, %r132, %r131, %p95;
	mov.b32 	%r134, 0;
	mov.b64 	%fd268, {%r134, %r133};
	selp.f64 	%fd450, %fd268, %fd267, %p93;
	add.f64 	%fd269, %fd1, 0d4000000000000000;
	{
	.reg .b32 %temp; 
	mov.b64 	{%temp, %r135}, %fd269;
	}
	and.b32  	%r136, %r135, 2146435072;
	setp.ne.s32 	%p99, %r136, 2146435072;
	@%p99 bra 	$L__BB7_43;
	setp.num.f64 	%p100, %fd1, %fd1;
	@%p100 bra 	$L__BB7_41;
	mov.f64 	%fd270, 0d4000000000000000;
	add.rn.f64 	%fd450, %fd1, %fd270;
	bra.uni 	$L__BB7_43;
$L__BB7_41:
	setp.neu.f64 	%p101, %fd48, 0d7FF0000000000000;
	@%p101 bra 	$L__BB7_43;
	selp.b32 	%r137, %r12, %r11, %p2;
	selp.b32 	%r138, %r137, %r11, %p94;
	mov.b32 	%r139, 0;
	mov.b64 	%fd450, {%r139, %r138};
$L__BB7_43:
	selp.f64 	%fd271, 0d3FF0000000000000, %fd450, %p98;
	mul.f64 	%fd272, %fd42, %fd271;
	sub.f64 	%fd273, %fd272, %fd53;
	fma.rn.f64 	%fd274, %fd1, %fd34, %fd273;
	sub.f64 	%fd463, %fd47, %fd274;
	bra.uni 	$L__BB7_79;
$L__BB7_44:
	setp.lt.s32 	%p14, %r5, 0;
	setp.eq.s32 	%p15, %r6, 1073741824;
	mul.wide.s32 	%rd22, %r19, 8;
	add.s64 	%rd23, %rd4, %rd22;
	ld.global.f64 	%fd122, [%rd23];
	add.s64 	%rd24, %rd3, %rd22;
	ld.global.f64 	%fd123, [%rd24];
	add.s64 	%rd25, %rd2, %rd22;
	ld.global.f64 	%fd59, [%rd25];
	mul.f64 	%fd60, %fd122, 0d3FD5555555555555;
	add.f64 	%fd61, %fd122, %fd123;
	{
	.reg .b32 %temp; 
	mov.b64 	{%temp, %r32}, %fd1;
	}
	abs.f64 	%fd62, %fd1;
	{ // callseq 18, 0
	.param .b64 param0;
	st.param.f64 	[param0], %fd62;
	.param .b64 param1;
	st.param.f64 	[param1], 0d4008000000000000;
	.param .b64 retval0;
	call.uni (retval0), 
	__internal_accurate_pow, 
	(
	param0, 
	param1
	);
	ld.param.f64 	%fd124, [retval0];
	} // callseq 18
	setp.lt.s32 	%p17, %r32, 0;
	neg.f64 	%fd126, %fd124;
	selp.f64 	%fd127, %fd126, %fd124, %p15;
	selp.f64 	%fd128, %fd127, %fd124, %p17;
	setp.eq.f64 	%p18, %fd1, 0d0000000000000000;
	selp.b32 	%r61, %r32, 0, %p15;
	or.b32  	%r62, %r61, 2146435072;
	selp.b32 	%r63, %r62, %r61, %p14;
	mov.b32 	%r64, 0;
	mov.b64 	%fd129, {%r64, %r63};
	selp.f64 	%fd451, %fd129, %fd128, %p18;
	add.f64 	%fd130, %fd1, 0d4008000000000000;
	{
	.reg .b32 %temp; 
	mov.b64 	{%temp, %r65}, %fd130;
	}
	and.b32  	%r66, %r65, 2146435072;
	setp.ne.s32 	%p19, %r66, 2146435072;
	@%p19 bra 	$L__BB7_49;
	setp.num.f64 	%p20, %fd1, %fd1;
	@%p20 bra 	$L__BB7_47;
	mov.f64 	%fd131, 0d4008000000000000;
	add.rn.f64 	%fd451, %fd1, %fd131;
	bra.uni 	$L__BB7_49;
$L__BB7_47:
	setp.neu.f64 	%p21, %fd62, 0d7FF0000000000000;
	@%p21 bra 	$L__BB7_49;
	selp.b32 	%r67, %r8, %r7, %p1;
	selp.b32 	%r68, %r67, %r7, %p17;
	mov.b32 	%r69, 0;
	mov.b64 	%fd451, {%r69, %r68};
$L__BB7_49:
	setp.eq.f64 	%p23, %fd1, 0d0000000000000000;
	setp.lt.s32 	%p24, %r32, 0;
	setp.lt.s32 	%p25, %r9, 0;
	setp.eq.s32 	%p26, %r10, 1062207488;
	setp.eq.f64 	%p28, %fd1, 0d3FF0000000000000;
	selp.f64 	%fd132, 0d3FF0000000000000, %fd451, %p28;
	mul.f64 	%fd67, %fd60, %fd132;
	{ // callseq 19, 0
	.param .b64 param0;
	st.param.f64 	[param0], %fd62;
	.param .b64 param1;
	st.param.f64 	[param1], 0d4000000000000000;
	.param .b64 retval0;
	call.uni (retval0), 
	__internal_accurate_pow, 
	(
	param0, 
	param1
	);
	ld.param.f64 	%fd133, [retval0];
	} // callseq 19
	neg.f64 	%fd135, %fd133;
	selp.f64 	%fd136, %fd135, %fd133, %p26;
	selp.f64 	%fd137, %fd136, %fd133, %p24;
	selp.b32 	%r70, %r32, 0, %p26;
	or.b32  	%r71, %r70, 2146435072;
	selp.b32 	%r72, %r71, %r70, %p25;
	mov.b32 	%r73, 0;
	mov.b64 	%fd138, {%r73, %r72};
	selp.f64 	%fd452, %fd138, %fd137, %p23;
	add.f64 	%fd139, %fd1, 0d4000000000000000;
	{
	.reg .b32 %temp; 
	mov.b64 	{%temp, %r74}, %fd139;
	}
	and.b32  	%r75, %r74, 2146435072;
	setp.ne.s32 	%p29, %r75, 2146435072;
	@%p29 bra 	$L__BB7_54;
	setp.num.f64 	%p30, %fd1, %fd1;
	@%p30 bra 	$L__BB7_52;
	mov.f64 	%fd140, 0d4000000000000000;
	add.rn.f64 	%fd452, %fd1, %fd140;
	bra.uni 	$L__BB7_54;
$L__BB7_52:
	setp.neu.f64 	%p31, %fd62, 0d7FF0000000000000;
	@%p31 bra 	$L__BB7_54;
	selp.b32 	%r76, %r12, %r11, %p2;
	selp.b32 	%r77, %r76, %r11, %p24;
	mov.b32 	%r78, 0;
	mov.b64 	%fd452, {%r78, %r77};
$L__BB7_54:
	mul.f64 	%fd141, %fd61, 0d3FE0000000000000;
	setp.lt.s32 	%p34, %r5, 0;
	setp.eq.s32 	%p35, %r6, 1073741824;
	selp.f64 	%fd142, 0d3FF0000000000000, %fd452, %p28;
	mul.f64 	%fd143, %fd141, %fd142;
	sub.f64 	%fd144, %fd143, %fd67;
	fma.rn.f64 	%fd145, %fd1, %fd59, %fd144;
	sub.f64 	%fd146, %fd141, %fd60;
	add.f64 	%fd147, %fd59, %fd146;
	sub.f64 	%fd72, %fd147, %fd145;
	add.s32 	%r79, %r17, %r18;
	mul.wide.s32 	%rd26, %r79, 8;
	add.s64 	%rd27, %rd4, %rd26;
	ld.global.f64 	%fd73, [%rd27];
	add.s64 	%rd28, %rd3, %rd26;
	ld.global.f64 	%fd74, [%rd28];
	add.s64 	%rd29, %rd2, %rd26;
	ld.global.f64 	%fd75, [%rd29];
	{
	.reg .b32 %temp; 
	mov.b64 	{%temp, %r33}, %fd2;
	}
	abs.f64 	%fd76, %fd2;
	{ // callseq 20, 0
	.param .b64 param0;
	st.param.f64 	[param0], %fd76;
	.param .b64 param1;
	st.param.f64 	[param1], 0d4008000000000000;
	.param .b64 retval0;
	call.uni (retval0), 
	__internal_accurate_pow, 
	(
	param0, 
	param1
	);
	ld.param.f64 	%fd148, [retval0];
	} // callseq 20
	setp.lt.s32 	%p37, %r33, 0;
	neg.f64 	%fd150, %fd148;
	selp.f64 	%fd151, %fd150, %fd148, %p35;
	selp.f64 	%fd152, %fd151, %fd148, %p37;
	setp.eq.f64 	%p38, %fd2, 0d0000000000000000;
	selp.b32 	%r80, %r33, 0, %p35;
	or.b32  	%r81, %r80, 2146435072;
	selp.b32 	%r82, %r81, %r80, %p34;
	mov.b32 	%r83, 0;
	mov.b64 	%fd153, {%r83, %r82};
	selp.f64 	%fd453, %fd153, %fd152, %p38;
	add.f64 	%fd154, %fd2, 0d4008000000000000;
	{
	.reg .b32 %temp; 
	mov.b64 	{%temp, %r84}, %fd154;
	}
	and.b32  	%r85, %r84, 2146435072;
	setp.ne.s32 	%p39, %r85, 2146435072;
	@%p39 bra 	$L__BB7_59;
	setp.num.f64 	%p40, %fd2, %fd2;
	@%p40 bra 	$L__BB7_57;
	mov.f64 	%fd155, 0d4008000000000000;
	add.rn.f64 	%fd453, %fd2, %fd155;
	bra.uni 	$L__BB7_59;
$L__BB7_57:
	setp.neu.f64 	%p41, %fd76, 0d7FF0000000000000;
	@%p41 bra 	$L__BB7_59;
	selp.b32 	%r86, %r8, %r7, %p1;
	selp.b32 	%r87, %r86, %r7, %p37;
	mov.b32 	%r88, 0;
	mov.b64 	%fd453, {%r88, %r87};
$L__BB7_59:
	setp.eq.f64 	%p43, %fd2, 0d0000000000000000;
	setp.lt.s32 	%p44, %r33, 0;
	setp.lt.s32 	%p45, %r9, 0;
	setp.eq.s32 	%p46, %r10, 1062207488;
	setp.eq.f64 	%p48, %fd2, 0d3FF0000000000000;
	selp.f64 	%fd156, 0d3FF0000000000000, %fd453, %p48;
	mul.f64 	%fd157, %fd73, 0d3FD5555555555555;
	mul.f64 	%fd81, %fd157, %fd156;
	add.f64 	%fd82, %fd73, %fd74;
	{ // callseq 21, 0
	.param .b64 param0;
	st.param.f64 	[param0], %fd76;
	.param .b64 param1;
	st.param.f64 	[param1], 0d4000000000000000;
	.param .b64 retval0;
	call.uni (retval0), 
	__internal_accurate_pow, 
	(
	param0, 
	param1
	);
	ld.param.f64 	%fd158, [retval0];
	} // callseq 21
	neg.f64 	%fd160, %fd158;
	selp.f64 	%fd161, %fd160, %fd158, %p46;
	selp.f64 	%fd162, %fd161, %fd158, %p44;
	selp.b32 	%r89, %r33, 0, %p46;
	or.b32  	%r90, %r89, 2146435072;
	selp.b32 	%r91, %r90, %r89, %p45;
	mov.b32 	%r92, 0;
	mov.b64 	%fd163, {%r92, %r91};
	selp.f64 	%fd454, %fd163, %fd162, %p43;
	add.f64 	%fd164, %fd2, 0d4000000000000000;
	{
	.reg .b32 %temp; 
	mov.b64 	{%temp, %r93}, %fd164;
	}
	and.b32  	%r94, %r93, 2146435072;
	setp.ne.s32 	%p49, %r94, 2146435072;
	@%p49 bra 	$L__BB7_64;
	setp.num.f64 	%p50, %fd2, %fd2;
	@%p50 bra 	$L__BB7_62;
	mov.f64 	%fd165, 0d4000000000000000;
	add.rn.f64 	%fd454, %fd2, %fd165;
	bra.uni 	$L__BB7_64;
$L__BB7_62:
	setp.neu.f64 	%p51, %fd76, 0d7FF0000000000000;
	@%p51 bra 	$L__BB7_64;
	selp.b32 	%r95, %r12, %r11, %p2;
	selp.b32 	%r96, %r95, %r11, %p44;
	mov.b32 	%r97, 0;
	mov.b64 	%fd454, {%r97, %r96};
$L__BB7_64:
	selp.f64 	%fd167, 0d3FF0000000000000, %fd454, %p48;
	mul.f64 	%fd168, %fd82, 0d3FE0000000000000;
	mul.f64 	%fd169, %fd168, %fd167;
	sub.f64 	%fd170, %fd169, %fd81;
	fma.rn.f64 	%fd87, %fd2, %fd75, %fd170;
	add.s32 	%r98, %r17, -1;
	setp.ge.s32 	%p54, %r168, %r98;
	mov.f64 	%fd462, 0d0000000000000000;
	@%p54 bra 	$L__BB7_78;
	not.b32 	%r99, %r168;
	add.s32 	%r34, %r17, %r99;
	sub.s32 	%r100, %r17, %r168;
	add.s32 	%r101, %r100, -2;
	and.b32  	%r35, %r34, 15;
	setp.lt.u32 	%p55, %r101, 15;
	mov.f64 	%fd462, 0d0000000000000000;
	@%p55 bra 	$L__BB7_68;
	and.b32  	%r102, %r34, -16;
	neg.s32 	%r166, %r102;
	add.s32 	%r103, %r168, %r18;
	add.s32 	%r165, %r103, 1;
	mov.f64 	%fd462, 0d0000000000000000;
$L__BB7_67:
	.pragma "nounroll";
	cvt.s64.s32 	%rd30, %r168;
	cvt.s64.s32 	%rd31, %r18;
	add.s64 	%rd32, %rd31, %rd30;
	shl.b64 	%rd33, %rd32, 3;
	add.s64 	%rd34, %rd1, %rd33;
	mul.wide.s32 	%rd35, %r165, 8;
	add.s64 	%rd36, %rd1, %rd35;
	ld.global.f64 	%fd174, [%rd36];
	add.f64 	%fd175, %fd462, %fd174;
	ld.global.f64 	%fd176, [%rd36+8];
	add.f64 	%fd177, %fd175, %fd176;
	ld.global.f64 	%fd178, [%rd36+16];
	add.f64 	%fd179, %fd177, %fd178;
	ld.global.f64 	%fd180, [%rd36+24];
	add.f64 	%fd181, %fd179, %fd180;
	ld.global.f64 	%fd182, [%rd36+32];
	add.f64 	%fd183, %fd181, %fd182;
	ld.global.f64 	%fd184, [%rd36+40];
	add.f64 	%fd185, %fd183, %fd184;
	ld.global.f64 	%fd186, [%rd36+48];
	add.f64 	%fd187, %fd185, %fd186;
	ld.global.f64 	%fd188, [%rd36+56];
	add.f64 	%fd189, %fd187, %fd188;
	ld.global.f64 	%fd190, [%rd36+64];
	add.f64 	%fd191, %fd189, %fd190;
	ld.global.f64 	%fd192, [%rd36+72];
	add.f64 	%fd193, %fd191, %fd192;
	ld.global.f64 	%fd194, [%rd36+80];
	add.f64 	%fd195, %fd193, %fd194;
	ld.global.f64 	%fd196, [%rd36+88];
	add.f64 	%fd197, %fd195, %fd196;
	ld.global.f64 	%fd198, [%rd36+96];
	add.f64 	%fd199, %fd197, %fd198;
	ld.global.f64 	%fd200, [%rd36+104];
	add.f64 	%fd201, %fd199, %fd200;
	ld.global.f64 	%fd202, [%rd36+112];
	add.f64 	%fd203, %fd201, %fd202;
	add.s32 	%r168, %r168, 16;
	ld.global.f64 	%fd204, [%rd34+128];
	add.f64 	%fd462, %fd203, %fd204;
	add.s32 	%r166, %r166, 16;
	add.s32 	%r165, %r165, 16;
	setp.ne.s32 	%p56, %r166, 0;
	@%p56 bra 	$L__BB7_67;
$L__BB7_68:
	setp.eq.s32 	%p57, %r35, 0;
	@%p57 bra 	$L__BB7_78;
	and.b32  	%r45, %r34, 7;
	setp.lt.u32 	%p58, %r35, 8;
	@%p58 bra 	$L__BB7_71;
	cvt.s64.s32 	%rd37, %r18;
	cvt.s64.s32 	%rd38, %r168;
	add.s64 	%rd39, %rd38, %rd37;
	shl.b64 	%rd40, %rd39, 3;
	add.s64 	%rd41, %rd1, %rd40;
	ld.global.f64 	%fd206, [%rd41+8];
	add.f64 	%fd207, %fd462, %fd206;
	ld.global.f64 	%fd208, [%rd41+16];
	add.f64 	%fd209, %fd207, %fd208;
	ld.global.f64 	%fd210, [%rd41+24];
	add.f64 	%fd211, %fd209, %fd210;
	ld.global.f64 	%fd212, [%rd41+32];
	add.f64 	%fd213, %fd211, %fd212;
	ld.global.f64 	%fd214, [%rd41+40];
	add.f64 	%fd215, %fd213, %fd214;
	ld.global.f64 	%fd216, [%rd41+48];
	add.f64 	%fd217, %fd215, %fd216;
	ld.global.f64 	%fd218, [%rd41+56];
	add.f64 	%fd219, %fd217, %fd218;
	add.s32 	%r168, %r168, 8;
	ld.global.f64 	%fd220, [%rd41+64];
	add.f64 	%fd462, %fd219, %fd220;
$L__BB7_71:
	setp.eq.s32 	%p59, %r45, 0;
	@%p59 bra 	$L__BB7_78;
	and.b32  	%r48, %r34, 3;
	setp.lt.u32 	%p60, %r45, 4;
	@%p60 bra 	$L__BB7_74;
	cvt.s64.s32 	%rd42, %r18;
	cvt.s64.s32 	%rd43, %r168;
	add.s64 	%rd44, %rd43, %rd42;
	shl.b64 	%rd45, %rd44, 3;
	add.s64 	%rd46, %rd1, %rd45;
	ld.global.f64 	%fd222, [%rd46+8];
	add.f64 	%fd223, %fd462, %fd222;
	ld.global.f64 	%fd224, [%rd46+16];
	add.f64 	%fd225, %fd223, %fd224;
	ld.global.f64 	%fd226, [%rd46+24];
	add.f64 	%fd227, %fd225, %fd226;
	add.s32 	%r168, %r168, 4;
	ld.global.f64 	%fd228, [%rd46+32];
	add.f64 	%fd462, %fd227, %fd228;
$L__BB7_74:
	setp.eq.s32 	%p61, %r48, 0;
	@%p61 bra 	$L__BB7_78;
	cvt.s64.s32 	%rd47, %r18;
	cvt.s64.s32 	%rd48, %r168;
	add.s64 	%rd49, %rd48, %rd47;
	shl.b64 	%rd50, %rd49, 3;
	add.s64 	%rd6, %rd1, %rd50;
	ld.global.f64 	%fd229, [%rd6+8];
	add.f64 	%fd462, %fd462, %fd229;
	setp.eq.s32 	%p62, %r48, 1;
	@%p62 bra 	$L__BB7_78;
	ld.global.f64 	%fd230, [%rd6+16];
	add.f64 	%fd462, %fd462, %fd230;
	setp.eq.s32 	%p63, %r48, 2;
	@%p63 bra 	$L__BB7_78;
	ld.global.f64 	%fd231, [%rd6+24];
	add.f64 	%fd462, %fd462, %fd231;
$L__BB7_78:
	add.f64 	%fd232, %fd72, %fd462;
	add.f64 	%fd463, %fd87, %fd232;
$L__BB7_79:
	ld.param.u64 	%rd69, [_Z20y_Remap_on_gpu_part2PdS_S_S_S_S_S_S_S_iiidd_param_5];
	cvta.to.global.u64 	%rd66, %rd69;
	mul.wide.s32 	%rd67, %r161, 8;
	add.s64 	%rd68, %rd66, %rd67;
	st.global.f64 	[%rd68], %fd463;
	add.s32 	%r161, %r161, %r13;
	setp.lt.s32 	%p120, %r161, %r52;
	@%p120 bra 	$L__BB7_2;
$L__BB7_80:
	ret;

}
.func  (.param .align 16 .b8 func_retval0[16]) __internal_trig_reduction_slowpathd(
	.param .b64 __internal_trig_reduction_slowpathd_param_0
)
{
	.local .align 8 .b8 	__local_depot8[40];
	.reg .b64 	%SP;
	.reg .b64 	%SPL;
	.reg .pred 	%p<10>;
	.reg .b32 	%r<47>;
	.reg .b64 	%rd<74>;
	.reg .b64 	%fd<5>;

	mov.u64 	%SPL, __local_depot8;
	ld.param.f64 	%fd4, [__internal_trig_reduction_slowpathd_param_0];
	add.u64 	%rd1, %SPL, 0;
	{
	.reg .b32 %temp; 
	mov.b64 	{%temp, %r1}, %fd4;
	}
	shr.u32 	%r2, %r1, 20;
	and.b32  	%r3, %r2, 2047;
	setp.eq.s32 	%p1, %r3, 2047;
	mov.b32 	%r46, 0;
	@%p1 bra 	$L__BB8_9;
	add.s32 	%r20, %r3, -1024;
	mov.b64 	%rd20, %fd4;
	shl.b64 	%rd2, %rd20, 11;
	shr.u32 	%r4, %r20, 6;
	sub.s32 	%r45, 15, %r4;
	sub.s32 	%r21, 19, %r4;
	setp.lt.u32 	%p2, %r20, 128;
	selp.b32 	%r6, 18, %r21, %p2;
	setp.ge.s32 	%p3, %r45, %r6;
	mov.b64 	%rd70, 0;
	@%p3 bra 	$L__BB8_4;
	add.s32 	%r23, %r6, %r4;
	neg.s32 	%r43, %r23;
	or.b64  	%rd3, %rd2, -9223372036854775808;
	mov.b64 	%rd70, 0;
	mov.b32 	%r42, 0;
	mov.u64 	%rd25, __cudart_i2opi_d;
	mov.u32 	%r44, %r45;
$L__BB8_3:
	.pragma "nounroll";
	mul.wide.s32 	%rd22, %r42, 8;
	add.s64 	%rd23, %rd1, %rd22;
	mul.wide.s32 	%rd24, %r44, 8;
	add.s64 	%rd26, %rd25, %rd24;
	ld.global.nc.u64 	%rd27, [%rd26];
	{
	.reg .u32 %r0, %r1, %r2, %r3, %alo, %ahi, %blo, %bhi, %clo, %chi;
	mov.b64 	{%alo,%ahi}, %rd27;
	mov.b64 	{%blo,%bhi}, %rd3;
	mov.b64 	{%clo,%chi}, %rd70;
	mad.lo.cc.u32 	%r0, %alo, %blo, %clo;
	madc.hi.cc.u32 	%r1, %alo, %blo, %chi;
	madc.hi.u32 	%r2, %alo, %bhi, 0;
	mad.lo.cc.u32 	%r1, %alo, %bhi, %r1;
	madc.hi.cc.u32 	%r2, %ahi, %blo, %r2;
	madc.hi.u32 	%r3, %ahi, %bhi, 0;
	mad.lo.cc.u32 	%r1, %ahi, %blo, %r1;
	madc.lo.cc.u32 	%r2, %ahi, %bhi, %r2;
	addc.u32 	%r3, %r3, 0;
	mov.b64 	%rd28, {%r0,%r1};
	mov.b64 	%rd70, {%r2,%r3};
	}
	st.local.u64 	[%rd23], %rd28;
	add.s32 	%r44, %r44, 1;
	add.s32 	%r43, %r43, 1;
	add.s32 	%r42, %r42, 1;
	setp.ne.s32 	%p4, %r43, -15;
	mov.u32 	%r45, %r6;
	@%p4 bra 	$L__BB8_3;
$L__BB8_4:
	cvt.s64.s32 	%rd29, %r45;
	cvt.u64.u32 	%rd30, %r4;
	add.s64 	%rd31, %rd30, %rd29;
	shl.b64 	%rd32, %rd31, 3;
	add.s64 	%rd33, %rd1, %rd32;
	st.local.u64 	[%rd33+-120], %rd70;
	and.b32  	%r15, %r2, 63;
	ld.local.u64 	%rd72, [%rd1+16];
	ld.local.u64 	%rd71, [%rd1+24];
	setp.eq.s32 	%p5, %r15, 0;
	@%p5 bra 	$L__BB8_6;
	shl.b64 	%rd34, %rd71, %r15;
	shr.u64 	%rd35, %rd72, 1;
	xor.b32  	%r24, %r15, 63;
	shr.u64 	%rd36, %rd35, %r24;
	or.b64  	%rd71, %rd34, %rd36;
	ld.local.u64 	%rd37, [%rd1+8];
	shl.b64 	%rd38, %rd72, %r15;
	shr.u64 	%rd39, %rd37, 1;
	shr.u64 	%rd40, %rd39, %r24;
	or.b64  	%rd72, %rd38, %rd40;
$L__BB8_6:
	and.b32  	%r25, %r1, -2147483648;
	shr.u64 	%rd41, %rd71, 62;
	cvt.u32.u64 	%r26, %rd41;
	mov.b64 	{%r27, %r28}, %rd71;
	mov.b64 	{%r29, %r30}, %rd72;
	shf.l.wrap.b32 	%r31, %r30, %r27, 2;
	shf.l.wrap.b32 	%r32, %r27, %r28, 2;
	mov.b64 	%rd42, {%r31, %r32};
	shl.b64 	%rd43, %rd72, 2;
	shr.u64 	%rd44, %rd42, 63;
	cvt.u32.u64 	%r33, %rd44;
	add.s32 	%r34, %r33, %r26;
	setp.eq.s32 	%p6, %r25, 0;
	neg.s32 	%r35, %r34;
	selp.b32 	%r46, %r34, %r35, %p6;
	setp.gt.s64 	%p7, %rd42, -1;
	mov.b64 	%rd45, 0;
	{
	.reg .u32 %r0, %r1, %r2, %r3, %a0, %a1, %a2, %a3, %b0, %b1, %b2, %b3;
	mov.b64 	{%a0,%a1}, %rd45;
	mov.b64 	{%a2,%a3}, %rd45;
	mov.b64 	{%b0,%b1}, %rd43;
	mov.b64 	{%b2,%b3}, %rd42;
	sub.cc.u32 	%r0, %a0, %b0;
	subc.cc.u32 	%r1, %a1, %b1;
	subc.cc.u32 	%r2, %a2, %b2;
	subc.u32 	%r3, %a3, %b3;
	mov.b64 	%rd46, {%r0,%r1};
	mov.b64 	%rd47, {%r2,%r3};
	}
	xor.b32  	%r36, %r25, -2147483648;
	selp.b64 	%rd73, %rd42, %rd47, %p7;
	selp.b64 	%rd14, %rd43, %rd46, %p7;
	selp.b32 	%r17, %r25, %r36, %p7;
	clz.b64 	%r37, %rd73;
	cvt.u64.u32 	%rd15, %r37;
	setp.eq.s32 	%p8, %r37, 0;
	@%p8 bra 	$L__BB8_8;
	cvt.u32.u64 	%r38, %rd15;
	and.b32  	%r39, %r38, 63;
	shl.b64 	%rd48, %rd73, %r39;
	shr.u64 	%rd49, %rd14, 1;
	not.b32 	%r40, %r38;
	and.b32  	%r41, %r40, 63;
	shr.u64 	%rd50, %rd49, %r41;
	or.b64  	%rd73, %rd48, %rd50;
$L__BB8_8:
	mov.b64 	%rd51, -3958705157555305931;
	{
	.reg .u32 %r0, %r1, %r2, %r3, %alo, %ahi, %blo, %bhi;
	mov.b64 	{%alo,%ahi}, %rd73;
	mov.b64 	{%blo,%bhi}, %rd51;
	mul.lo.u32 	%r0, %alo, %blo;
	mul.hi.u32 	%r1, %alo, %blo;
	mad.lo.cc.u32 	%r1, %alo, %bhi, %r1;
	madc.hi.u32 	%r2, %alo, %bhi, 0;
	mad.lo.cc.u32 	%r1, %ahi, %blo, %r1;
	madc.hi.cc.u32 	%r2, %ahi, %blo, %r2;
	madc.hi.u32 	%r3, %ahi, %bhi, 0;
	mad.lo.cc.u32 	%r2, %ahi, %bhi, %r2;
	addc.u32 	%r3, %r3, 0;
	mov.b64 	%rd52, {%r0,%r1};
	mov.b64 	%rd53, {%r2,%r3};
	}
	setp.gt.s64 	%p9, %rd53, 0;
	{
	.reg .u32 %r0, %r1, %r2, %r3, %a0, %a1, %a2, %a3, %b0, %b1, %b2, %b3;
	mov.b64 	{%a0,%a1}, %rd52;
	mov.b64 	{%a2,%a3}, %rd53;
	mov.b64 	{%b0,%b1}, %rd52;
	mov.b64 	{%b2,%b3}, %rd53;
	add.cc.u32 	%r0, %a0, %b0;
	addc.cc.u32 	%r1, %a1, %b1;
	addc.cc.u32 	%r2, %a2, %b2;
	addc.u32 	%r3, %a3, %b3;
	mov.b64 	%rd54, {%r0,%r1};
	mov.b64 	%rd55, {%r2,%r3};
	}
	selp.b64 	%rd56, %rd55, %rd53, %p9;
	selp.s64 	%rd57, -1, 0, %p9;
	sub.s64 	%rd58, %rd57, %rd15;
	cvt.u64.u32 	%rd59, %r17;
	shl.b64 	%rd60, %rd59, 32;
	add.s64 	%rd61, %rd56, 1;
	shr.u64 	%rd62, %rd61, 10;
	add.s64 	%rd63, %rd62, 1;
	shr.u64 	%rd64, %rd63, 1;
	shl.b64 	%rd65, %rd58, 52;
	add.s64 	%rd66, %rd65, %rd64;
	add.s64 	%rd67, %rd66, 4602678819172646912;
	or.b64  	%rd68, %rd67, %rd60;
	mov.b64 	%fd4, %rd68;
$L__BB8_9:
	st.param.f64 	[func_retval0], %fd4;
	st.param.b32 	[func_retval0+8], %r46;
	ret;

}
.func  (.param .b64 func_retval0) __internal_accurate_pow(
	.param .b64 __internal_accurate_pow_param_0,
	.param .b64 __internal_accurate_pow_param_1
)
{
	.reg .pred 	%p<8>;
	.reg .b32 	%r<49>;
	.reg .b32 	%f<3>;
	.reg .b64 	%fd<109>;

	ld.param.f64 	%fd10, [__internal_accurate_pow_param_0];
	ld.param.f64 	%fd11, [__internal_accurate_pow_param_1];
	{
	.reg .b32 %temp; 
	mov.b64 	{%temp, %r46}, %fd10;
	}
	{
	.reg .b32 %temp; 
	mov.b64 	{%r45, %temp}, %fd10;
	}
	shr.u32 	%r47, %r46, 20;
	setp.gt.u32 	%p1, %r46, 1048575;
	@%p1 bra 	$L__BB9_2;
	mul.f64 	%fd12, %fd10, 0d4350000000000000;
	{
	.reg .b32 %temp; 
	mov.b64 	{%temp, %r46}, %fd12;
	}
	{
	.reg .b32 %temp; 
	mov.b64 	{%r45, %temp}, %fd12;
	}
	shr.u32 	%r16, %r46, 20;
	add.s32 	%r47, %r16, -54;
$L__BB9_2:
	add.s32 	%r48, %r47, -1023;
	and.b32  	%r17, %r46, -2146435073;
	or.b32  	%r18, %r17, 1072693248;
	mov.b64 	%fd107, {%r45, %r18};
	setp.lt.u32 	%p2, %r18, 1073127583;
	@%p2 bra 	$L__BB9_4;
	{
	.reg .b32 %temp; 
	mov.b64 	{%r19, %temp}, %fd107;
	}
	{
	.reg .b32 %temp; 
	mov.b64 	{%temp, %r20}, %fd107;
	}
	add.s32 	%r21, %r20, -1048576;
	mov.b64 	%fd107, {%r19, %r21};
	add.s32 	%r48, %r47, -1022;
$L__BB9_4:
	add.f64 	%fd13, %fd107, 0dBFF0000000000000;
	add.f64 	%fd14, %fd107, 0d3FF0000000000000;
	rcp.approx.ftz.f64 	%fd15, %fd14;
	neg.f64 	%fd16, %fd14;
	fma.rn.f64 	%fd17, %fd16, %fd15, 0d3FF0000000000000;
	fma.rn.f64 	%fd18, %fd17, %fd17, %fd17;
	fma.rn.f64 	%fd19, %fd18, %fd15, %fd15;
	mul.f64 	%fd20, %fd13, %fd19;
	fma.rn.f64 	%fd21, %fd13, %fd19, %fd20;
	mul.f64 	%fd22, %fd21, %fd21;
	fma.rn.f64 	%fd23, %fd22, 0d3EB0F5FF7D2CAFE2, 0d3ED0F5D241AD3B5A;
	fma.rn.f64 	%fd24, %fd23, %fd22, 0d3EF3B20A75488A3F;
	fma.rn.f64 	%fd25, %fd24, %fd22, 0d3F1745CDE4FAECD5;
	fma.rn.f64 	%fd26, %fd25, %fd22, 0d3F3C71C7258A578B;
	fma.rn.f64 	%fd27, %fd26, %fd22, 0d3F6249249242B910;
	fma.rn.f64 	%fd28, %fd27, %fd22, 0d3F89999999999DFB;
	sub.f64 	%fd29, %fd13, %fd21;
	add.f64 	%fd30, %fd29, %fd29;
	neg.f64 	%fd31, %fd21;
	fma.rn.f64 	%fd32, %fd31, %fd13, %fd30;
	mul.f64 	%fd33, %fd19, %fd32;
	fma.rn.f64 	%fd34, %fd22, %fd28, 0d3FB5555555555555;
	mov.f64 	%fd35, 0d3FB5555555555555;
	sub.f64 	%fd36, %fd35, %fd34;
	fma.rn.f64 	%fd37, %fd22, %fd28, %fd36;
	add.f64 	%fd38, %fd37, 0dBC46A4CB00B9E7B0;
	add.f64 	%fd39, %fd34, %fd38;
	sub.f64 	%fd40, %fd34, %fd39;
	add.f64 	%fd41, %fd38, %fd40;
	mul.rn.f64 	%fd42, %fd21, %fd21;
	neg.f64 	%fd43, %fd42;
	fma.rn.f64 	%fd44, %fd21, %fd21, %fd43;
	{
	.reg .b32 %temp; 
	mov.b64 	{%r22, %temp}, %fd33;
	}
	{
	.reg .b32 %temp; 
	mov.b64 	{%temp, %r23}, %fd33;
	}
	add.s32 	%r24, %r23, 1048576;
	mov.b64 	%fd45, {%r22, %r24};
	fma.rn.f64 	%fd46, %fd21, %fd45, %fd44;
	mul.rn.f64 	%fd47, %fd42, %fd21;
	neg.f64 	%fd48, %fd47;
	fma.rn.f64 	%fd49, %fd42, %fd21, %fd48;
	fma.rn.f64 	%fd50, %fd42, %fd33, %fd49;
	fma.rn.f64 	%fd51, %fd46, %fd21, %fd50;
	mul.rn.f64 	%fd52, %fd39, %fd47;
	neg.f64 	%fd53, %fd52;
	fma.rn.f64 	%fd54, %fd39, %fd47, %fd53;
	fma.rn.f64 	%fd55, %fd39, %fd51, %fd54;
	fma.rn.f64 	%fd56, %fd41, %fd47, %fd55;
	add.f64 	%fd57, %fd52, %fd56;
	sub.f64 	%fd58, %fd52, %fd57;
	add.f64 	%fd59, %fd56, %fd58;
	add.f64 	%fd60, %fd21, %fd57;
	sub.f64 	%fd61, %fd21, %fd60;
	add.f64 	%fd62, %fd57, %fd61;
	add.f64 	%fd63, %fd59, %fd62;
	add.f64 	%fd64, %fd33, %fd63;
	add.f64 	%fd65, %fd60, %fd64;
	sub.f64 	%fd66, %fd60, %fd65;
	add.f64 	%fd67, %fd64, %fd66;
	xor.b32  	%r25, %r48, -2147483648;
	mov.b32 	%r26, 1127219200;
	mov.b64 	%fd68, {%r25, %r26};
	mov.b32 	%r27, -2147483648;
	mov.b64 	%fd69, {%r27, %r26};
	sub.f64 	%fd70, %fd68, %fd69;
	fma.rn.f64 	%fd71, %fd70, 0d3FE62E42FEFA39EF, %fd65;
	fma.rn.f64 	%fd72, %fd70, 0dBFE62E42FEFA39EF, %fd71;
	sub.f64 	%fd73, %fd72, %fd65;
	sub.f64 	%fd74, %fd67, %fd73;
	fma.rn.f64 	%fd75, %fd70, 0d3C7ABC9E3B39803F, %fd74;
	add.f64 	%fd76, %fd71, %fd75;
	sub.f64 	%fd77, %fd71, %fd76;
	add.f64 	%fd78, %fd75, %fd77;
	{
	.reg .b32 %temp; 
	mov.b64 	{%temp, %r28}, %fd11;
	}
	{
	.reg .b32 %temp; 
	mov.b64 	{%r29, %temp}, %fd11;
	}
	shl.b32 	%r30, %r28, 1;
	setp.gt.u32 	%p3, %r30, -33554433;
	and.b32  	%r31, %r28, -15728641;
	selp.b32 	%r32, %r31, %r28, %p3;
	mov.b64 	%fd79, {%r29, %r32};
	mul.rn.f64 	%fd80, %fd76, %fd79;
	neg.f64 	%fd81, %fd80;
	fma.rn.f64 	%fd82, %fd76, %fd79, %fd81;
	fma.rn.f64 	%fd83, %fd78, %fd79, %fd82;
	add.f64 	%fd4, %fd80, %fd83;
	sub.f64 	%fd84, %fd80, %fd4;
	add.f64 	%fd5, %fd83, %fd84;
	fma.rn.f64 	%fd85, %fd4, 0d3FF71547652B82FE, 0d4338000000000000;
	{
	.reg .b32 %temp; 
	mov.b64 	{%r13, %temp}, %fd85;
	}
	mov.f64 	%fd86, 0dC338000000000000;
	add.rn.f64 	%fd87, %fd85, %fd86;
	fma.rn.f64 	%fd88, %fd87, 0dBFE62E42FEFA39EF, %fd4;
	fma.rn.f64 	%fd89, %fd87, 0dBC7ABC9E3B39803F, %fd88;
	fma.rn.f64 	%fd90, %fd89, 0d3E5ADE1569CE2BDF, 0d3E928AF3FCA213EA;
	fma.rn.f64 	%fd91, %fd90, %fd89, 0d3EC71DEE62401315;
	fma.rn.f64 	%fd92, %fd91, %fd89, 0d3EFA01997C89EB71;
	fma.rn.f64 	%fd93, %fd92, %fd89, 0d3F2A01A014761F65;
	fma.rn.f64 	%fd94, %fd93, %fd89, 0d3F56C16C1852B7AF;
	fma.rn.f64 	%fd95, %fd94, %fd89, 0d3F81111111122322;
	fma.rn.f64 	%fd96, %fd95, %fd89, 0d3FA55555555502A1;
	fma.rn.f64 	%fd97, %fd96, %fd89, 0d3FC5555555555511;
	fma.rn.f64 	%fd98, %fd97, %fd89, 0d3FE000000000000B;
	fma.rn.f64 	%fd99, %fd98, %fd89, 0d3FF0000000000000;
	fma.rn.f64 	%fd100, %fd99, %fd89, 0d3FF0000000000000;
	{
	.reg .b32 %temp; 
	mov.b64 	{%r14, %temp}, %fd100;
	}
	{
	.reg .b32 %temp; 
	mov.b64 	{%temp, %r15}, %fd100;
	}
	shl.b32 	%r33, %r13, 20;
	add.s32 	%r34, %r33, %r15;
	mov.b64 	%fd108, {%r14, %r34};
	{
	.reg .b32 %temp; 
	mov.b64 	{%temp, %r35}, %fd4;
	}
	mov.b32 	%f2, %r35;
	abs.f32 	%f1, %f2;
	setp.lt.f32 	%p4, %f1, 0f4086232B;
	@%p4 bra 	$L__BB9_7;
	setp.lt.f64 	%p5, %fd4, 0d0000000000000000;
	add.f64 	%fd101, %fd4, 0d7FF0000000000000;
	selp.f64 	%fd108, 0d0000000000000000, %fd101, %p5;
	setp.geu.f32 	%p6, %f1, 0f40874800;
	@%p6 bra 	$L__BB9_7;
	shr.u32 	%r36, %r13, 31;
	add.s32 	%r37, %r13, %r36;
	shr.s32 	%r38, %r37, 1;
	shl.b32 	%r39, %r38, 20;
	add.s32 	%r40, %r15, %r39;
	mov.b64 	%fd102, {%r14, %r40};
	sub.s32 	%r41, %r13, %r38;
	shl.b32 	%r42, %r41, 20;
	add.s32 	%r43, %r42, 1072693248;
	mov.b32 	%r44, 0;
	mov.b64 	%fd103, {%r44, %r43};
	mul.f64 	%fd108, %fd103, %fd102;
$L__BB9_7:
	abs.f64 	%fd104, %fd108;
	setp.eq.f64 	%p7, %fd104, 0d7FF0000000000000;
	fma.rn.f64 	%fd105, %fd108, %fd5, %fd108;
	selp.f64 	%fd106, %fd108, %fd105, %p7;
	st.param.f64 	[func_retval0], %fd106;
	ret;

}


// ===== COMPILED SASS (sm_100) =====

	.target	sm_100

	.elftype	@"ET_EXEC"


//--------------------- .note.nv.tkinfo           --------------------------
	.section	.note.nv.tkinfo,"",@"SHT_NOTE"
	.sectionflags	@"SHF_NOTE_NV_TKINFO"
	.tkinfo
        /*0018*/ 	.word	0x00000002
        /*0030*/ 	.string	""
        /*0030*/ 	.string	"ptxas"
        /*0030*/ 	.string	"Cuda compilation tools, release 13.0, V13.0.88"
        /*0030*/ 	.string	"Build cuda_13.0.r13.0/compiler.36424714_0"
        /*0030*/ 	.string	"-arch sm_100 -m 64 "



//--------------------- .note.nv.cuinfo           --------------------------
	.section	.note.nv.cuinfo,"",@"SHT_NOTE"
	.sectionflags	@"SHF_NOTE_NV_CUINFO"
        /*0018*/ 	.short	0x0002
        /*001a*/ 	.short	0x0064
        /*001c*/ 	.short	0x0082
	.zero		2


//--------------------- .nv.info                  --------------------------
	.section	.nv.info,"",@"SHT_CUDA_INFO"
	.align	4


	//----- nvinfo : EIATTR_REGCOUNT
	.align		4
        /*0000*/ 	.byte	0x04, 0x2f
        /*0002*/ 	.short	(.L_3 - .L_2)
	.align		4
.L_2:
        /*0004*/ 	.word	index@(_Z23Get_Euler_points_on_gpuPdS_iiidd)
        /*0008*/ 	.word	0x0000001a


	//----- nvinfo : EIATTR_FRAME_SIZE
	.align		4
.L_3:
        /*000c*/ 	.byte	0x04, 0x11
        /*000e*/ 	.short	(.L_5 - .L_4)
	.align		4
.L_4:
        /*0010*/ 	.word	index@(_Z23Get_Euler_points_on_gpuPdS_iiidd)
        /*0014*/ 	.word	0x00000000


	//----- nvinfo : EIATTR_REGCOUNT
	.align		4
.L_5:
        /*0018*/ 	.byte	0x04, 0x2f
        /*001a*/ 	.short	(.L_7 - .L_6)
	.align		4
.L_6:
        /*001c*/ 	.word	index@(_Z26Get_Lagrange_points_on_gpuPdS_S_S_S_iiiddd)
        /*0020*/ 	.word	0x00000030


	//----- nvinfo : EIATTR_FRAME_SIZE
	.align		4
.L_7:
        /*0024*/ 	.byte	0x04, 0x11
        /*0026*/ 	.short	(.L_9 - .L_8)
	.align		4
.L_8:
        /*0028*/ 	.word	index@($__internal_11_$__cuda_sm20_dsqrt_rn_f64_mediumpath_v1)
        /*002c*/ 	.word	0x00000000


	//----- nvinfo : EIATTR_FRAME_SIZE
	.align		4
.L_9:
        /*0030*/ 	.byte	0x04, 0x11
        /*0032*/ 	.short	(.L_11 - .L_10)
	.align		4
.L_10:
        /*0034*/ 	.word	index@($__internal_10_$__cuda_sm20_div_rn_f64_full)
        /*0038*/ 	.word	0x00000000


	//----- nvinfo : EIATTR_FRAME_SIZE
	.align		4
.L_11:
        /*003c*/ 	.byte	0x04, 0x11
        /*003e*/ 	.short	(.L_13 - .L_12)
	.align		4
.L_12:
        /*0040*/ 	.word	index@(_Z26Get_Lagrange_points_on_gpuPdS_S_S_S_iiiddd)
        /*0044*/ 	.word	0x00000000


	//----- nvinfo : EIATTR_REGCOUNT
	.align		4
.L_13:
        /*0048*/ 	.byte	0x04, 0x2f
        /*004a*/ 	.short	(.L_15 - .L_14)
	.align		4
.L_14:
        /*004c*/ 	.word	index@(_Z24Intersection_point_vet_xPdS_S_S_iii)
        /*0050*/ 	.word	0x0000001e


	//----- nvinfo : EIATTR_FRAME_SIZE
	.align		4
.L_15:
        /*0054*/ 	.byte	0x04, 0x11
        /*0056*/ 	.short	(.L_17 - .L_16)
	.align		4
.L_16:
        /*0058*/ 	.word	index@($__internal_9_$__cuda_sm20_dblrcp_rn_slowpath_v3)
        /*005c*/ 	.word	0x00000000


	//----- nvinfo : EIATTR_FRAME_SIZE
	.align		4
.L_17:
        /*0060*/ 	.byte	0x04, 0x11
        /*0062*/ 	.short	(.L_19 - .L_18)
	.align		4
.L_18:
        /*0064*/ 	.word	index@(_Z24Intersection_point_vet_xPdS_S_S_iii)
        /*0068*/ 	.word	0x00000000


	//----- nvinfo : EIATTR_REGCOUNT
	.align		4
.L_19:
        /*006c*/ 	.byte	0x04, 0x2f
        /*006e*/ 	.short	(.L_21 - .L_20)
	.align		4
.L_20:
        /*0070*/ 	.word	index@(_Z25Intersection_point_hori_yPdS_S_S_iii)
        /*0074*/ 	.word	0x0000001c


	//----- nvinfo : EIATTR_FRAME_SIZE
	.align		4
.L_21:
        /*0078*/ 	.byte	0x04, 0x11
        /*007a*/ 	.short	(.L_23 - .L_22)
	.align		4
.L_22:
        /*007c*/ 	.word	index@($__internal_8_$__cuda_sm20_dblrcp_rn_slowpath_v3)
        /*0080*/ 	.word	0x00000000


	//----- nvinfo : EIATTR_FRAME_SIZE
	.align		4
.L_23:
        /*0084*/ 	.byte	0x04, 0x11
        /*0086*/ 	.short	(.L_25 - .L_24)
	.align		4
.L_24:
        /*0088*/ 	.word	index@(_Z25Intersection_point_hori_yPdS_S_S_iii)
        /*008c*/ 	.word	0x00000000


	//----- nvinfo : EIATTR_REGCOUNT
	.align		4
.L_25:
        /*0090*/ 	.byte	0x04, 0x2f
        /*0092*/ 	.short	(.L_27 - .L_26)
	.align		4
.L_26:
        /*0094*/ 	.word	index@(_Z20x_Remap_on_gpu_part1PdS_S_S_S_S_S_iiid)
        /*0098*/ 	.word	0x0000002e


	//----- nvinfo : EIATTR_FRAME_SIZE
	.align		4
.L_27:
        /*009c*/ 	.byte	0x04, 0x11
        /*009e*/ 	.short	(.L_29 - .L_28)
	.align		4
.L_28:
        /*00a0*/ 	.word	index@($_Z20x_Remap_on_gpu_part1PdS_S_S_S_S_S_iiid$__internal_trig_reduction_slowpathd)
        /*00a4*/ 	.word	0x00000028


	//----- nvinfo : EIATTR_FRAME_SIZE
	.align		4
.L_29:
        /*00a8*/ 	.byte	0x04, 0x11
        /*00aa*/ 	.short	(.L_31 - .L_30)
	.align		4
.L_30:
        /*00ac*/ 	.word	index@($__internal_7_$__cuda_sm20_dsqrt_rn_f64_mediumpath_v1)
        /*00b0*/ 	.word	0x00000028


	//----- nvinfo : EIATTR_FRAME_SIZE
	.align		4
.L_31:
        /*00b4*/ 	.byte	0x04, 0x11
        /*00b6*/ 	.short	(.L_33 - .L_32)
	.align		4
.L_32:
        /*00b8*/ 	.word	index@($__internal_6_$__cuda_sm20_div_rn_f64_full)
        /*00bc*/ 	.word	0x00000028


	//----- nvinfo : EIATTR_FRAME_SIZE
	.align		4
.L_33:
        /*00c0*/ 	.byte	0x04, 0x11
        /*00c2*/ 	.short	(.L_35 - .L_34)
	.align		4
.L_34:
        /*00c4*/ 	.word	index@(_Z20x_Remap_on_gpu_part1PdS_S_S_S_S_S_iiid)
        /*00c8*/ 	.word	0x00000028


	//----- nvinfo : EIATTR_REGCOUNT
	.align		4
.L_35:
        /*00cc*/ 	.byte	0x04, 0x2f
        /*00ce*/ 	.short	(.L_37 - .L_36)
	.align		4
.L_36:
        /*00d0*/ 	.word	index@(_Z20x_Remap_on_gpu_part2PdS_S_S_S_S_S_S_S_iiidd)
        /*00d4*/ 	.word	0x00000030


	//----- nvinfo : EIATTR_FRAME_SIZE
	.align		4
.L_37:
        /*00d8*/ 	.byte	0x04, 0x11
        /*00da*/ 	.short	(.L_39 - .L_38)
	.align		4
.L_38:
        /*00dc*/ 	.word	index@($_Z20x_Remap_on_gpu_part2PdS_S_S_S_S_S_S_S_iiidd$__internal_trig_reduction_slowpathd)
        /*00e0*/ 	.word	0x00000028


	//----- nvinfo : EIATTR_FRAME_SIZE
	.align		4
.L_39:
        /*00e4*/ 	.byte	0x04, 0x11
        /*00e6*/ 	.short	(.L_41 - .L_40)
	.align		4
.L_40:
        /*00e8*/ 	.word	index@($_Z20x_Remap_on_gpu_part2PdS_S_S_S_S_S_S_S_iiidd$__internal_accurate_pow)
        /*00ec*/ 	.word	0x00000028


	//----- nvinfo : EIATTR_FRAME_SIZE
	.align		4
.L_41:
        /*00f0*/ 	.byte	0x04, 0x11
        /*00f2*/ 	.short	(.L_43 - .L_42)
	.align		4
.L_42:
        /*00f4*/ 	.word	index@($__internal_5_$__cuda_sm20_dsqrt_rn_f64_mediumpath_v1)
        /*00f8*/ 	.word	0x00000028


	//----- nvinfo : EIATTR_FRAME_SIZE
	.align		4
.L_43:
        /*00fc*/ 	.byte	0x04, 0x11
        /*00fe*/ 	.short	(.L_45 - .L_44)
	.align		4
.L_44:
        /*0100*/ 	.word	index@($__internal_4_$__cuda_sm20_div_rn_f64_full)
        /*0104*/ 	.word	0x00000028


	//----- nvinfo : EIATTR_FRAME_SIZE
	.align		4
.L_45:
        /*0108*/ 	.byte	0x04, 0x11
        /*010a*/ 	.short	(.L_47 - .L_46)
	.align		4
.L_46:
        /*010c*/ 	.word	index@(_Z20x_Remap_on_gpu_part2PdS_S_S_S_S_S_S_S_iiidd)
        /*0110*/ 	.word	0x00000028


	//----- nvinfo : EIATTR_REGCOUNT
	.align		4
.L_47:
        /*0114*/ 	.byte	0x04, 0x2f
        /*0116*/ 	.short	(.L_49 - .L_48)
	.align		4
.L_48:
        /*0118*/ 	.word	index@(_Z20y_Remap_on_gpu_part1PdS_S_S_S_S_S_iiid)
        /*011c*/ 	.word	0x0000002c


	//----- nvinfo : EIATTR_FRAME_SIZE
	.align		4
.L_49:
        /*0120*/ 	.byte	0x04, 0x11
        /*0122*/ 	.short	(.L_51 - .L_50)
	.align		4
.L_50:
        /*0124*/ 	.word	index@($_Z20y_Remap_on_gpu_part1PdS_S_S_S_S_S_iiid$__internal_trig_reduction_slowpathd)
        /*0128*/ 	.word	0x00000028


	//----- nvinfo : EIATTR_FRAME_SIZE
	.align		4
.L_51:
        /*012c*/ 	.byte	0x04, 0x11
        /*012e*/ 	.short	(.L_53 - .L_52)
	.align		4
.L_52:
        /*0130*/ 	.word	index@($__internal_3_$__cuda_sm20_dsqrt_rn_f64_mediumpath_v1)
        /*0134*/ 	.word	0x00000028


	//----- nvinfo : EIATTR_FRAME_SIZE
	.align		4
.L_53:
        /*0138*/ 	.byte	0x04, 0x11
        /*013a*/ 	.short	(.L_55 - .L_54)
	.align		4
.L_54:
        /*013c*/ 	.word	index@($__internal_2_$__cuda_sm20_div_rn_f64_full)
        /*0140*/ 	.word	0x00000028


	//----- nvinfo : EIATTR_FRAME_SIZE
	.align		4
.L_55:
        /*0144*/ 	.byte	0x04, 0x11
        /*0146*/ 	.short	(.L_57 - .L_56)
	.align		4
.L_56:
        /*0148*/ 	.word	index@(_Z20y_Remap_on_gpu_part1PdS_S_S_S_S_S_iiid)
        /*014c*/ 	.word	0x00000028


	//----- nvinfo : EIATTR_REGCOUNT
	.align		4
.L_57:
        /*0150*/ 	.byte	0x04, 0x2f
        /*0152*/ 	.short	(.L_59 - .L_58)
	.align		4
.L_58:
        /*0154*/ 	.word	index@(_Z20y_Remap_on_gpu_part2PdS_S_S_S_S_S_S_S_iiidd)
        /*0158*/ 	.word	0x0000002e


	//----- nvinfo : EIATTR_FRAME_SIZE
	.align		4
.L_59:
        /*015c*/ 	.byte	0x04, 0x11
        /*015e*/ 	.short	(.L_61 - .L_60)
	.align		4
.L_60:
        /*0160*/ 	.word	index@($_Z20y_Remap_on_gpu_part2PdS_S_S_S_S_S_S_S_iiidd$__internal_trig_reduction_slowpathd)
        /*0164*/ 	.word	0x00000028


	//----- nvinfo : EIATTR_FRAME_SIZE
	.align		4
.L_61:
        /*0168*/ 	.byte	0x04, 0x11
        /*016a*/ 	.short	(.L_63 - .L_62)
	.align		4
.L_62:
        /*016c*/ 	.word	index@($_Z20y_Remap_on_gpu_part2PdS_S_S_S_S_S_S_S_iiidd$__internal_accurate_pow)
        /*0170*/ 	.word	0x00000028


	//----- nvinfo : EIATTR_FRAME_SIZE
	.align		4
.L_63:
        /*0174*/ 	.byte	0x04, 0x11
        /*0176*/ 	.short	(.L_65 - .L_64)
	.align		4
.L_64:
        /*0178*/ 	.word	index@($__internal_1_$__cuda_sm20_dsqrt_rn_f64_mediumpath_v1)
        /*017c*/ 	.word	0x00000028


	//----- nvinfo : EIATTR_FRAME_SIZE
	.align		4
.L_65:
        /*0180*/ 	.byte	0x04, 0x11
        /*0182*/ 	.short	(.L_67 - .L_66)
	.align		4
.L_66:
        /*0184*/ 	.word	index@($__internal_0_$__cuda_sm20_div_rn_f64_full)
        /*0188*/ 	.word	0x00000028


	//----- nvinfo : EIATTR_FRAME_SIZE
	.align		4
.L_67:
        /*018c*/ 	.byte	0x04, 0x11
        /*018e*/ 	.short	(.L_69 - .L_68)
	.align		4
.L_68:
        /*0190*/ 	.word	index@(_Z20y_Remap_on_gpu_part2PdS_S_S_S_S_S_S_S_iiidd)
        /*0194*/ 	.word	0x00000028


	//----- nvinfo : EIATTR_MIN_STACK_SIZE
	.align		4
.L_69:
        /*0198*/ 	.byte	0x04, 0x12
        /*019a*/ 	.short	(.L_71 - .L_70)
	.align		4
.L_70:
        /*019c*/ 	.word	index@(_Z20y_Remap_on_gpu_part2PdS_S_S_S_S_S_S_S_iiidd)
        /*01a0*/ 	.word	0x00000028


	//----- nvinfo : EIATTR_MIN_STACK_SIZE
	.align		4
.L_71:
        /*01a4*/ 	.byte	0x04, 0x12
        /*01a6*/ 	.short	(.L_73 - .L_72)
	.align		4
.L_72:
        /*01a8*/ 	.word	index@(_Z20y_Remap_on_gpu_part1PdS_S_S_S_S_S_iiid)
        /*01ac*/ 	.word	0x00000028


	//----- nvinfo : EIATTR_MIN_STACK_SIZE
	.align		4
.L_73:
        /*01b0*/ 	.byte	0x04, 0x12
        /*01b2*/ 	.short	(.L_75 - .L_74)
	.align		4
.L_74:
        /*01b4*/ 	.word	index@(_Z20x_Remap_on_gpu_part2PdS_S_S_S_S_S_S_S_iiidd)
        /*01b8*/ 	.word	0x00000028


	//----- nvinfo : EIATTR_MIN_STACK_SIZE
	.align		4
.L_75:
        /*01bc*/ 	.byte	0x04, 0x12
        /*01be*/ 	.short	(.L_77 - .L_76)
	.align		4
.L_76:
        /*01c0*/ 	.word	index@(_Z20x_Remap_on_gpu_part1PdS_S_S_S_S_S_iiid)
        /*01c4*/ 	.word	0x00000028


	//----- nvinfo : EIATTR_MIN_STACK_SIZE
	.align		4
.L_77:
        /*01c8*/ 	.byte	0x04, 0x12
        /*01ca*/ 	.short	(.L_79 - .L_78)
	.align		4
.L_78:
        /*01cc*/ 	.word	index@(_Z25Intersection_point_hori_yPdS_S_S_iii)
        /*01d0*/ 	.word	0x00000000


	//----- nvinfo : EIATTR_MIN_STACK_SIZE
	.align		4
.L_79:
        /*01d4*/ 	.byte	0x04, 0x12
        /*01d6*/ 	.short	(.L_81 - .L_80)
	.align		4
.L_80:
        /*01d8*/ 	.word	index@(_Z24Intersection_point_vet_xPdS_S_S_iii)
        /*01dc*/ 	.word	0x00000000


	//----- nvinfo : EIATTR_MIN_STACK_SIZE
	.align		4
.L_81:
        /*01e0*/ 	.byte	0x04, 0x12
        /*01e2*/ 	.short	(.L_83 - .L_82)
	.align		4
.L_82:
        /*01e4*/ 	.word	index@(_Z26Get_Lagrange_points_on_gpuPdS_S_S_S_iiiddd)
        /*01e8*/ 	.word	0x00000000


	//----- nvinfo : EIATTR_MIN_STACK_SIZE
	.align		4
.L_83:
        /*01ec*/ 	.byte	0x04, 0x12
        /*01ee*/ 	.short	(.L_85 - .L_84)
	.align		4
.L_84:
        /*01f0*/ 	.word	index@(_Z23Get_Euler_points_on_gpuPdS_iiidd)
        /*01f4*/ 	.word	0x00000000
.L_85:


//--------------------- .nv.compat                --------------------------
	.section	.nv.compat,"",@"SHT_CUDA_COMPAT_INFO"
	.align	4
        /*0000*/ 	.byte	0x02, 0x09, 0x00, 0x00, 0x02, 0x02, 0x01, 0x00, 0x02, 0x05, 0x05, 0x00, 0x03, 0x07, 0x01, 0x01
        /*0010*/ 	.byte	0x02, 0x03, 0x00, 0x00, 0x02, 0x06, 0x01, 0x00, 0x04, 0x0b, 0x08, 0x00, 0x01, 0x00, 0x00, 0x00
        /*0020*/ 	.byte	0x00, 0x00, 0x00, 0x00


//--------------------- .nv.info._Z20y_Remap_on_gpu_part2PdS_S_S_S_S_S_S_S_iiidd --------------------------
	.section	.nv.info._Z20y_Remap_on_gpu_part2PdS_S_S_S_S_S_S_S_iiidd,"",@"SHT_CUDA_INFO"
	.sectionflags	@""
	.align	4


	//----- nvinfo : EIATTR_CUDA_API_VERSION
	.align		4
        /*0000*/ 	.byte	0x04, 0x37
        /*0002*/ 	.short	(.L_87 - .L_86)
.L_86:
        /*0004*/ 	.word	0x00000082


	//----- nvinfo : EIATTR_KPARAM_INFO
	.align		4
.L_87:
        /*0008*/ 	.byte	0x04, 0x17
        /*000a*/ 	.short	(.L_89 - .L_88)
.L_88:
        /*000c*/ 	.word	0x00000000
        /*0010*/ 	.short	0x000d
        /*0012*/ 	.short	0x0060
        /*0014*/ 	.byte	0x00, 0xf0, 0x21, 0x00


	//----- nvinfo : EIATTR_KPARAM_INFO
	.align		4
.L_89:
        /*0018*/ 	.byte	0x04, 0x17
        /*001a*/ 	.short	(.L_91 - .L_90)
.L_90:
        /*001c*/ 	.word	0x00000000
        /*0020*/ 	.short	0x000c
        /*0022*/ 	.short	0x0058
        /*0024*/ 	.byte	0x00, 0xf0, 0x21, 0x00


	//----- nvinfo : EIATTR_KPARAM_INFO
	.align		4
.L_91:
        /*0028*/ 	.byte	0x04, 0x17
        /*002a*/ 	.short	(.L_93 - .L_92)
.L_92:
        /*002c*/ 	.word	0x00000000
        /*0030*/ 	.short	0x000b
        /*0032*/ 	.short	0x0050
        /*0034*/ 	.byte	0x00, 0xf0, 0x11, 0x00


	//----- nvinfo : EIATTR_KPARAM_INFO
	.align		4
.L_93:
        /*0038*/ 	.byte	0x04, 0x17
        /*003a*/ 	.short	(.L_95 - .L_94)
.L_94:
        /*003c*/ 	.word	0x00000000
        /*0040*/ 	.short	0x000a
        /*0042*/ 	.short	0x004c
        /*0044*/ 	.byte	0x00, 0xf0, 0x11, 0x00


	//----- nvinfo : EIATTR_KPARAM_INFO
	.align		4
.L_95:
        /*0048*/ 	.byte	0x04, 0x17
        /*004a*/ 	.short	(.L_97 - .L_96)
.L_96:
        /*004c*/ 	.word	0x00000000
        /*0050*/ 	.short	0x0009
        /*0052*/ 	.short	0x0048
        /*0054*/ 	.byte	0x00, 0xf0, 0x11, 0x00


	//----- nvinfo : EIATTR_KPARAM_INFO
	.align		4
.L_97:
        /*0058*/ 	.byte	0x04, 0x17
        /*005a*/ 	.short	(.L_99 - .L_98)
.L_98:
        /*005c*/ 	.word	0x00000000
        /*0060*/ 	.short	0x0008
        /*0062*/ 	.short	0x0040
        /*0064*/ 	.byte	0x00, 0xf5, 0x21, 0x00


	//----- nvinfo : EIATTR_KPARAM_INFO
	.align		4
.L_99:
        /*0068*/ 	.byte	0x04, 0x17
        /*006a*/ 	.short	(.L_101 - .L_100)
.L_100:
        /*006c*/ 	.word	0x00000000
        /*0070*/ 	.short	0x0007
        /*0072*/ 	.short	0x0038
        /*0074*/ 	.byte	0x00, 0xf5, 0x21, 0x00


	//----- nvinfo : EIATTR_KPARAM_INFO
	.align		4
.L_101:
        /*0078*/ 	.byte	0x04, 0x17
        /*007a*/ 	.short	(.L_103 - .L_102)
.L_102:
        /*007c*/ 	.word	0x00000000
        /*0080*/ 	.short	0x0006
        /*0082*/ 	.short	0x0030
        /*0084*/ 	.byte	0x00, 0xf5, 0x21, 0x00


	//----- nvinfo : EIATTR_KPARAM_INFO
	.align		4
.L_103:
        /*0088*/ 	.byte	0x04, 0x17
        /*008a*/ 	.short	(.L_105 - .L_104)
.L_104:
        /*008c*/ 	.word	0x00000000
        /*0090*/ 	.short	0x0005
        /*0092*/ 	.short	0x0028
        /*0094*/ 	.byte	0x00, 0xf5, 0x21, 0x00


	//----- nvinfo : EIATTR_KPARAM_INFO
	.align		4
.L_105:
        /*0098*/ 	.byte	0x04, 0x17
        /*009a*/ 	.short	(.L_107 - .L_106)
.L_106:
        /*009c*/ 	.word	0x00000000
        /*00a0*/ 	.short	0x0004
        /*00a2*/ 	.short	0x0020
        /*00a4*/ 	.byte	0x00, 0xf5, 0x21, 0x00


	//----- nvinfo : EIATTR_KPARAM_INFO
	.align		4
.L_107:
        /*00a8*/ 	.byte	0x04, 0x17
        /*00aa*/ 	.short	(.L_109 - .L_108)
.L_108:
        /*00ac*/ 	.word	0x00000000
        /*00b0*/ 	.short	0x0003
        /*00b2*/ 	.short	0x0018
        /*00b4*/ 	.byte	0x00, 0xf5, 0x21, 0x00


	//----- nvinfo : EIATTR_KPARAM_INFO
	.align		4
.L_109:
        /*00b8*/ 	.byte	0x04, 0x17
        /*00ba*/ 	.short	(.L_111 - .L_110)
.L_110:
        /*00bc*/ 	.word	0x00000000
        /*00c0*/ 	.short	0x0002
        /*00c2*/ 	.short	0x0010
        /*00c4*/ 	.byte	0x00, 0xf5, 0x21, 0x00


	//----- nvinfo : EIATTR_KPARAM_INFO
	.align		4
.L_111:
        /*00c8*/ 	.byte	0x04, 0x17
        /*00ca*/ 	.short	(.L_113 - .L_112)
.L_112:
        /*00cc*/ 	.word	0x00000000
        /*00d0*/ 	.short	0x0001
        /*00d2*/ 	.short	0x0008
        /*00d4*/ 	.byte	0x00, 0xf5, 0x21, 0x00


	//----- nvinfo : EIATTR_KPARAM_INFO
	.align		4
.L_113:
        /*00d8*/ 	.byte	0x04, 0x17
        /*00da*/ 	.short	(.L_115 - .L_114)
.L_114:
        /*00dc*/ 	.word	0x00000000
        /*00e0*/ 	.short	0x0000
        /*00e2*/ 	.short	0x0000
        /*00e4*/ 	.byte	0x00, 0xf5, 0x21, 0x00


	//----- nvinfo : EIATTR_SPARSE_MMA_MASK
	.align		4
.L_115:
        /*00e8*/ 	.byte	0x03, 0x50
        /*00ea*/ 	.short	0x0000


	//----- nvinfo : EIATTR_MAXREG_COUNT
	.align		4
        /*00ec*/ 	.byte	0x03, 0x1b
        /*00ee*/ 	.short	0x00ff


	//----- nvinfo : EIATTR_MERCURY_ISA_VERSION
	.align		4
        /*00f0*/ 	.byte	0x03, 0x5f
        /*00f2*/ 	.short	0x0101


	//----- nvinfo : EIATTR_VRC_CTA_INIT_COUNT
	.align		4
        /*00f4*/ 	.byte	0x02, 0x4a
	.zero		1
	.zero		1


	//----- nvinfo : EIATTR_EXIT_INSTR_OFFSETS
	.align		4
        /*00f8*/ 	.byte	0x04, 0x1c
        /*00fa*/ 	.short	(.L_117 - .L_116)


	//   ....[0]....
.L_116:
        /*00fc*/ 	.word	0x00000080


	//   ....[1]....
        /*0100*/ 	.word	0x000041e0


	//----- nvinfo : EIATTR_CRS_STACK_SIZE
	.align		4
.L_117:
        /*0104*/ 	.byte	0x04, 0x1e
        /*0106*/ 	.short	(.L_119 - .L_118)
.L_118:
        /*0108*/ 	.word	0x00000000


	//----- nvinfo : EIATTR_CBANK_PARAM_SIZE
	.align		4
.L_119:
        /*010c*/ 	.byte	0x03, 0x19
        /*010e*/ 	.short	0x0068


	//----- nvinfo : EIATTR_PARAM_CBANK
	.align		4
        /*0110*/ 	.byte	0x04, 0x0a
        /*0112*/ 	.short	(.L_121 - .L_120)
	.align		4
.L_120:
        /*0114*/ 	.word	index@(.nv.constant0._Z20y_Remap_on_gpu_part2PdS_S_S_S_S_S_S_S_iiidd)
        /*0118*/ 	.short	0x0380
        /*011a*/ 	.short	0x0068


	//----- nvinfo : EIATTR_SW_WAR
	.align		4
.L_121:
        /*011c*/ 	.byte	0x04, 0x36
        /*011e*/ 	.short	(.L_123 - .L_122)
.L_122:
        /*0120*/ 	.word	0x00000008
.L_123:


//--------------------- .nv.info._Z20y_Remap_on_gpu_part1PdS_S_S_S_S_S_iiid --------------------------
	.section	.nv.info._Z20y_Remap_on_gpu_part1PdS_S_S_S_S_S_iiid,"",@"SHT_CUDA_INFO"
	.sectionflags	@""
	.align	4


	//----- nvinfo : EIATTR_CUDA_API_VERSION
	.align		4
        /*0000*/ 	.byte	0x04, 0x37
        /*0002*/ 	.short	(.L_125 - .L_124)
.L_124:
        /*0004*/ 	.word	0x00000082


	//----- nvinfo : EIATTR_KPARAM_INFO
	.align		4
.L_125:
        /*0008*/ 	.byte	0x04, 0x17
        /*000a*/ 	.short	(.L_127 - .L_126)
.L_126:
        /*000c*/ 	.word	0x00000000
        /*0010*/ 	.short	0x000a
        /*0012*/ 	.short	0x0048
        /*0014*/ 	.byte	0x00, 0xf0, 0x21, 0x00


	//----- nvinfo : EIATTR_KPARAM_INFO
	.align		4
.L_127:
        /*0018*/ 	.byte	0x04, 0x17
        /*001a*/ 	.short	(.L_129 - .L_128)
.L_128:
        /*001c*/ 	.word	0x00000000
        /*0020*/ 	.short	0x0009
        /*0022*/ 	.short	0x0040
        /*0024*/ 	.byte	0x00, 0xf0, 0x11, 0x00


	//----- nvinfo : EIATTR_KPARAM_INFO
	.align		4
.L_129:
        /*0028*/ 	.byte	0x04, 0x17
        /*002a*/ 	.short	(.L_131 - .L_130)
.L_130:
        /*002c*/ 	.word	0x00000000
        /*0030*/ 	.short	0x0008
        /*0032*/ 	.short	0x003c
        /*0034*/ 	.byte	0x00, 0xf0, 0x11, 0x00


	//----- nvinfo : EIATTR_KPARAM_INFO
	.align		4
.L_131:
        /*0038*/ 	.byte	0x04, 0x17
        /*003a*/ 	.short	(.L_133 - .L_132)
.L_132:
        /*003c*/ 	.word	0x00000000
        /*0040*/ 	.short	0x0007
        /*0042*/ 	.short	0x0038
        /*0044*/ 	.byte	0x00, 0xf0, 0x11, 0x00


	//----- nvinfo : EIATTR_KPARAM_INFO
	.align		4
.L_133:
        /*0048*/ 	.byte	0x04, 0x17
        /*004a*/ 	.short	(.L_135 - .L_134)
.L_134:
        /*004c*/ 	.word	0x00000000
        /*0050*/ 	.short	0x0006
        /*0052*/ 	.short	0x0030
        /*0054*/ 	.byte	0x00, 0xf5, 0x21, 0x00


	//----- nvinfo : EIATTR_KPARAM_INFO
	.align		4
.L_135:
        /*0058*/ 	.byte	0x04, 0x17
        /*005a*/ 	.short	(.L_137 - .L_136)
.L_136:
        /*005c*/ 	.word	0x00000000
        /*0060*/ 	.short	0x0005
        /*0062*/ 	.short	0x0028
        /*0064*/ 	.byte	0x00, 0xf5, 0x21, 0x00


	//----- nvinfo : EIATTR_KPARAM_INFO
	.align		4
.L_137:
        /*0068*/ 	.byte	0x04, 0x17
        /*006a*/ 	.short	(.L_139 - .L_138)
.L_138:
        /*006c*/ 	.word	0x00000000
        /*0070*/ 	.short	0x0004
        /*0072*/ 	.short	0x0020
        /*0074*/ 	.byte	0x00, 0xf5, 0x21, 0x00


	//----- nvinfo : EIATTR_KPARAM_INFO
	.align		4
.L_139:
        /*0078*/ 	.byte	0x04, 0x17
        /*007a*/ 	.short	(.L_141 - .L_140)
.L_140:
        /*007c*/ 	.word	0x00000000
        /*0080*/ 	.short	0x0003
        /*0082*/ 	.short	0x0018
        /*0084*/ 	.byte	0x00, 0xf5, 0x21, 0x00


	//----- nvinfo : EIATTR_KPARAM_INFO
	.align		4
.L_141:
        /*0088*/ 	.byte	0x04, 0x17
        /*008a*/ 	.short	(.L_143 - .L_142)
.L_142:
        /*008c*/ 	.word	0x00000000
        /*0090*/ 	.short	0x0002
        /*0092*/ 	.short	0x0010
        /*0094*/ 	.byte	0x00, 0xf5, 0x21, 0x00


	//----- nvinfo : EIATTR_KPARAM_INFO
	.align		4
.L_143:
        /*0098*/ 	.byte	0x04, 0x17
        /*009a*/ 	.short	(.L_145 - .L_144)
.L_144:
        /*009c*/ 	.word	0x00000000
        /*00a0*/ 	.short	0x0001
        /*00a2*/ 	.short	0x0008
        /*00a4*/ 	.byte	0x00, 0xf5, 0x21, 0x00


	//----- nvinfo : EIATTR_KPARAM_INFO
	.align		4
.L_145:
        /*00a8*/ 	.byte	0x04, 0x17
        /*00aa*/ 	.short	(.L_147 - .L_146)
.L_146:
        /*00ac*/ 	.word	0x00000000
        /*00b0*/ 	.short	0x0000
        /*00b2*/ 	.short	0x0000
        /*00b4*/ 	.byte	0x00, 0xf5, 0x21, 0x00


	//----- nvinfo : EIATTR_SPARSE_MMA_MASK
	.align		4
.L_147:
        /*00b8*/ 	.byte	0x03, 0x50
        /*00ba*/ 	.short	0x0000


	//----- nvinfo : EIATTR_MAXREG_COUNT
	.align		4
        /*00bc*/ 	.byte	0x03, 0x1b
        /*00be*/ 	.short	0x00ff


	//----- nvinfo : EIATTR_MERCURY_ISA_VERSION
	.align		4
        /*00c0*/ 	.byte	0x03, 0x5f
        /*00c2*/ 	.short	0x0101


	//----- nvinfo : EIATTR_VRC_CTA_INIT_COUNT
	.align		4
        /*00c4*/ 	.byte	0x02, 0x4a
	.zero		1
	.zero		1


	//----- nvinfo : EIATTR_EXIT_INSTR_OFFSETS
	.align		4
        /*00c8*/ 	.byte	0x04, 0x1c
        /*00ca*/ 	.short	(.L_149 - .L_148)


	//   ....[0]....
.L_148:
        /*00cc*/ 	.word	0x00000080


	//   ....[1]....
        /*00d0*/ 	.word	0x00004280


	//----- nvinfo : EIATTR_CRS_STACK_SIZE
	.align		4
.L_149:
        /*00d4*/ 	.byte	0x04, 0x1e
        /*00d6*/ 	.short	(.L_151 - .L_150)
.L_150:
        /*00d8*/ 	.word	0x00000000


	//----- nvinfo : EIATTR_CBANK_PARAM_SIZE
	.align		4
.L_151:
        /*00dc*/ 	.byte	0x03, 0x19
        /*00de*/ 	.short	0x0050


	//----- nvinfo : EIATTR_PARAM_CBANK
	.align		4
        /*00e0*/ 	.byte	0x04, 0x0a
        /*00e2*/ 	.short	(.L_153 - .L_152)
	.align		4
.L_152:
        /*00e4*/ 	.word	index@(.nv.constant0._Z20y_Remap_on_gpu_part1PdS_S_S_S_S_S_iiid)
        /*00e8*/ 	.short	0x0380
        /*00ea*/ 	.short	0x0050


	//----- nvinfo : EIATTR_SW_WAR
	.align		4
.L_153:
        /*00ec*/ 	.byte	0x04, 0x36
        /*00ee*/ 	.short	(.L_155 - .L_154)
.L_154:
        /*00f0*/ 	.word	0x00000008
.L_155:


//--------------------- .nv.info._Z20x_Remap_on_gpu_part2PdS_S_S_S_S_S_S_S_iiidd --------------------------
	.section	.nv.info._Z20x_Remap_on_gpu_part2PdS_S_S_S_S_S_S_S_iiidd,"",@"SHT_CUDA_INFO"
	.sectionflags	@""
	.align	4


	//----- nvinfo : EIATTR_CUDA_API_VERSION
	.align		4
        /*0000*/ 	.byte	0x04, 0x37
        /*0002*/ 	.short	(.L_157 - .L_156)
.L_156:
        /*0004*/ 	.word	0x00000082


	//----- nvinfo : EIATTR_KPARAM_INFO
	.align		4
.L_157:
        /*0008*/ 	.byte	0x04, 0x17
        /*000a*/ 	.short	(.L_159 - .L_158)
.L_158:
        /*000c*/ 	.word	0x00000000
        /*0010*/ 	.short	0x000d
        /*0012*/ 	.short	0x0060
        /*0014*/ 	.byte	0x00, 0xf0, 0x21, 0x00


	//----- nvinfo : EIATTR_KPARAM_INFO
	.align		4
.L_159:
        /*0018*/ 	.byte	0x04, 0x17
        /*001a*/ 	.short	(.L_161 - .L_160)
.L_160:
        /*001c*/ 	.word	0x00000000
        /*0020*/ 	.short	0x000c
        /*0022*/ 	.short	0x0058
        /*0024*/ 	.byte	0x00, 0xf0, 0x21, 0x00


	//----- nvinfo : EIATTR_KPARAM_INFO
	.align		4
.L_161:
        /*0028*/ 	.byte	0x04, 0x17
        /*002a*/ 	.short	(.L_163 - .L_162)
.L_162:
        /*002c*/ 	.word	0x00000000
        /*0030*/ 	.short	0x000b
        /*0032*/ 	.short	0x0050
        /*0034*/ 	.byte	0x00, 0xf0, 0x11, 0x00


	//----- nvinfo : EIATTR_KPARAM_INFO
	.align		4
.L_163:
        /*0038*/ 	.byte	0x04, 0x17
        /*003a*/ 	.short	(.L_165 - .L_164)
.L_164:
        /*003c*/ 	.word	0x00000000
        /*0040*/ 	.short	0x000a
        /*0042*/ 	.short	0x004c
        /*0044*/ 	.byte	0x00, 0xf0, 0x11, 0x00


	//----- nvinfo : EIATTR_KPARAM_INFO
	.align		4
.L_165:
        /*0048*/ 	.byte	0x04, 0x17
        /*004a*/ 	.short	(.L_167 - .L_166)
.L_166:
        /*004c*/ 	.word	0x00000000
        /*0050*/ 	.short	0x0009
        /*0052*/ 	.short	0x0048
        /*0054*/ 	.byte	0x00, 0xf0, 0x11, 0x00


	//----- nvinfo : EIATTR_KPARAM_INFO
	.align		4
.L_167:
        /*0058*/ 	.byte	0x04, 0x17
        /*005a*/ 	.short	(.L_169 - .L_168)
.L_168:
        /*005c*/ 	.word	0x00000000
        /*0060*/ 	.short	0x0008
        /*0062*/ 	.short	0x0040
        /*0064*/ 	.byte	0x00, 0xf5, 0x21, 0x00


	//----- nvinfo : EIATTR_KPARAM_INFO
	.align		4
.L_169:
        /*0068*/ 	.byte	0x04, 0x17
        /*006a*/ 	.short	(.L_171 - .L_170)
.L_170:
        /*006c*/ 	.word	0x00000000
        /*0070*/ 	.short	0x0007
        /*0072*/ 	.short	0x0038
        /*0074*/ 	.byte	0x00, 0xf5, 0x21, 0x00


	//----- nvinfo : EIATTR_KPARAM_INFO
	.align		4
.L_171:
        /*0078*/ 	.byte	0x04, 0x17
        /*007a*/ 	.short	(.L_173 - .L_172)
.L_172:
        /*007c*/ 	.word	0x00000000
        /*0080*/ 	.short	0x0006
        /*0082*/ 	.short	0x0030
        /*0084*/ 	.byte	0x00, 0xf5, 0x21, 0x00


	//----- nvinfo : EIATTR_KPARAM_INFO
	.align		4
.L_173:
        /*0088*/ 	.byte	0x04, 0x17
        /*008a*/ 	.short	(.L_175 - .L_174)
.L_174:
        /*008c*/ 	.word	0x00000000
        /*0090*/ 	.short	0x0005
        /*0092*/ 	.short	0x0028
        /*0094*/ 	.byte	0x00, 0xf5, 0x21, 0x00


	//----- nvinfo : EIATTR_KPARAM_INFO
	.align		4
.L_175:
        /*0098*/ 	.byte	0x04, 0x17
        /*009a*/ 	.short	(.L_177 - .L_176)
.L_176:
        /*009c*/ 	.word	0x00000000
        /*00a0*/ 	.short	0x0004
        /*00a2*/ 	.short	0x0020
        /*00a4*/ 	.byte	0x00, 0xf5, 0x21, 0x00


	//----- nvinfo : EIATTR_KPARAM_INFO
	.align		4
.L_177:
        /*00a8*/ 	.byte	0x04, 0x17
        /*00aa*/ 	.short	(.L_179 - .L_178)
.L_178:
        /*00ac*/ 	.word	0x00000000
        /*00b0*/ 	.short	0x0003
        /*00b2*/ 	.short	0x0018
        /*00b4*/ 	.byte	0x00, 0xf5, 0x21, 0x00


	//----- nvinfo : EIATTR_KPARAM_INFO
	.align		4
.L_179:
        /*00b8*/ 	.byte	0x04, 0x17
        /*00ba*/ 	.short	(.L_181 - .L_180)
.L_180:
        /*00bc*/ 	.word	0x00000000
        /*00c0*/ 	.short	0x0002
        /*00c2*/ 	.short	0x0010
        /*00c4*/ 	.byte	0x00, 0xf5, 0x21, 0x00


	//----- nvinfo : EIATTR_KPARAM_INFO
	.align		4
.L_181:
        /*00c8*/ 	.byte	0x04, 0x17
        /*00ca*/ 	.short	(.L_183 - .L_182)
.L_182:
        /*00cc*/ 	.word	0x00000000
        /*00d0*/ 	.short	0x0001
        /*00d2*/ 	.short	0x0008
        /*00d4*/ 	.byte	0x00, 0xf5, 0x21, 0x00


	//----- nvinfo : EIATTR_KPARAM_INFO
	.align		4
.L_183:
        /*00d8*/ 	.byte	0x04, 0x17
        /*00da*/ 	.short	(.L_185 - .L_184)
.L_184:
        /*00dc*/ 	.word	0x00000000
        /*00e0*/ 	.short	0x0000
        /*00e2*/ 	.short	0x0000
        /*00e4*/ 	.byte	0x00, 0xf5, 0x21, 0x00


	//----- nvinfo : EIATTR_SPARSE_MMA_MASK
	.align		4
.L_185:
        /*00e8*/ 	.byte	0x03, 0x50
        /*00ea*/ 	.short	0x0000


	//----- nvinfo : EIATTR_MAXREG_COUNT
	.align		4
        /*00ec*/ 	.byte	0x03, 0x1b
        /*00ee*/ 	.short	0x00ff


	//----- nvinfo : EIATTR_MERCURY_ISA_VERSION
	.align		4
        /*00f0*/ 	.byte	0x03, 0x5f
        /*00f2*/ 	.short	0x0101


	//----- nvinfo : EIATTR_VRC_CTA_INIT_COUNT
	.align		4
        /*00f4*/ 	.byte	0x02, 0x4a
	.zero		1
	.zero		1


	//----- nvinfo : EIATTR_EXIT_INSTR_OFFSETS
	.align		4
        /*00f8*/ 	.byte	0x04, 0x1c
        /*00fa*/ 	.short	(.L_187 - .L_186)


	//   ....[0]....
.L_186:
        /*00fc*/ 	.word	0x00000080


	//   ....[1]....
        /*0100*/ 	.word	0x00004410


	//----- nvinfo : EIATTR_CRS_STACK_SIZE
	.align		4
.L_187:
        /*0104*/ 	.byte	0x04, 0x1e
        /*0106*/ 	.short	(.L_189 - .L_188)
.L_188:
        /*0108*/ 	.word	0x00000000


	//----- nvinfo : EIATTR_CBANK_PARAM_SIZE
	.align		4
.L_189:
        /*010c*/ 	.byte	0x03, 0x19
        /*010e*/ 	.short	0x0068


	//----- nvinfo : EIATTR_PARAM_CBANK
	.align		4
        /*0110*/ 	.byte	0x04, 0x0a
        /*0112*/ 	.short	(.L_191 - .L_190)
	.align		4
.L_190:
        /*0114*/ 	.word	index@(.nv.constant0._Z20x_Remap_on_gpu_part2PdS_S_S_S_S_S_S_S_iiidd)
        /*0118*/ 	.short	0x0380
        /*011a*/ 	.short	0x0068


	//----- nvinfo : EIATTR_SW_WAR
	.align		4
.L_191:
        /*011c*/ 	.byte	0x04, 0x36
        /*011e*/ 	.short	(.L_193 - .L_192)
.L_192:
        /*0120*/ 	.word	0x00000008
.L_193:


//--------------------- .nv.info._Z20x_Remap_on_gpu_part1PdS_S_S_S_S_S_iiid --------------------------
	.section	.nv.info._Z20x_Remap_on_gpu_part1PdS_S_S_S_S_S_iiid,"",@"SHT_CUDA_INFO"
	.sectionflags	@""
	.align	4


	//----- nvinfo : EIATTR_CUDA_API_VERSION
	.align		4
        /*0000*/ 	.byte	0x04, 0x37
        /*0002*/ 	.short	(.L_195 - .L_194)
.L_194:
        /*0004*/ 	.word	0x00000082


	//----- nvinfo : EIATTR_KPARAM_INFO
	.align		4
.L_195:
        /*0008*/ 	.byte	0x04, 0x17
        /*000a*/ 	.short	(.L_197 - .L_196)
.L_196:
        /*000c*/ 	.word	0x00000000
        /*0010*/ 	.short	0x000a
        /*0012*/ 	.short	0x0048
        /*0014*/ 	.byte	0x00, 0xf0, 0x21, 0x00


	//----- nvinfo : EIATTR_KPARAM_INFO
	.align		4
.L_197:
        /*0018*/ 	.byte	0x04, 0x17
        /*001a*/ 	.short	(.L_199 - .L_198)
.L_198:
        /*001c*/ 	.word	0x00000000
        /*0020*/ 	.short	0x0009
        /*0022*/ 	.short	0x0040
        /*0024*/ 	.byte	0x00, 0xf0, 0x11, 0x00


	//----- nvinfo : EIATTR_KPARAM_INFO
	.align		4
.L_199:
        /*0028*/ 	.byte	0x04, 0x17
        /*002a*/ 	.short	(.L_201 - .L_200)
.L_200:
        /*002c*/ 	.word	0x00000000
        /*0030*/ 	.short	0x0008
        /*0032*/ 	.short	0x003c
        /*0034*/ 	.byte	0x00, 0xf0, 0x11, 0x00


	//----- nvinfo : EIATTR_KPARAM_INFO
	.align		4
.L_201:
        /*0038*/ 	.byte	0x04, 0x17
        /*003a*/ 	.short	(.L_203 - .L_202)
.L_202:
        /*003c*/ 	.word	0x00000000
        /*0040*/ 	.short	0x0007
        /*0042*/ 	.short	0x0038
        /*0044*/ 	.byte	0x00, 0xf0, 0x11, 0x00


	//----- nvinfo : EIATTR_KPARAM_INFO
	.align		4
.L_203:
        /*0048*/ 	.byte	0x04, 0x17
        /*004a*/ 	.short	(.L_205 - .L_204)
.L_204:
        /*004c*/ 	.word	0x00000000
        /*0050*/ 	.short	0x0006
        /*0052*/ 	.short	0x0030
        /*0054*/ 	.byte	0x00, 0xf5, 0x21, 0x00


	//----- nvinfo : EIATTR_KPARAM_INFO
	.align		4
.L_205:
        /*0058*/ 	.byte	0x04, 0x17
        /*005a*/ 	.short	(.L_207 - .L_206)
.L_206:
        /*005c*/ 	.word	0x00000000
        /*0060*/ 	.short	0x0005
        /*0062*/ 	.short	0x0028
        /*0064*/ 	.byte	0x00, 0xf5, 0x21, 0x00


	//----- nvinfo : EIATTR_KPARAM_INFO
	.align		4
.L_207:
        /*0068*/ 	.byte	0x04, 0x17
        /*006a*/ 	.short	(.L_209 - .L_208)
.L_208:
        /*006c*/ 	.word	0x00000000
        /*0070*/ 	.short	0x0004
        /*0072*/ 	.short	0x0020
        /*0074*/ 	.byte	0x00, 0xf5, 0x21, 0x00


	//----- nvinfo : EIATTR_KPARAM_INFO
	.align		4
.L_209:
        /*0078*/ 	.byte	0x04, 0x17
        /*007a*/ 	.short	(.L_211 - .L_210)
.L_210:
        /*007c*/ 	.word	0x00000000
        /*0080*/ 	.short	0x0003
        /*0082*/ 	.short	0x0018
        /*0084*/ 	.byte	0x00, 0xf5, 0x21, 0x00


	//----- nvinfo : EIATTR_KPARAM_INFO
	.align		4
.L_211:
        /*0088*/ 	.byte	0x04, 0x17
        /*008a*/ 	.short	(.L_213 - .L_212)
.L_212:
        /*008c*/ 	.word	0x00000000
        /*0090*/ 	.short	0x0002
        /*0092*/ 	.short	0x0010
        /*0094*/ 	.byte	0x00, 0xf5, 0x21, 0x00


	//----- nvinfo : EIATTR_KPARAM_INFO
	.align		4
.L_213:
        /*0098*/ 	.byte	0x04, 0x17
        /*009a*/ 	.short	(.L_215 - .L_214)
.L_214:
        /*009c*/ 	.word	0x00000000
        /*00a0*/ 	.short	0x0001
        /*00a2*/ 	.short	0x0008
        /*00a4*/ 	.byte	0x00, 0xf5, 0x21, 0x00


	//----- nvinfo : EIATTR_KPARAM_INFO
	.align		4
.L_215:
        /*00a8*/ 	.byte	0x04, 0x17
        /*00aa*/ 	.short	(.L_217 - .L_216)
.L_216:
        /*00ac*/ 	.word	0x00000000
        /*00b0*/ 	.short	0x0000
        /*00b2*/ 	.short	0x0000
        /*00b4*/ 	.byte	0x00, 0xf5, 0x21, 0x00


	//----- nvinfo : EIATTR_SPARSE_MMA_MASK
	.align		4
.L_217:
        /*00b8*/ 	.byte	0x03, 0x50
        /*00ba*/ 	.short	0x0000


	//----- nvinfo : EIATTR_MAXREG_COUNT
	.align		4
        /*00bc*/ 	.byte	0x03, 0x1b
        /*00be*/ 	.short	0x00ff


	//----- nvinfo : EIATTR_MERCURY_ISA_VERSION
	.align		4
        /*00c0*/ 	.byte	0x03, 0x5f
        /*00c2*/ 	.short	0x0101


	//----- nvinfo : EIATTR_VRC_CTA_INIT_COUNT
	.align		4
        /*00c4*/ 	.byte	0x02, 0x4a
	.zero		1
	.zero		1


	//----- nvinfo : EIATTR_EXIT_INSTR_OFFSETS
	.align		4
        /*00c8*/ 	.byte	0x04, 0x1c
        /*00ca*/ 	.short	(.L_219 - .L_218)


	//   ....[0]....
.L_218:
        /*00cc*/ 	.word	0x00000080


	//   ....[1]....
        /*00d0*/ 	.word	0x000044c0


	//----- nvinfo : EIATTR_CRS_STACK_SIZE
	.align		4
.L_219:
        /*00d4*/ 	.byte	0x04, 0x1e
        /*00d6*/ 	.short	(.L_221 - .L_220)
.L_220:
        /*00d8*/ 	.word	0x00000000


	//----- nvinfo : EIATTR_CBANK_PARAM_SIZE
	.align		4
.L_221:
        /*00dc*/ 	.byte	0x03, 0x19
        /*00de*/ 	.short	0x0050


	//----- nvinfo : EIATTR_PARAM_CBANK
	.align		4
        /*00e0*/ 	.byte	0x04, 0x0a
        /*00e2*/ 	.short	(.L_223 - .L_222)
	.align		4
.L_222:
        /*00e4*/ 	.word	index@(.nv.constant0._Z20x_Remap_on_gpu_part1PdS_S_S_S_S_S_iiid)
        /*00e8*/ 	.short	0x0380
        /*00ea*/ 	.short	0x0050


	//----- nvinfo : EIATTR_SW_WAR
	.align		4
.L_223:
        /*00ec*/ 	.byte	0x04, 0x36
        /*00ee*/ 	.short	(.L_225 - .L_224)
.L_224:
        /*00f0*/ 	.word	0x00000008
.L_225:


//--------------------- .nv.info._Z25Intersection_point_hori_yPdS_S_S_iii --------------------------
	.section	.nv.info._Z25Intersection_point_hori_yPdS_S_S_iii,"",@"SHT_CUDA_INFO"
	.sectionflags	@""
	.align	4


	//----- nvinfo : EIATTR_CUDA_API_VERSION
	.align		4
        /*0000*/ 	.byte	0x04, 0x37
        /*0002*/ 	.short	(.L_227 - .L_226)
.L_226:
        /*0004*/ 	.word	0x00000082


	//----- nvinfo : EIATTR_KPARAM_INFO
	.align		4
.L_227:
        /*0008*/ 	.byte	0x04, 0x17
        /*000a*/ 	.short	(.L_229 - .L_228)
.L_228:
        /*000c*/ 	.word	0x00000000
        /*0010*/ 	.short	0x0006
        /*0012*/ 	.short	0x0028
        /*0014*/ 	.byte	0x00, 0xf0, 0x11, 0x00


	//----- nvinfo : EIATTR_KPARAM_INFO
	.align		4
.L_229:
        /*0018*/ 	.byte	0x04, 0x17
        /*001a*/ 	.short	(.L_231 - .L_230)
.L_230:
        /*001c*/ 	.word	0x00000000
        /*0020*/ 	.short	0x0005
        /*0022*/ 	.short	0x0024
        /*0024*/ 	.byte	0x00, 0xf0, 0x11, 0x00


	//----- nvinfo : EIATTR_KPARAM_INFO
	.align		4
.L_231:
        /*0028*/ 	.byte	0x04, 0x17
        /*002a*/ 	.short	(.L_233 - .L_232)
.L_232:
        /*002c*/ 	.word	0x00000000
        /*0030*/ 	.short	0x0004
        /*0032*/ 	.short	0x0020
        /*0034*/ 	.byte	0x00, 0xf0, 0x11, 0x00


	//----- nvinfo : EIATTR_KPARAM_INFO
	.align		4
.L_233:
        /*0038*/ 	.byte	0x04, 0x17
        /*003a*/ 	.short	(.L_235 - .L_234)
.L_234:
        /*003c*/ 	.word	0x00000000
        /*0040*/ 	.short	0x0003
        /*0042*/ 	.short	0x0018
        /*0044*/ 	.byte	0x00, 0xf5, 0x21, 0x00


	//----- nvinfo : EIATTR_KPARAM_INFO
	.align		4
.L_235:
        /*0048*/ 	.byte	0x04, 0x17
        /*004a*/ 	.short	(.L_237 - .L_236)
.L_236:
        /*004c*/ 	.word	0x00000000
        /*0050*/ 	.short	0x0002
        /*0052*/ 	.short	0x0010
        /*0054*/ 	.byte	0x00, 0xf5, 0x21, 0x00


	//----- nvinfo : EIATTR_KPARAM_INFO
	.align		4
.L_237:
        /*0058*/ 	.byte	0x04, 0x17
        /*005a*/ 	.short	(.L_239 - .L_238)
.L_238:
        /*005c*/ 	.word	0x00000000
        /*0060*/ 	.short	0x0001
        /*0062*/ 	.short	0x0008
        /*0064*/ 	.byte	0x00, 0xf5, 0x21, 0x00


	//----- nvinfo : EIATTR_KPARAM_INFO
	.align		4
.L_239:
        /*0068*/ 	.byte	0x04, 0x17
        /*006a*/ 	.short	(.L_241 - .L_240)
.L_240:
        /*006c*/ 	.word	0x00000000
        /*0070*/ 	.short	0x0000
        /*0072*/ 	.short	0x0000
        /*0074*/ 	.byte	0x00, 0xf5, 0x21, 0x00


	//----- nvinfo : EIATTR_SPARSE_MMA_MASK
	.align		4
.L_241:
        /*0078*/ 	.byte	0x03, 0x50
        /*007a*/ 	.short	0x0000


	//----- nvinfo : EIATTR_MAXREG_COUNT
	.align		4
        /*007c*/ 	.byte	0x03, 0x1b
        /*007e*/ 	.short	0x00ff


	//----- nvinfo : EIATTR_MERCURY_ISA_VERSION
	.align		4
        /*0080*/ 	.byte	0x03, 0x5f
        /*0082*/ 	.short	0x0101


	//----- nvinfo : EIATTR_VRC_CTA_INIT_COUNT
	.align		4
        /*0084*/ 	.byte	0x02, 0x4a
	.zero		1
	.zero		1


	//----- nvinfo : EIATTR_EXIT_INSTR_OFFSETS
	.align		4
        /*0088*/ 	.byte	0x04, 0x1c
        /*008a*/ 	.short	(.L_243 - .L_242)


	//   ....[0]....
.L_242:
        /*008c*/ 	.word	0x00000070


	//   ....[1]....
        /*0090*/ 	.word	0x00000360


	//----- nvinfo : EIATTR_CRS_STACK_SIZE
	.align		4
.L_243:
        /*0094*/ 	.byte	0x04, 0x1e
        /*0096*/ 	.short	(.L_245 - .L_244)
.L_244:
        /*0098*/ 	.word	0x00000000


	//----- nvinfo : EIATTR_CBANK_PARAM_SIZE
	.align		4
.L_245:
        /*009c*/ 	.byte	0x03, 0x19
        /*009e*/ 	.short	0x002c


	//----- nvinfo : EIATTR_PARAM_CBANK
	.align		4
        /*00a0*/ 	.byte	0x04, 0x0a
        /*00a2*/ 	.short	(.L_247 - .L_246)
	.align		4
.L_246:
        /*00a4*/ 	.word	index@(.nv.constant0._Z25Intersection_point_hori_yPdS_S_S_iii)
        /*00a8*/ 	.short	0x0380
        /*00aa*/ 	.short	0x002c


	//----- nvinfo : EIATTR_SW_WAR
	.align		4
.L_247:
        /*00ac*/ 	.byte	0x04, 0x36
        /*00ae*/ 	.short	(.L_249 - .L_248)
.L_248:
        /*00b0*/ 	.word	0x00000008
.L_249:


//--------------------- .nv.info._Z24Intersection_point_vet_xPdS_S_S_iii --------------------------
	.section	.nv.info._Z24Intersection_point_vet_xPdS_S_S_iii,"",@"SHT_CUDA_INFO"
	.sectionflags	@""
	.align	4


	//----- nvinfo : EIATTR_CUDA_API_VERSION
	.align		4
        /*0000*/ 	.byte	0x04, 0x37
        /*0002*/ 	.short	(.L_251 - .L_250)
.L_250:
        /*0004*/ 	.word	0x00000082


	//----- nvinfo : EIATTR_KPARAM_INFO
	.align		4
.L_251:
        /*0008*/ 	.byte	0x04, 0x17
        /*000a*/ 	.short	(.L_253 - .L_252)
.L_252:
        /*000c*/ 	.word	0x00000000
        /*0010*/ 	.short	0x0006
        /*0012*/ 	.short	0x0028
        /*0014*/ 	.byte	0x00, 0xf0, 0x11, 0x00


	//----- nvinfo : EIATTR_KPARAM_INFO
	.align		4
.L_253:
        /*0018*/ 	.byte	0x04, 0x17
        /*001a*/ 	.short	(.L_255 - .L_254)
.L_254:
        /*001c*/ 	.word	0x00000000
        /*0020*/ 	.short	0x0005
        /*0022*/ 	.short	0x0024
        /*0024*/ 	.byte	0x00, 0xf0, 0x11, 0x00


	//----- nvinfo : EIATTR_KPARAM_INFO
	.align		4
.L_255:
        /*0028*/ 	.byte	0x04, 0x17
        /*002a*/ 	.short	(.L_257 - .L_256)
.L_256:
        /*002c*/ 	.word	0x00000000
        /*0030*/ 	.short	0x0004
        /*0032*/ 	.short	0x0020
        /*0034*/ 	.byte	0x00, 0xf0, 0x11, 0x00


	//----- nvinfo : EIATTR_KPARAM_INFO
	.align		4
.L_257:
        /*0038*/ 	.byte	0x04, 0x17
        /*003a*/ 	.short	(.L_259 - .L_258)
.L_258:
        /*003c*/ 	.word	0x00000000
        /*0040*/ 	.short	0x0003
        /*0042*/ 	.short	0x0018
        /*0044*/ 	.byte	0x00, 0xf5, 0x21, 0x00


	//----- nvinfo : EIATTR_KPARAM_INFO
	.align		4
.L_259:
        /*0048*/ 	.byte	0x04, 0x17
        /*004a*/ 	.short	(.L_261 - .L_260)
.L_260:
        /*004c*/ 	.word	0x00000000
        /*0050*/ 	.short	0x0002
        /*0052*/ 	.short	0x0010
        /*0054*/ 	.byte	0x00, 0xf5, 0x21, 0x00


	//----- nvinfo : EIATTR_KPARAM_INFO
	.align		4
.L_261:
        /*0058*/ 	.byte	0x04, 0x17
        /*005a*/ 	.short	(.L_263 - .L_262)
.L_262:
        /*005c*/ 	.word	0x00000000
        /*0060*/ 	.short	0x0001
        /*0062*/ 	.short	0x0008
        /*0064*/ 	.byte	0x00, 0xf5, 0x21, 0x00


	//----- nvinfo : EIATTR_KPARAM_INFO
	.align		4
.L_263:
        /*0068*/ 	.byte	0x04, 0x17
        /*006a*/ 	.short	(.L_265 - .L_264)
.L_264:
        /*006c*/ 	.word	0x00000000
        /*0070*/ 	.short	0x0000
        /*0072*/ 	.short	0x0000
        /*0074*/ 	.byte	0x00, 0xf5, 0x21, 0x00


	//----- nvinfo : EIATTR_SPARSE_MMA_MASK
	.align		4
.L_265:
        /*0078*/ 	.byte	0x03, 0x50
        /*007a*/ 	.short	0x0000


	//----- nvinfo : EIATTR_MAXREG_COUNT
	.align		4
        /*007c*/ 	.byte	0x03, 0x1b
        /*007e*/ 	.short	0x00ff


	//----- nvinfo : EIATTR_MERCURY_ISA_VERSION
	.align		4
        /*0080*/ 	.byte	0x03, 0x5f
        /*0082*/ 	.short	0x0101


	//----- nvinfo : EIATTR_VRC_CTA_INIT_COUNT
	.align		4
        /*0084*/ 	.byte	0x02, 0x4a
	.zero		1
	.zero		1


	//----- nvinfo : EIATTR_EXIT_INSTR_OFFSETS
	.align		4
        /*0088*/ 	.byte	0x04, 0x1c
        /*008a*/ 	.short	(.L_267 - .L_266)


	//   ....[0]....
.L_266:
        /*008c*/ 	.word	0x00000070


	//   ....[1]....
        /*0090*/ 	.word	0x000004e0


	//----- nvinfo : EIATTR_CRS_STACK_SIZE
	.align		4
.L_267:
        /*0094*/ 	.byte	0x04, 0x1e
        /*0096*/ 	.short	(.L_269 - .L_268)
.L_268:
        /*0098*/ 	.word	0x00000000


	//----- nvinfo : EIATTR_CBANK_PARAM_SIZE
	.align		4
.L_269:
        /*009c*/ 	.byte	0x03, 0x19
        /*009e*/ 	.short	0x002c


	//----- nvinfo : EIATTR_PARAM_CBANK
	.align		4
        /*00a0*/ 	.byte	0x04, 0x0a
        /*00a2*/ 	.short	(.L_271 - .L_270)
	.align		4
.L_270:
        /*00a4*/ 	.word	index@(.nv.constant0._Z24Intersection_point_vet_xPdS_S_S_iii)
        /*00a8*/ 	.short	0x0380
        /*00aa*/ 	.short	0x002c


	//----- nvinfo : EIATTR_SW_WAR
	.align		4
.L_271:
        /*00ac*/ 	.byte	0x04, 0x36
        /*00ae*/ 	.short	(.L_273 - .L_272)
.L_272:
        /*00b0*/ 	.word	0x00000008
.L_273:


//--------------------- .nv.info._Z26Get_Lagrange_points_on_gpuPdS_S_S_S_iiiddd --------------------------
	.section	.nv.info._Z26Get_Lagrange_points_on_gpuPdS_S_S_S_iiiddd,"",@"SHT_CUDA_INFO"
	.sectionflags	@""
	.align	4


	//----- nvinfo : EIATTR_CUDA_API_VERSION
	.align		4
        /*0000*/ 	.byte	0x04, 0x37
        /*0002*/ 	.short	(.L_275 - .L_274)
.L_274:
        /*0004*/ 	.word	0x00000082


	//----- nvinfo : EIATTR_KPARAM_INFO
	.align		4
.L_275:
        /*0008*/ 	.byte	0x04, 0x17
        /*000a*/ 	.short	(.L_277 - .L_276)
.L_276:
        /*000c*/ 	.word	0x00000000
        /*0010*/ 	.short	0x000a
        /*0012*/ 	.short	0x0048
        /*0014*/ 	.byte	0x00, 0xf0, 0x21, 0x00


	//----- nvinfo : EIATTR_KPARAM_INFO
	.align		4
.L_277:
        /*0018*/ 	.byte	0x04, 0x17
        /*001a*/ 	.short	(.L_279 - .L_278)
.L_278:
        /*001c*/ 	.word	0x00000000
        /*0020*/ 	.short	0x0009
        /*0022*/ 	.short	0x0040
        /*0024*/ 	.byte	0x00, 0xf0, 0x21, 0x00


	//----- nvinfo : EIATTR_KPARAM_INFO
	.align		4
.L_279:
        /*0028*/ 	.byte	0x04, 0x17
        /*002a*/ 	.short	(.L_281 - .L_280)
.L_280:
        /*002c*/ 	.word	0x00000000
        /*0030*/ 	.short	0x0008
        /*0032*/ 	.short	0x0038
        /*0034*/ 	.byte	0x00, 0xf0, 0x21, 0x00


	//----- nvinfo : EIATTR_KPARAM_INFO
	.align		4
.L_281:
        /*0038*/ 	.byte	0x04, 0x17
        /*003a*/ 	.short	(.L_283 - .L_282)
.L_282:
        /*003c*/ 	.word	0x00000000
        /*0040*/ 	.short	0x0007
        /*0042*/ 	.short	0x0030
        /*0044*/ 	.byte	0x00, 0xf0, 0x11, 0x00


	//----- nvinfo : EIATTR_KPARAM_INFO
	.align		4
.L_283:
        /*0048*/ 	.byte	0x04, 0x17
        /*004a*/ 	.short	(.L_285 - .L_284)
.L_284:
        /*004c*/ 	.word	0x00000000
        /*0050*/ 	.short	0x0006
        /*0052*/ 	.short	0x002c
        /*0054*/ 	.byte	0x00, 0xf0, 0x11, 0x00


	//----- nvinfo : EIATTR_KPARAM_INFO
	.align		4
.L_285:
        /*0058*/ 	.byte	0x04, 0x17
        /*005a*/ 	.short	(.L_287 - .L_286)
.L_286:
        /*005c*/ 	.word	0x00000000
        /*0060*/ 	.short	0x0005
        /*0062*/ 	.short	0x0028
        /*0064*/ 	.byte	0x00, 0xf0, 0x11, 0x00


	//----- nvinfo : EIATTR_KPARAM_INFO
	.align		4
.L_287:
        /*0068*/ 	.byte	0x04, 0x17
        /*006a*/ 	.short	(.L_289 - .L_288)
.L_288:
        /*006c*/ 	.word	0x00000000
        /*0070*/ 	.short	0x0004
        /*0072*/ 	.short	0x0020
        /*0074*/ 	.byte	0x00, 0xf5, 0x21, 0x00


	//----- nvinfo : EIATTR_KPARAM_INFO
	.align		4
.L_289:
        /*0078*/ 	.byte	0x04, 0x17
        /*007a*/ 	.short	(.L_291 - .L_290)
.L_290:
        /*007c*/ 	.word	0x00000000
        /*0080*/ 	.short	0x0003
        /*0082*/ 	.short	0x0018
        /*0084*/ 	.byte	0x00, 0xf5, 0x21, 0x00


	//----- nvinfo : EIATTR_KPARAM_INFO
	.align		4
.L_291:
        /*0088*/ 	.byte	0x04, 0x17
        /*008a*/ 	.short	(.L_293 - .L_292)
.L_292:
        /*008c*/ 	.word	0x00000000
        /*0090*/ 	.short	0x0002
        /*0092*/ 	.short	0x0010
        /*0094*/ 	.byte	0x00, 0xf5, 0x21, 0x00


	//----- nvinfo : EIATTR_KPARAM_INFO
	.align		4
.L_293:
        /*0098*/ 	.byte	0x04, 0x17
        /*009a*/ 	.short	(.L_295 - .L_294)
.L_294:
        /*009c*/ 	.word	0x00000000
        /*00a0*/ 	.short	0x0001
        /*00a2*/ 	.short	0x0008
        /*00a4*/ 	.byte	0x00, 0xf5, 0x21, 0x00


	//----- nvinfo : EIATTR_KPARAM_INFO
	.align		4
.L_295:
        /*00a8*/ 	.byte	0x04, 0x17
        /*00aa*/ 	.short	(.L_297 - .L_296)
.L_296:
        /*00ac*/ 	.word	0x00000000
        /*00b0*/ 	.short	0x0000
        /*00b2*/ 	.short	0x0000
        /*00b4*/ 	.byte	0x00, 0xf5, 0x21, 0x00


	//----- nvinfo : EIATTR_SPARSE_MMA_MASK
	.align		4
.L_297:
        /*00b8*/ 	.byte	0x03, 0x50
        /*00ba*/ 	.short	0x0000


	//----- nvinfo : EIATTR_MAXREG_COUNT
	.align		4
        /*00bc*/ 	.byte	0x03, 0x1b
        /*00be*/ 	.short	0x00ff


	//----- nvinfo : EIATTR_MERCURY_ISA_VERSION
	.align		4
        /*00c0*/ 	.byte	0x03, 0x5f
        /*00c2*/ 	.short	0x0101


	//----- nvinfo : EIATTR_VRC_CTA_INIT_COUNT
	.align		4
        /*00c4*/ 	.byte	0x02, 0x4a
	.zero		1
	.zero		1


	//----- nvinfo : EIATTR_EXIT_INSTR_OFFSETS
	.align		4
        /*00c8*/ 	.byte	0x04, 0x1c
        /*00ca*/ 	.short	(.L_299 - .L_298)


	//   ....[0]....
.L_298:
        /*00cc*/ 	.word	0x00000070


	//   ....[1]....
        /*00d0*/ 	.word	0x00009440


	//----- nvinfo : EIATTR_CRS_STACK_SIZE
	.align		4
.L_299:
        /*00d4*/ 	.byte	0x04, 0x1e
        /*00d6*/ 	.short	(.L_301 - .L_300)
.L_300:
        /*00d8*/ 	.word	0x00000000


	//----- nvinfo : EIATTR_CBANK_PARAM_SIZE
	.align		4
.L_301:
        /*00dc*/ 	.byte	0x03, 0x19
        /*00de*/ 	.short	0x0050


	//----- nvinfo : EIATTR_PARAM_CBANK
	.align		4
        /*00e0*/ 	.byte	0x04, 0x0a
        /*00e2*/ 	.short	(.L_303 - .L_302)
	.align		4
.L_302:
        /*00e4*/ 	.word	index@(.nv.constant0._Z26Get_Lagrange_points_on_gpuPdS_S_S_S_iiiddd)
        /*00e8*/ 	.short	0x0380
        /*00ea*/ 	.short	0x0050


	//----- nvinfo : EIATTR_SW_WAR
	.align		4
.L_303:
        /*00ec*/ 	.byte	0x04, 0x36
        /*00ee*/ 	.short	(.L_305 - .L_304)
.L_304:
        /*00f0*/ 	.word	0x00000008
.L_305:


//--------------------- .nv.info._Z23Get_Euler_points_on_gpuPdS_iiidd --------------------------
	.section	.nv.info._Z23Get_Euler_points_on_gpuPdS_iiidd,"",@"SHT_CUDA_INFO"
	.sectionflags	@""
	.align	4


	//----- nvinfo : EIATTR_CUDA_API_VERSION
	.align		4
        /*0000*/ 	.byte	0x04, 0x37
        /*0002*/ 	.short	(.L_307 - .L_306)
.L_306:
        /*0004*/ 	.word	0x00000082


	//----- nvinfo : EIATTR_KPARAM_INFO
	.align		4
.L_307:
        /*0008*/ 	.byte	0x04, 0x17
        /*000a*/ 	.short	(.L_309 - .L_308)
.L_308:
        /*000c*/ 	.word	0x00000000
        /*0010*/ 	.short	0x0006
        /*0012*/ 	.short	0x0028
        /*0014*/ 	.byte	0x00, 0xf0, 0x21, 0x00


	//----- nvinfo : EIATTR_KPARAM_INFO
	.align		4
.L_309:
        /*0018*/ 	.byte	0x04, 0x17
        /*001a*/ 	.short	(.L_311 - .L_310)
.L_310:
        /*001c*/ 	.word	0x00000000
        /*0020*/ 	.short	0x0005
        /*0022*/ 	.short	0x0020
        /*0024*/ 	.byte	0x00, 0xf0, 0x21, 0x00


	//----- nvinfo : EIATTR_KPARAM_INFO
	.align		4
.L_311:
        /*0028*/ 	.byte	0x04, 0x17
        /*002a*/ 	.short	(.L_313 - .L_312)
.L_312:
        /*002c*/ 	.word	0x00000000
        /*0030*/ 	.short	0x0004
        /*0032*/ 	.short	0x0018
        /*0034*/ 	.byte	0x00, 0xf0, 0x11, 0x00


	//----- nvinfo : EIATTR_KPARAM_INFO
	.align		4
.L_313:
        /*0038*/ 	.byte	0x04, 0x17
        /*003a*/ 	.short	(.L_315 - .L_314)
.L_314:
        /*003c*/ 	.word	0x00000000
        /*0040*/ 	.short	0x0003
        /*0042*/ 	.short	0x0014
        /*0044*/ 	.byte	0x00, 0xf0, 0x11, 0x00


	//----- nvinfo : EIATTR_KPARAM_INFO
	.align		4
.L_315:
        /*0048*/ 	.byte	0x04, 0x17
        /*004a*/ 	.short	(.L_317 - .L_316)
.L_316:
        /*004c*/ 	.word	0x00000000
        /*0050*/ 	.short	0x0002
        /*0052*/ 	.short	0x0010
        /*0054*/ 	.byte	0x00, 0xf0, 0x11, 0x00


	//----- nvinfo : EIATTR_KPARAM_INFO
	.align		4
.L_317:
        /*0058*/ 	.byte	0x04, 0x17
        /*005a*/ 	.short	(.L_319 - .L_318)
.L_318:
        /*005c*/ 	.word	0x00000000
        /*0060*/ 	.short	0x0001
        /*0062*/ 	.short	0x0008
        /*0064*/ 	.byte	0x00, 0xf5, 0x21, 0x00


	//----- nvinfo : EIATTR_KPARAM_INFO
	.align		4
.L_319:
        /*0068*/ 	.byte	0x04, 0x17
        /*006a*/ 	.short	(.L_321 - .L_320)
.L_320:
        /*006c*/ 	.word	0x00000000
        /*0070*/ 	.short	0x0000
        /*0072*/ 	.short	0x0000
        /*0074*/ 	.byte	0x00, 0xf5, 0x21, 0x00


	//----- nvinfo : EIATTR_SPARSE_MMA_MASK
	.align		4
.L_321:
        /*0078*/ 	.byte	0x03, 0x50
        /*007a*/ 	.short	0x0000


	//----- nvinfo : EIATTR_MAXREG_COUNT
	.align		4
        /*007c*/ 	.byte	0x03, 0x1b
        /*007e*/ 	.short	0x00ff


	//----- nvinfo : EIATTR_MERCURY_ISA_VERSION
	.align		4
        /*0080*/ 	.byte	0x03, 0x5f
        /*0082*/ 	.short	0x0101


	//----- nvinfo : EIATTR_VRC_CTA_INIT_COUNT
	.align		4
        /*0084*/ 	.byte	0x02, 0x4a
	.zero		1
	.zero		1


	//----- nvinfo : EIATTR_EXIT_INSTR_OFFSETS
	.align		4
        /*0088*/ 	.byte	0x04, 0x1c
        /*008a*/ 	.short	(.L_323 - .L_322)


	//   ....[0]....
.L_322:
        /*008c*/ 	.word	0x00000070


	//   ....[1]....
        /*0090*/ 	.word	0x000003b0


	//----- nvinfo : EIATTR_CRS_STACK_SIZE
	.align		4
.L_323:
        /*0094*/ 	.byte	0x04, 0x1e
        /*0096*/ 	.short	(.L_325 - .L_324)
.L_324:
        /*0098*/ 	.word	0x00000000


	//----- nvinfo : EIATTR_CBANK_PARAM_SIZE
	.align		4
.L_325:
        /*009c*/ 	.byte	0x03, 0x19
        /*009e*/ 	.short	0x0030


	//----- nvinfo : EIATTR_PARAM_CBANK
	.align		4
        /*00a0*/ 	.byte	0x04, 0x0a
        /*00a2*/ 	.short	(.L_327 - .L_326)
	.align		4
.L_326:
        /*00a4*/ 	.word	index@(.nv.constant0._Z23Get_Euler_points_on_gpuPdS_iiidd)
        /*00a8*/ 	.short	0x0380
        /*00aa*/ 	.short	0x0030


	//----- nvinfo : EIATTR_SW_WAR
	.align		4
.L_327:
        /*00ac*/ 	.byte	0x04, 0x36
        /*00ae*/ 	.short	(.L_329 - .L_328)
.L_328:
        /*00b0*/ 	.word	0x00000008
.L_329:


//--------------------- .nv.callgraph             --------------------------
	.section	.nv.callgraph,"",@"SHT_CUDA_CALLGRAPH"
	.align	4
	.sectionentsize	8
	.align		4
        /*0000*/ 	.word	0x00000000
	.align		4
        /*0004*/ 	.word	0xffffffff
	.align		4
        /*0008*/ 	.word	0x00000000
	.align		4
        /*000c*/ 	.word	0xfffffffe
	.align		4
        /*0010*/ 	.word	0x00000000
	.align		4
        /*0014*/ 	.word	0xfffffffd
	.align		4
        /*0018*/ 	.word	0x00000000
	.align		4
        /*001c*/ 	.word	0xfffffffc


//--------------------- .nv.constant4             --------------------------
	.section	.nv.constant4,"a",@progbits
	.align	8
	.align		8
.nv.constant4:
        /*0000*/ 	.dword	__cudart_i2opi_d
	.align		8
        /*0008*/ 	.dword	__cudart_sin_cos_coeffs


//--------------------- .text._Z20y_Remap_on_gpu_part2PdS_S_S_S_S_S_S_S_iiidd --------------------------
	.section	.text._Z20y_Remap_on_gpu_part2PdS_S_S_S_S_S_S_S_iiidd,"ax",@progbits
	.align	128
        .global         _Z20y_Remap_on_gpu_part2PdS_S_S_S_S_S_S_S_iiidd
        .type           _Z20y_Remap_on_gpu_part2PdS_S_S_S_S_S_S_S_iiidd,@function
        .size           _Z20y_Remap_on_gpu_part2PdS_S_S_S_S_S_S_S_iiidd,(.L_x_472 - _Z20y_Remap_on_gpu_part2PdS_S_S_S_S_S_S_S_iiidd)
        .other          _Z20y_Remap_on_gpu_part2PdS_S_S_S_S_S_S_S_iiidd,@"STO_CUDA_ENTRY STV_DEFAULT"
_Z20y_Remap_on_gpu_part2PdS_S_S_S_S_S_S_S_iiidd:
.text._Z20y_Remap_on_gpu_part2PdS_S_S_S_S_S_S_S_iiidd:
[----:B------:R-:W0:Y:S01]  /*0000*/  LDC R1, c[0x0][0x37c] ;  /* 0x0000df00ff017b82 */ /* 0x000e220000000800 */
[----:B------:R-:W1:Y:S01]  /*0010*/  S2R R13, SR_CTAID.X ;  /* 0x00000000000d7919 */ /* 0x000e620000002500 */
[----:B------:R-:W1:Y:S01]  /*0020*/  LDCU UR5, c[0x0][0x360] ;  /* 0x00006c00ff0577ac */ /* 0x000e620008000800 */
[----:B0-----:R-:W-:Y:S01]  /*0030*/  VIADD R1, R1, 0xffffffd8 ;  /* 0xffffffd801017836 */ /* 0x001fe20000000000 */
[----:B------:R-:W1:Y:S01]  /*0040*/  S2R R0, SR_TID.X ;  /* 0x0000000000007919 */ /* 0x000e620000002100 */
[----:B------:R-:W0:Y:S01]  /*0050*/  LDCU UR4, c[0x0][0x3c8] ;  /* 0x00007900ff0477ac */ /* 0x000e220008000800 */
[----:B-1----:R-:W-:-:S05]  /*0060*/  IMAD R13, R13, UR5, R0 ;  /* 0x000000050d0d7c24 */ /* 0x002fca000f8e0200 */
[----:B0-----:R-:W-:-:S13]  /*0070*/  ISETP.GE.AND P0, PT, R13, UR4, PT ;  /* 0x000000040d007c0c */ /* 0x001fda000bf06270 */
[----:B------:R-:W-:Y:S05]  /*0080*/  @P0 EXIT ;  /* 0x000000000000094d */ /* 0x000fea0003800000 */
[----:B------:R-:W0:Y:S01]  /*0090*/  LDCU UR4, c[0x0][0x3d0] ;  /* 0x00007a00ff0477ac */ /* 0x000e220008000800 */
[----:B------:R-:W1:Y:S01]  /*00a0*/  LDCU UR6, c[0x0][0x370] ;  /* 0x00006e00ff0677ac */ /* 0x000e620008000800 */
[----:B------:R-:W2:Y:S01]  /*00b0*/  LDCU.64 UR8, c[0x0][0x358] ;  /* 0x00006b00ff0877ac */ /* 0x000ea20008000a00 */
[----:B0-----:R-:W-:Y:S02]  /*00c0*/  UIADD3 UR7, UPT, UPT, UR4, 0x1, URZ ;  /* 0x0000000104077890 */ /* 0x001fe4000fffe0ff */
[----:B------:R-:W-:Y:S02]  /*00d0*/  UIADD3 UR4, UPT, UPT, UR4, -0x1, URZ ;  /* 0xffffffff04047890 */ /* 0x000fe4000fffe0ff */
[----:B-12---:R-:W-:-:S12]  /*00e0*/  UIMAD UR5, UR5, UR6, URZ ;  /* 0x00000006050572a4 */ /* 0x006fd8000f8e02ff */
.L_x_64:
[----:B------:R-:W0:Y:S01]  /*00f0*/  LDC R10, c[0x0][0x3d0] ;  /* 0x0000f400ff0a7b82 */ /* 0x000e220000000800 */
[----:B------:R-:W1:Y:S01]  /*0100*/  LDCU UR6, c[0x0][0x3dc] ;  /* 0x00007b80ff0677ac */ /* 0x000e620008000800 */
[----:B0-----:R-:W-:-:S04]  /*0110*/  IABS R5, R10 ;  /* 0x0000000a00057213 */ /* 0x001fc80000000000 */
[----:B------:R-:W0:Y:S08]  /*0120*/  I2F.RP R0, R5 ;  /* 0x0000000500007306 */ /* 0x000e300000209400 */
[----:B0-----:R-:W0:Y:S02]  /*0130*/  MUFU.RCP R0, R0 ;  /* 0x0000000000007308 */ /* 0x001e240000001000 */
[----:B0-----:R-:W-:-:S06]  /*0140*/  VIADD R2, R0, 0xffffffe ;  /* 0x0ffffffe00027836 */ /* 0x001fcc0000000000 */
[----:B------:R0:W2:Y:S02]  /*0150*/  F2I.FTZ.U32.TRUNC.NTZ R3, R2 ;  /* 0x0000000200037305 */ /* 0x0000a4000021f000 */
[----:B0-----:R-:W-:Y:S02]  /*0160*/  IMAD.MOV.U32 R2, RZ, RZ, RZ ;  /* 0x000000ffff027224 */ /* 0x001fe400078e00ff */
[----:B--2---:R-:W-:-:S04]  /*0170*/  IMAD.MOV R4, RZ, RZ, -R3 ;  /* 0x000000ffff047224 */ /* 0x004fc800078e0a03 */
[----:B------:R-:W-:Y:S01]  /*0180*/  IMAD R7, R4, R5, RZ ;  /* 0x0000000504077224 */ /* 0x000fe200078e02ff */
[----:B------:R-:W-:-:S03]  /*0190*/  IABS R4, R13 ;  /* 0x0000000d00047213 */ /* 0x000fc60000000000 */
[----:B------:R-:W-:-:S06]  /*01a0*/  IMAD.HI.U32 R3, R3, R7, R2 ;  /* 0x0000000703037227 */ /* 0x000fcc00078e0002 */
[----:B------:R-:W-:-:S04]  /*01b0*/  IMAD.HI.U32 R3, R3, R4, RZ ;  /* 0x0000000403037227 */ /* 0x000fc800078e00ff */
[----:B------:R-:W-:-:S04]  /*01c0*/  IMAD.MOV R0, RZ, RZ, -R3 ;  /* 0x000000ffff007224 */ /* 0x000fc800078e0a03 */
[----:B------:R-:W-:-:S05]  /*01d0*/  IMAD R0, R5, R0, R4 ;  /* 0x0000000005007224 */ /* 0x000fca00078e0204 */
[----:B------:R-:W-:-:S13]  /*01e0*/  ISETP.GT.U32.AND P1, PT, R5, R0, PT ;  /* 0x000000000500720c */ /* 0x000fda0003f24070 */
[----:B------:R-:W-:Y:S02]  /*01f0*/  @!P1 IMAD.IADD R0, R0, 0x1, -R5 ;  /* 0x0000000100009824 */ /* 0x000fe400078e0a05 */
[----:B------:R-:W-:Y:S01]  /*0200*/  @!P1 VIADD R3, R3, 0x1 ;  /* 0x0000000103039836 */ /* 0x000fe20000000000 */
[----:B------:R-:W-:Y:S02]  /*0210*/  ISETP.NE.AND P1, PT, R10, RZ, PT ;  /* 0x000000ff0a00720c */ /* 0x000fe40003f25270 */
[----:B------:R-:W-:Y:S02]  /*0220*/  ISETP.GE.U32.AND P0, PT, R0, R5, PT ;  /* 0x000000050000720c */ /* 0x000fe40003f06070 */
[----:B------:R-:W-:-:S04]  /*0230*/  LOP3.LUT R0, R13, R10, RZ, 0x3c, !PT ;  /* 0x0000000a0d007212 */ /* 0x000fc800078e3cff */
[----:B------:R-:W-:-:S07]  /*0240*/  ISETP.GE.AND P2, PT, R0, RZ, PT ;  /* 0x000000ff0000720c */ /* 0x000fce0003f46270 */
[----:B------:R-:W-:-:S04]  /*0250*/  @P0 VIADD R3, R3, 0x1 ;  /* 0x0000000103030836 */ /* 0x000fc80000000000 */
[----:B------:R-:W-:Y:S02]  /*0260*/  IMAD.MOV.U32 R5, RZ, RZ, R3 ;  /* 0x000000ffff057224 */ /* 0x000fe400078e0003 */
[----:B------:R-:W0:Y:S02]  /*0270*/  LDC.64 R2, c[0x0][0x3c0] ;  /* 0x0000f000ff027b82 */ /* 0x000e240000000a00 */
[----:B------:R-:W-:Y:S01]  /*0280*/  @!P2 IMAD.MOV R5, RZ, RZ, -R5 ;  /* 0x000000ffff05a224 */ /* 0x000fe200078e0a05 */
[----:B------:R-:W-:-:S05]  /*0290*/  @!P1 LOP3.LUT R5, RZ, R10, RZ, 0x33, !PT ;  /* 0x0000000aff059212 */ /* 0x000fca00078e33ff */
[----:B------:R-:W-:-:S04]  /*02a0*/  IMAD R10, R5, R10, RZ ;  /* 0x0000000a050a7224 */ /* 0x000fc800078e02ff */
[----:B------:R-:W-:-:S04]  /*02b0*/  IMAD.IADD R6, R13, 0x1, -R10 ;  /* 0x000000010d067824 */ /* 0x000fc800078e0a0a */
[----:B------:R-:W-:-:S04]  /*02c0*/  IMAD R5, R5, UR7, R6 ;  /* 0x0000000705057c24 */ /* 0x000fc8000f8e0206 */
[----:B0-----:R-:W-:Y:S02]  /*02d0*/  IMAD.WIDE R2, R5, 0x8, R2 ;  /* 0x0000000805027825 */ /* 0x001fe400078e0202 */
[----:B------:R-:W0:Y:S03]  /*02e0*/  LDC.64 R4, c[0x0][0x3d8] ;  /* 0x0000f600ff047b82 */ /* 0x000e260000000a00 */
[----:B------:R-:W2:Y:S04]  /*02f0*/  LDG.E.64 R14, desc[UR8][R2.64] ;  /* 0x00000008020e7981 */ /* 0x000ea8000c1e1b00 */
[----:B------:R-:W3:Y:S01]  /*0300*/  LDG.E.64 R8, desc[UR8][R2.64+0x8] ;  /* 0x0000080802087981 */ /* 0x000ee2000c1e1b00 */
[----:B-1----:R-:W0:Y:S01]  /*0310*/  MUFU.RCP64H R17, UR6 ;  /* 0x0000000600117d08 */ /* 0x002e220008001800 */
[----:B------:R-:W-:Y:S01]  /*0320*/  IMAD.MOV.U32 R16, RZ, RZ, 0x1 ;  /* 0x00000001ff107424 */ /* 0x000fe200078e00ff */
[----:B------:R-:W-:Y:S01]  /*0330*/  BSSY.RECONVERGENT B0, `(.L_x_0) ;  /* 0x0000023000007945 */ /* 0x000fe20003800200 */
[----:B------:R-:W-:-:S02]  /*0340*/  IMAD.MOV.U32 R7, RZ, RZ, 0x80000 ;  /* 0x00080000ff077424 */ /* 0x000fc400078e00ff */
[----:B------:R-:W-:Y:S02]  /*0350*/  IMAD.MOV.U32 R11, RZ, RZ, 0x80000 ;  /* 0x00080000ff0b7424 */ /* 0x000fe400078e00ff */
[----:B0-----:R-:W-:-:S08]  /*0360*/  DFMA R18, R16, -R4, 1 ;  /* 0x3ff000001012742b */ /* 0x001fd00000000804 */
[----:B------:R-:W-:-:S08]  /*0370*/  DFMA R18, R18, R18, R18 ;  /* 0x000000121212722b */ /* 0x000fd00000000012 */
[----:B------:R-:W-:-:S08]  /*0380*/  DFMA R18, R16, R18, R16 ;  /* 0x000000121012722b */ /* 0x000fd00000000010 */
[----:B------:R-:W-:-:S08]  /*0390*/  DFMA R16, R18, -R4, 1 ;  /* 0x3ff000001210742b */ /* 0x000fd00000000804 */
[----:B------:R-:W-:Y:S02]  /*03a0*/  DFMA R16, R18, R16, R18 ;  /* 0x000000101210722b */ /* 0x000fe40000000012 */
[----:B--2---:R-:W-:Y:S01]  /*03b0*/  DSETP.MAX.AND P0, P1, R14, -4, PT ;  /* 0xc01000000e00742a */ /* 0x004fe2000390f000 */
[----:B------:R-:W-:Y:S01]  /*03c0*/  IMAD.MOV.U32 R0, RZ, RZ, R15 ;  /* 0x000000ffff007224 */ /* 0x000fe200078e000f */
[----:B---3--:R-:W-:-:S04]  /*03d0*/  DSETP.MIN.AND P2, P3, R8, 4, PT ;  /* 0x401000000800742a */ /* 0x008fc80003b40000 */
[----:B------:R-:W-:Y:S01]  /*03e0*/  FSEL R3, R0, -2.25, P0 ;  /* 0xc010000000037808 */ /* 0x000fe20000000000 */
[----:B------:R-:W-:Y:S01]  /*03f0*/  IMAD.MOV.U32 R0, RZ, RZ, R9 ;  /* 0x000000ffff007224 */ /* 0x000fe200078e0009 */
[----:B------:R-:W-:Y:S02]  /*0400*/  SEL R2, R14, RZ, P0 ;  /* 0x000000ff0e027207 */ /* 0x000fe40000000000 */
[----:B------:R-:W-:Y:S02]  /*0410*/  SEL R22, R8, RZ, P2 ;  /* 0x000000ff08167207 */ /* 0x000fe40001000000 */
[----:B------:R-:W-:Y:S02]  /*0420*/  FSEL R23, R0, 2.25, P2 ;  /* 0x4010000000177808 */ /* 0x000fe40001000000 */
[----:B------:R-:W-:Y:S02]  /*0430*/  @P1 LOP3.LUT R3, R7, 0xc0100000, RZ, 0xfc, !PT ;  /* 0xc010000007031812 */ /* 0x000fe400078efcff */
[----:B------:R-:W-:-:S04]  /*0440*/  @P3 LOP3.LUT R23, R11, 0x40100000, RZ, 0xfc, !PT ;  /* 0x401000000b173812 */ /* 0x000fc800078efcff */
[----:B------:R-:W-:-:S08]  /*0450*/  DADD R18, R2, 4 ;  /* 0x4010000002127429 */ /* 0x000fd00000000000 */
[----:B------:R-:W-:Y:S02]  /*0460*/  DMUL R14, R18, R16 ;  /* 0x00000010120e7228 */ /* 0x000fe40000000000 */
[----:B------:R-:W-:-:S06]  /*0470*/  FSETP.GEU.AND P1, PT, |R19|, 6.5827683646048100446e-37, PT ;  /* 0x036000001300780b */ /* 0x000fcc0003f2e200 */
[----:B------:R-:W-:-:S08]  /*0480*/  DFMA R4, R14, -R4, R18 ;  /* 0x800000040e04722b */ /* 0x000fd00000000012 */
[----:B------:R-:W-:-:S10]  /*0490*/  DFMA R4, R16, R4, R14 ;  /* 0x000000041004722b */ /* 0x000fd4000000000e */
[----:B------:R-:W-:-:S05]  /*04a0*/  FFMA R7, RZ, UR6, R5 ;  /* 0x00000006ff077c23 */ /* 0x000fca0008000005 */
[----:B------:R-:W-:-:S13]  /*04b0*/  FSETP.GT.AND P0, PT, |R7|, 1.469367938527859385e-39, PT ;  /* 0x001000000700780b */ /* 0x000fda0003f04200 */
[----:B------:R-:W-:Y:S05]  /*04c0*/  @P0 BRA P1, `(.L_x_1) ;  /* 0x0000000000240947 */ /* 0x000fea0000800000 */
[----:B------:R-:W0:Y:S01]  /*04d0*/  LDCU.64 UR10, c[0x0][0x3d8] ;  /* 0x00007b00ff0a77ac */ /* 0x000e220008000a00 */
[----:B------:R-:W-:Y:S01]  /*04e0*/  IMAD.MOV.U32 R17, RZ, RZ, R19 ;  /* 0x000000ffff117224 */ /* 0x000fe200078e0013 */
[----:B------:R-:W-:Y:S01]  /*04f0*/  MOV R4, 0x540 ;  /* 0x0000054000047802 */ /* 0x000fe20000000f00 */
[----:B------:R-:W-:Y:S02]  /*0500*/  IMAD.MOV.U32 R16, RZ, RZ, R18 ;  /* 0x000000ffff107224 */ /* 0x000fe400078e0012 */
[----:B0-----:R-:W-:Y:S02]  /*0510*/  IMAD.U32 R14, RZ, RZ, UR10 ;  /* 0x0000000aff0e7e24 */ /* 0x001fe4000f8e00ff */
[----:B------:R-:W-:-:S07]  /*0520*/  IMAD.U32 R19, RZ, RZ, UR11 ;  /* 0x0000000bff137e24 */ /* 0x000fce000f8e00ff */
[----:B------:R-:W-:Y:S05]  /*0530*/  CALL.REL.NOINC `($__internal_0_$__cuda_sm20_div_rn_f64_full) ;  /* 0x0000003c002c7944 */ /* 0x000fea0003c00000 */
[----:B------:R-:W-:Y:S02]  /*0540*/  IMAD.MOV.U32 R4, RZ, RZ, R8 ;  /* 0x000000ffff047224 */ /* 0x000fe400078e0008 */
[----:B------:R-:W-:-:S07]  /*0550*/  IMAD.MOV.U32 R5, RZ, RZ, R9 ;  /* 0x000000ffff057224 */ /* 0x000fce00078e0009 */
.L_x_1:
[----:B------:R-:W-:Y:S05]  /*0560*/  BSYNC.RECONVERGENT B0 ;  /* 0x0000000000007941 */ /* 0x000fea0003800200 */
.L_x_0:
[----:B------:R-:W0:Y:S01]  /*0570*/  LDCU UR6, c[0x0][0x3dc] ;  /* 0x00007b80ff0677ac */ /* 0x000e220008000800 */
[----:B------:R-:W1:Y:S01]  /*0580*/  LDC.64 R14, c[0x0][0x3d8] ;  /* 0x0000f600ff0e7b82 */ /* 0x000e620000000a00 */
[----:B------:R-:W-:Y:S01]  /*0590*/  IMAD.MOV.U32 R8, RZ, RZ, 0x1 ;  /* 0x00000001ff087424 */ /* 0x000fe200078e00ff */
[----:B------:R2:W3:Y:S01]  /*05a0*/  F2I.F64.FLOOR R11, R4 ;  /* 0x00000004000b7311 */ /* 0x0004e20000305100 */
[----:B------:R-:W-:Y:S07]  /*05b0*/  BSSY.RECONVERGENT B0, `(.L_x_2) ;  /* 0x0000014000007945 */ /* 0x000fee0003800200 */
[----:B0-----:R-:W1:Y:S02]  /*05c0*/  MUFU.RCP64H R9, UR6 ;  /* 0x0000000600097d08 */ /* 0x001e640008001800 */
[----:B-1----:R-:W-:-:S08]  /*05d0*/  DFMA R16, R8, -R14, 1 ;  /* 0x3ff000000810742b */ /* 0x002fd0000000080e */
[----:B------:R-:W-:-:S08]  /*05e0*/  DFMA R16, R16, R16, R16 ;  /* 0x000000101010722b */ /* 0x000fd00000000010 */
[----:B------:R-:W-:Y:S02]  /*05f0*/  DFMA R8, R8, R16, R8 ;  /* 0x000000100808722b */ /* 0x000fe40000000008 */
[----:B------:R-:W-:-:S06]  /*0600*/  DADD R16, R22, 4 ;  /* 0x4010000016107429 */ /* 0x000fcc0000000000 */
[----:B------:R-:W-:-:S04]  /*0610*/  DFMA R18, R8, -R14, 1 ;  /* 0x3ff000000812742b */ /* 0x000fc8000000080e */
[----:B------:R-:W-:-:S04]  /*0620*/  FSETP.GEU.AND P1, PT, |R17|, 6.5827683646048100446e-37, PT ;  /* 0x036000001100780b */ /* 0x000fc80003f2e200 */
[----:B------:R-:W-:-:S08]  /*0630*/  DFMA R18, R8, R18, R8 ;  /* 0x000000120812722b */ /* 0x000fd00000000008 */
[----:B------:R-:W-:-:S08]  /*0640*/  DMUL R8, R18, R16 ;  /* 0x0000001012087228 */ /* 0x000fd00000000000 */
[----:B------:R-:W-:-:S08]  /*0650*/  DFMA R14, R8, -R14, R16 ;  /* 0x8000000e080e722b */ /* 0x000fd00000000010 */
[----:B------:R-:W-:-:S10]  /*0660*/  DFMA R8, R18, R14, R8 ;  /* 0x0000000e1208722b */ /* 0x000fd40000000008 */
[----:B------:R-:W-:-:S05]  /*0670*/  FFMA R0, RZ, UR6, R9 ;  /* 0x00000006ff007c23 */ /* 0x000fca0008000009 */
[----:B------:R-:W-:-:S13]  /*0680*/  FSETP.GT.AND P0, PT, |R0|, 1.469367938527859385e-39, PT ;  /* 0x001000000000780b */ /* 0x000fda0003f04200 */
[----:B--23--:R-:W-:Y:S05]  /*0690*/  @P0 BRA P1, `(.L_x_3) ;  /* 0x0000000000140947 */ /* 0x00cfea0000800000 */
[----:B------:R-:W0:Y:S01]  /*06a0*/  LDCU.64 UR10, c[0x0][0x3d8] ;  /* 0x00007b00ff0a77ac */ /* 0x000e220008000a00 */
[----:B------:R-:W-:Y:S01]  /*06b0*/  MOV R4, 0x6f0 ;  /* 0x000006f000047802 */ /* 0x000fe20000000f00 */
[----:B0-----:R-:W-:Y:S02]  /*06c0*/  IMAD.U32 R14, RZ, RZ, UR10 ;  /* 0x0000000aff0e7e24 */ /* 0x001fe4000f8e00ff */
[----:B------:R-:W-:-:S07]  /*06d0*/  IMAD.U32 R19, RZ, RZ, UR11 ;  /* 0x0000000bff137e24 */ /* 0x000fce000f8e00ff */
[----:B------:R-:W-:Y:S05]  /*06e0*/  CALL.REL.NOINC `($__internal_0_$__cuda_sm20_div_rn_f64_full) ;  /* 0x0000003800c07944 */ /* 0x000fea0003c00000 */
.L_x_3:
[----:B------:R-:W-:Y:S05]  /*06f0*/  BSYNC.RECONVERGENT B0 ;  /* 0x0000000000007941 */ /* 0x000fea0003800200 */
.L_x_2:
[----:B------:R-:W0:Y:S01]  /*0700*/  LDC.64 R4, c[0x0][0x3b8] ;  /* 0x0000ee00ff047b82 */ /* 0x000e220000000a00 */
[----:B------:R-:W1:Y:S07]  /*0710*/  LDCU UR6, c[0x0][0x3dc] ;  /* 0x00007b80ff0677ac */ /* 0x000e6e0008000800 */
[----:B------:R-:W2:Y:S01]  /*0720*/  LDC.64 R18, c[0x0][0x3d8] ;  /* 0x0000f600ff127b82 */ /* 0x000ea20000000a00 */
[----:B0-----:R-:W-:-:S06]  /*0730*/  IMAD.WIDE R4, R11, 0x8, R4 ;  /* 0x000000080b047825 */ /* 0x001fcc00078e0204 */
[----:B------:R-:W3:Y:S01]  /*0740*/  LDG.E.64 R4, desc[UR8][R4.64] ;  /* 0x0000000804047981 */ /* 0x000ee2000c1e1b00 */
[----:B-1----:R-:W2:Y:S01]  /*0750*/  MUFU.RCP64H R15, UR6 ;  /* 0x00000006000f7d08 */ /* 0x002ea20008001800 */
[----:B------:R-:W-:Y:S01]  /*0760*/  IMAD.MOV.U32 R14, RZ, RZ, 0x1 ;  /* 0x00000001ff0e7424 */ /* 0x000fe200078e00ff */
[----:B------:R-:W-:Y:S06]  /*0770*/  BSSY.RECONVERGENT B0, `(.L_x_4) ;  /* 0x0000016000007945 */ /* 0x000fec0003800200 */
[----:B------:R0:W1:Y:S01]  /*0780*/  F2I.F64.FLOOR R0, R8 ;  /* 0x0000000800007311 */ /* 0x0000620000305100 */
[----:B--2---:R-:W-:-:S08]  /*0790*/  DFMA R16, R14, -R18, 1 ;  /* 0x3ff000000e10742b */ /* 0x004fd00000000812 */
[----:B------:R-:W-:-:S08]  /*07a0*/  DFMA R16, R16, R16, R16 ;  /* 0x000000101010722b */ /* 0x000fd00000000010 */
[----:B------:R-:W-:-:S08]  /*07b0*/  DFMA R14, R14, R16, R14 ;  /* 0x000000100e0e722b */ /* 0x000fd0000000000e */
[----:B------:R-:W-:-:S08]  /*07c0*/  DFMA R20, R14, -R18, 1 ;  /* 0x3ff000000e14742b */ /* 0x000fd00000000812 */
[----:B------:R-:W-:Y:S02]  /*07d0*/  DFMA R20, R14, R20, R14 ;  /* 0x000000140e14722b */ /* 0x000fe4000000000e */
[----:B---3--:R-:W-:-:S08]  /*07e0*/  DADD R16, R2, -R4 ;  /* 0x0000000002107229 */ /* 0x008fd00000000804 */
[----:B------:R-:W-:Y:S02]  /*07f0*/  DMUL R2, R20, R16 ;  /* 0x0000001014027228 */ /* 0x000fe40000000000 */
[----:B------:R-:W-:-:S06]  /*0800*/  FSETP.GEU.AND P1, PT, |R17|, 6.5827683646048100446e-37, PT ;  /* 0x036000001100780b */ /* 0x000fcc0003f2e200 */
[----:B------:R-:W-:-:S08]  /*0810*/  DFMA R4, R2, -R18, R16 ;  /* 0x800000120204722b */ /* 0x000fd00000000010 */
[----:B------:R-:W-:-:S10]  /*0820*/  DFMA R2, R20, R4, R2 ;  /* 0x000000041402722b */ /* 0x000fd40000000002 */
[----:B------:R-:W-:-:S05]  /*0830*/  FFMA R4, RZ, UR6, R3 ;  /* 0x00000006ff047c23 */ /* 0x000fca0008000003 */
[----:B------:R-:W-:-:S13]  /*0840*/  FSETP.GT.AND P0, PT, |R4|, 1.469367938527859385e-39, PT ;  /* 0x001000000400780b */ /* 0x000fda0003f04200 */
[----:B01----:R-:W-:Y:S05]  /*0850*/  @P0 BRA P1, `(.L_x_5) ;  /* 0x00000000001c0947 */ /* 0x003fea0000800000 */
[----:B------:R-:W0:Y:S01]  /*0860*/  LDCU.64 UR10, c[0x0][0x3d8] ;  /* 0x00007b00ff0a77ac */ /* 0x000e220008000a00 */
[----:B------:R-:W-:Y:S01]  /*0870*/  MOV R4, 0x8b0 ;  /* 0x000008b000047802 */ /* 0x000fe20000000f00 */
[----:B0-----:R-:W-:Y:S02]  /*0880*/  IMAD.U32 R14, RZ, RZ, UR10 ;  /* 0x0000000aff0e7e24 */ /* 0x001fe4000f8e00ff */
[----:B------:R-:W-:-:S07]  /*0890*/  IMAD.U32 R19, RZ, RZ, UR11 ;  /* 0x0000000bff137e24 */ /* 0x000fce000f8e00ff */
[----:B------:R-:W-:Y:S05]  /*08a0*/  CALL.REL.NOINC `($__internal_0_$__cuda_sm20_div_rn_f64_full) ;  /* 0x0000003800507944 */ /* 0x000fea0003c00000 */
[----:B------:R-:W-:Y:S02]  /*08b0*/  IMAD.MOV.U32 R2, RZ, RZ, R8 ;  /* 0x000000ffff027224 */ /* 0x000fe400078e0008 */
[----:B------:R-:W-:-:S07]  /*08c0*/  IMAD.MOV.U32 R3, RZ, RZ, R9 ;  /* 0x000000ffff037224 */ /* 0x000fce00078e0009 */
.L_x_5:
[----:B------:R-:W-:Y:S05]  /*08d0*/  BSYNC.RECONVERGENT B0 ;  /* 0x0000000000007941 */ /* 0x000fea0003800200 */
.L_x_4:
[----:B------:R-:W0:Y:S01]  /*08e0*/  LDC.64 R4, c[0x0][0x3b8] ;  /* 0x0000ee00ff047b82 */ /* 0x000e220000000a00 */
[----:B------:R-:W1:Y:S07]  /*08f0*/  LDCU UR6, c[0x0][0x3dc] ;  /* 0x00007b80ff0677ac */ /* 0x000e6e0008000800 */
[----:B------:R-:W2:Y:S01]  /*0900*/  LDC.64 R14, c[0x0][0x3d8] ;  /* 0x0000f600ff0e7b82 */ /* 0x000ea20000000a00 */
[----:B0-----:R-:W-:-:S06]  /*0910*/  IMAD.WIDE R4, R0, 0x8, R4 ;  /* 0x0000000800047825 */ /* 0x001fcc00078e0204 */
[----:B------:R-:W3:Y:S01]  /*0920*/  LDG.E.64 R4, desc[UR8][R4.64] ;  /* 0x0000000804047981 */ /* 0x000ee2000c1e1b00 */
[----:B-1----:R-:W2:Y:S01]  /*0930*/  MUFU.RCP64H R9, UR6 ;  /* 0x0000000600097d08 */ /* 0x002ea20008001800 */
[----:B------:R-:W-:Y:S01]  /*0940*/  IMAD.MOV.U32 R8, RZ, RZ, 0x1 ;  /* 0x00000001ff087424 */ /* 0x000fe200078e00ff */
[----:B------:R-:W-:Y:S05]  /*0950*/  BSSY.RECONVERGENT B0, `(.L_x_6) ;  /* 0x0000015000007945 */ /* 0x000fea0003800200 */
        /* <DEDUP_REMOVED lines=14> */
[----:B------:R-:W-:Y:S01]  /*0a40*/  MOV R4, 0xa80 ;  /* 0x00000a8000047802 */ /* 0x000fe20000000f00 */
[----:B0-----:R-:W-:Y:S02]  /*0a50*/  IMAD.U32 R14, RZ, RZ, UR10 ;  /* 0x0000000aff0e7e24 */ /* 0x001fe4000f8e00ff */
[----:B------:R-:W-:-:S07]  /*0a60*/  IMAD.U32 R19, RZ, RZ, UR11 ;  /* 0x0000000bff137e24 */ /* 0x000fce000f8e00ff */
[----:B------:R-:W-:Y:S05]  /*0a70*/  CALL.REL.NOINC `($__internal_0_$__cuda_sm20_div_rn_f64_full) ;  /* 0x0000003400dc7944 */ /* 0x000fea0003c00000 */
[----:B------:R-:W-:Y:S02]  /*0a80*/  IMAD.MOV.U32 R4, RZ, RZ, R8 ;  /* 0x000000ffff047224 */ /* 0x000fe400078e0008 */
[----:B------:R-:W-:-:S07]  /*0a90*/  IMAD.MOV.U32 R5, RZ, RZ, R9 ;  /* 0x000000ffff057224 */ /* 0x000fce00078e0009 */
.L_x_7:
[----:B------:R-:W-:Y:S05]  /*0aa0*/  BSYNC.RECONVERGENT B0 ;  /* 0x0000000000007941 */ /* 0x000fea0003800200 */
.L_x_6:
[C---:B------:R-:W-:Y:S01]  /*0ab0*/  ISETP.NE.AND P0, PT, R6.reuse, UR4, PT ;  /* 0x0000000406007c0c */ /* 0x040fe2000bf05270 */
[----:B------:R-:W-:Y:S01]  /*0ac0*/  BSSY.RECONVERGENT B0, `(.L_x_8) ;  /* 0x000036a000007945 */ /* 0x000fe20003800200 */
[----:B------:R-:W-:Y:S01]  /*0ad0*/  ISETP.NE.AND P1, PT, R6, RZ, PT ;  /* 0x000000ff0600720c */ /* 0x000fe20003f25270 */
[----:B------:R-:W-:-:S12]  /*0ae0*/  IMAD.IADD R7, R10, 0x1, R11 ;  /* 0x000000010a077824 */ /* 0x000fd800078e020b */
[----:B------:R-:W-:Y:S05]  /*0af0*/  @P0 BRA P1, `(.L_x_9) ;  /* 0x0000001c00300947 */ /* 0x000fea0000800000 */
[----:B------:R-:W0:Y:S02]  /*0b00*/  LDC.64 R10, c[0x0][0x3b0] ;  /* 0x0000ec00ff0a7b82 */ /* 0x000e240000000a00 */
[----:B0-----:R-:W-:-:S06]  /*0b10*/  IMAD.WIDE R10, R13, 0x8, R10 ;  /* 0x000000080d0a7825 */ /* 0x001fcc00078e020a */
[----:B------:R-:W2:Y:S01]  /*0b20*/  LDG.E.64 R10, desc[UR8][R10.64] ;  /* 0x000000080a0a7981 */ /* 0x000ea2000c1e1b00 */
[----:B------:R-:W-:Y:S01]  /*0b30*/  IMAD.MOV.U32 R14, RZ, RZ, 0x0 ;  /* 0x00000000ff0e7424 */ /* 0x000fe200078e00ff */
[----:B------:R-:W-:Y:S01]  /*0b40*/  BSSY.RECONVERGENT B1, `(.L_x_10) ;  /* 0x0000013000017945 */ /* 0x000fe20003800200 */
[----:B------:R-:W-:Y:S01]  /*0b50*/  IMAD.MOV.U32 R15, RZ, RZ, 0x3fd80000 ;  /* 0x3fd80000ff0f7424 */ /* 0x000fe200078e00ff */
[----:B--2---:R-:W-:-:S06]  /*0b60*/  DFMA R2, R10, R10, 16 ;  /* 0x403000000a02742b */ /* 0x004fcc000000000a */
[----:B------:R-:W0:Y:S04]  /*0b70*/  MUFU.RSQ64H R5, R3 ;  /* 0x0000000300057308 */ /* 0x000e280000001c00 */
[----:B------:R-:W-:-:S05]  /*0b80*/  VIADD R4, R3, 0xfcb00000 ;  /* 0xfcb0000003047836 */ /* 0x000fca0000000000 */
[----:B------:R-:W-:Y:S01]  /*0b90*/  ISETP.GE.U32.AND P0, PT, R4, 0x7ca00000, PT ;  /* 0x7ca000000400780c */ /* 0x000fe20003f06070 */
[----:B0-----:R-:W-:-:S08]  /*0ba0*/  DMUL R8, R4, R4 ;  /* 0x0000000404087228 */ /* 0x001fd00000000000 */
[----:B------:R-:W-:-:S08]  /*0bb0*/  DFMA R8, R2, -R8, 1 ;  /* 0x3ff000000208742b */ /* 0x000fd00000000808 */
[----:B------:R-:W-:Y:S02]  /*0bc0*/  DFMA R14, R8, R14, 0.5 ;  /* 0x3fe00000080e742b */ /* 0x000fe4000000000e */
[----:B------:R-:W-:-:S08]  /*0bd0*/  DMUL R8, R4, R8 ;  /* 0x0000000804087228 */ /* 0x000fd00000000000 */
[----:B------:R-:W-:-:S08]  /*0be0*/  DFMA R14, R14, R8, R4 ;  /* 0x000000080e0e722b */ /* 0x000fd00000000004 */
[----:B------:R-:W-:Y:S02]  /*0bf0*/  DMUL R16, R2, R14 ;  /* 0x0000000e02107228 */ /* 0x000fe40000000000 */
[----:B------:R-:W-:Y:S02]  /*0c00*/  VIADD R9, R15, 0xfff00000 ;  /* 0xfff000000f097836 */ /* 0x000fe40000000000 */
[----:B------:R-:W-:-:S04]  /*0c10*/  IMAD.MOV.U32 R8, RZ, RZ, R14 ;  /* 0x000000ffff087224 */ /* 0x000fc800078e000e */
[----:B------:R-:W-:-:S08]  /*0c20*/  DFMA R18, R16, -R16, R2 ;  /* 0x800000101012722b */ /* 0x000fd00000000002 */
[----:B------:R-:W-:Y:S01]  /*0c30*/  DFMA R22, R18, R8, R16 ;  /* 0x000000081216722b */ /* 0x000fe20000000010 */
[----:B------:R-:W-:Y:S10]  /*0c40*/  @!P0 BRA `(.L_x_11) ;  /* 0x0000000000088947 */ /* 0x000ff40003800000 */
[----:B------:R-:W-:-:S07]  /*0c50*/  MOV R0, 0xc70 ;  /* 0x00000c7000007802 */ /* 0x000fce0000000f00 */
[----:B------:R-:W-:Y:S05]  /*0c60*/  CALL.REL.NOINC `($__internal_1_$__cuda_sm20_dsqrt_rn_f64_mediumpath_v1) ;  /* 0x0000003800d47944 */ /* 0x000fea0003c00000 */
.L_x_11:
[----:B------:R-:W-:Y:S05]  /*0c70*/  BSYNC.RECONVERGENT B1 ;  /* 0x0000000000017941 */ /* 0x000fea0003800200 */
.L_x_10:
[----:B------:R-:W-:Y:S01]  /*0c80*/  LOP3.LUT R5, R23, 0x7fffffff, RZ, 0xc0, !PT ;  /* 0x7fffffff17057812 */ /* 0x000fe200078ec0ff */
[----:B------:R-:W-:Y:S01]  /*0c90*/  IMAD.MOV.U32 R4, RZ, RZ, R22 ;  /* 0x000000ffff047224 */ /* 0x000fe200078e0016 */
[----:B------:R-:W-:Y:S01]  /*0ca0*/  UMOV UR10, 0x24dd2f1a ;  /* 0x24dd2f1a000a7882 */ /* 0x000fe20000000000 */
[----:B------:R-:W-:Y:S01]  /*0cb0*/  UMOV UR11, 0x3fe4f922 ;  /* 0x3fe4f922000b7882 */ /* 0x000fe20000000000 */
[----:B------:R-:W-:Y:S03]  /*0cc0*/  BSSY.RECONVERGENT B1, `(.L_x_12) ;  /* 0x000005f000017945 */ /* 0x000fe60003800200 */
[----:B------:R-:W-:-:S14]  /*0cd0*/  DSETP.GE.AND P0, PT, R4, UR10, PT ;  /* 0x0000000a04007e2a */ /* 0x000fdc000bf06000 */
[----:B------:R-:W-:Y:S05]  /*0ce0*/  @!P0 BRA `(.L_x_13) ;  /* 0x0000000000e48947 */ /* 0x000fea0003800000 */
[----:B------:R-:W-:Y:S01]  /*0cf0*/  DADD R14, R4, R4 ;  /* 0x00000000040e7229 */ /* 0x000fe20000000004 */
[----:B------:R-:W-:Y:S01]  /*0d00*/  UMOV UR10, 0xfefa39ef ;  /* 0xfefa39ef000a7882 */ /* 0x000fe20000000000 */
[----:B------:R-:W-:Y:S01]  /*0d10*/  UMOV UR11, 0x3fe62e42 ;  /* 0x3fe62e42000b7882 */ /* 0x000fe20000000000 */
[----:B------:R-:W-:Y:S01]  /*0d20*/  IMAD.MOV.U32 R16, RZ, RZ, -0x7649667 ;  /* 0xf89b6999ff107424 */ /* 0x000fe200078e00ff */
[----:B------:R-:W-:Y:S01]  /*0d30*/  ISETP.GT.U32.AND P0, PT, R5, 0x40330fc1, PT ;  /* 0x40330fc10500780c */ /* 0x000fe20003f04070 */
[----:B------:R-:W-:Y:S01]  /*0d40*/  IMAD.MOV.U32 R17, RZ, RZ, 0x3e928a27 ;  /* 0x3e928a27ff117424 */ /* 0x000fe200078e00ff */
[----:B------:R-:W0:Y:S02]  /*0d50*/  F2F.F32.F64 R0, R14 ;  /* 0x0000000e00007310 */ /* 0x000e240000301000 */
[----:B0-----:R-:W-:-:S06]  /*0d60*/  FMUL R0, R0, 1.4426950216293334961 ;  /* 0x3fb8aa3b00007820 */ /* 0x001fcc0000400000 */
[----:B------:R-:W0:Y:S08]  /*0d70*/  FRND R0, R0 ;  /* 0x0000000000007307 */ /* 0x000e300000201000 */
[----:B0-----:R0:W1:Y:S08]  /*0d80*/  F2F.F64.F32 R8, R0 ;  /* 0x0000000000087310 */ /* 0x0010700000201800 */
[----:B0-----:R-:W0:Y:S01]  /*0d90*/  MUFU.EX2 R0, R0 ;  /* 0x0000000000007308 */ /* 0x001e220000000800 */
[----:B-1----:R-:W-:Y:S01]  /*0da0*/  DFMA R8, R8, -UR10, R14 ;  /* 0x8000000a08087c2b */ /* 0x002fe2000800000e */
[----:B------:R-:W-:Y:S01]  /*0db0*/  UMOV UR10, 0xa4741b81 ;  /* 0xa4741b81000a7882 */ /* 0x000fe20000000000 */
[----:B------:R-:W-:-:S06]  /*0dc0*/  UMOV UR11, 0x3e5ae904 ;  /* 0x3e5ae904000b7882 */ /* 0x000fcc0000000000 */
[C---:B------:R-:W-:Y:S01]  /*0dd0*/  DFMA R16, R8.reuse, UR10, R16 ;  /* 0x0000000a08107c2b */ /* 0x040fe20008000010 */
[----:B------:R-:W-:Y:S01]  /*0de0*/  UMOV UR10, 0x15ff7e07 ;  /* 0x15ff7e07000a7882 */ /* 0x000fe20000000000 */
[----:B------:R-:W-:Y:S01]  /*0df0*/  UMOV UR11, 0x3ec71de7 ;  /* 0x3ec71de7000b7882 */ /* 0x000fe20000000000 */
[----:B0-----:R-:W0:Y:S05]  /*0e00*/  F2F.F64.F32 R14, R0 ;  /* 0x00000000000e7310 */ /* 0x001e2a0000201800 */
[----:B------:R-:W-:Y:S01]  /*0e10*/  DFMA R16, R8, R16, UR10 ;  /* 0x0000000a08107e2b */ /* 0x000fe20008000010 */
[----:B------:R-:W-:Y:S01]  /*0e20*/  UMOV UR10, 0x6b0ac45a ;  /* 0x6b0ac45a000a7882 */ /* 0x000fe20000000000 */
[----:B------:R-:W-:-:S06]  /*0e30*/  UMOV UR11, 0x3efa019a ;  /* 0x3efa019a000b7882 */ /* 0x000fcc0000000000 */
[----:B------:R-:W-:Y:S01]  /*0e40*/  DFMA R16, R8, R16, UR10 ;  /* 0x0000000a08107e2b */ /* 0x000fe20008000010 */
[----:B------:R-:W-:Y:S01]  /*0e50*/  UMOV UR10, 0x17eed94f ;  /* 0x17eed94f000a7882 */ /* 0x000fe20000000000 */
[----:B------:R-:W-:Y:S01]  /*0e60*/  UMOV UR11, 0x3f2a01a0 ;  /* 0x3f2a01a0000b7882 */ /* 0x000fe20000000000 */
[----:B0-----:R-:W-:-:S05]  /*0e70*/  DADD R18, -R14, 1 ;  /* 0x3ff000000e127429 */ /* 0x001fca0000000100 */
[----:B------:R-:W-:Y:S01]  /*0e80*/  DFMA R16, R8, R16, UR10 ;  /* 0x0000000a08107e2b */ /* 0x000fe20008000010 */
[----:B------:R-:W-:Y:S01]  /*0e90*/  UMOV UR10, 0x17f2a71b ;  /* 0x17f2a71b000a7882 */ /* 0x000fe20000000000 */
[----:B------:R-:W-:-:S06]  /*0ea0*/  UMOV UR11, 0x3f56c16c ;  /* 0x3f56c16c000b7882 */ /* 0x000fcc0000000000 */
        /* <DEDUP_REMOVED lines=12> */
[----:B------:R-:W-:-:S08]  /*0f70*/  DFMA R16, R8, R16, UR10 ;  /* 0x0000000a08107e2b */ /* 0x000fd00008000010 */
[----:B------:R-:W-:-:S08]  /*0f80*/  DMUL R16, R8, R16 ;  /* 0x0000001008107228 */ /* 0x000fd00000000000 */
[----:B------:R-:W-:Y:S01]  /*0f90*/  DFMA R16, R8, R16, R8 ;  /* 0x000000100810722b */ /* 0x000fe20000000008 */
[----:B------:R-:W-:-:S07]  /*0fa0*/  IMAD.MOV.U32 R8, RZ, RZ, RZ ;  /* 0x000000ffff087224 */ /* 0x000fce00078e00ff */
[----:B------:R-:W-:-:S08]  /*0fb0*/  DFMA R16, -R16, R14, R18 ;  /* 0x0000000e1010722b */ /* 0x000fd00000000112 */
[----:B------:R-:W-:-:S06]  /*0fc0*/  DADD R16, -R16, 2 ;  /* 0x4000000010107429 */ /* 0x000fcc0000000100 */
[----:B------:R-:W0:Y:S02]  /*0fd0*/  MUFU.RCP64H R9, R17 ;  /* 0x0000001100097308 */ /* 0x000e240000001800 */
[----:B0-----:R-:W-:-:S08]  /*0fe0*/  DFMA R14, -R16, R8, 1 ;  /* 0x3ff00000100e742b */ /* 0x001fd00000000108 */
[----:B------:R-:W-:-:S08]  /*0ff0*/  DFMA R14, R14, R14, R14 ;  /* 0x0000000e0e0e722b */ /* 0x000fd0000000000e */
[----:B------:R-:W-:Y:S01]  /*1000*/  DFMA R14, R8, R14, R8 ;  /* 0x0000000e080e722b */ /* 0x000fe20000000008 */
[----:B------:R-:W-:Y:S02]  /*1010*/  IMAD.MOV.U32 R8, RZ, RZ, 0x0 ;  /* 0x00000000ff087424 */ /* 0x000fe400078e00ff */
[----:B------:R-:W-:-:S06]  /*1020*/  IMAD.MOV.U32 R9, RZ, RZ, 0x40000000 ;  /* 0x40000000ff097424 */ /* 0x000fcc00078e00ff */
[----:B------:R-:W-:-:S10]  /*1030*/  DFMA R14, R14, -R8, 1 ;  /* 0x3ff000000e0e742b */ /* 0x000fd40000000808 */
[----:B------:R-:W-:Y:S02]  /*1040*/  FSEL R7, R15, 1.875, !P0 ;  /* 0x3ff000000f077808 */ /* 0x000fe40004000000 */
[----:B------:R-:W-:Y:S02]  /*1050*/  FSEL R8, R14, RZ, !P0 ;  /* 0x000000ff0e087208 */ /* 0x000fe40004000000 */
[----:B------:R-:W-:Y:S01]  /*1060*/  LOP3.LUT R9, R7, 0x80000000, R23, 0xb8, !PT ;  /* 0x8000000007097812 */ /* 0x000fe200078eb817 */
[----:B------:R-:W-:Y:S06]  /*1070*/  BRA `(.L_x_14) ;  /* 0x00000000008c7947 */ /* 0x000fec0003800000 */
.L_x_13:
[----:B------:R-:W-:Y:S01]  /*1080*/  DMUL R8, R22, R22 ;  /* 0x0000001616087228 */ /* 0x000fe20000000000 */
[----:B------:R-:W-:Y:S01]  /*1090*/  IMAD.MOV.U32 R14, RZ, RZ, 0x420afc3d ;  /* 0x420afc3dff0e7424 */ /* 0x000fe200078e00ff */
[----:B------:R-:W-:Y:S01]  /*10a0*/  UMOV UR10, 0xe2f5e964 ;  /* 0xe2f5e964000a7882 */ /* 0x000fe20000000000 */
[----:B------:R-:W-:Y:S01]  /*10b0*/  IMAD.MOV.U32 R15, RZ, RZ, 0x3f14359f ;  /* 0x3f14359fff0f7424 */ /* 0x000fe200078e00ff */
[----:B------:R-:W-:-:S05]  /*10c0*/  UMOV UR11, 0x3ef0bc46 ;  /* 0x3ef0bc46000b7882 */ /* 0x000fca0000000000 */
[----:B------:R-:W-:Y:S01]  /*10d0*/  DFMA R14, R8, -UR10, R14 ;  /* 0x8000000a080e7c2b */ /* 0x000fe2000800000e */
[----:B------:R-:W-:Y:S01]  /*10e0*/  UMOV UR10, 0x728c5d84 ;  /* 0x728c5d84000a7882 */ /* 0x000fe20000000000 */
[----:B------:R-:W-:-:S06]  /*10f0*/  UMOV UR11, 0x3f2df9f0 ;  /* 0x3f2df9f0000b7882 */ /* 0x000fcc0000000000 */
[----:B------:R-:W-:Y:S01]  /*1100*/  DFMA R14, R8, R14, -UR10 ;  /* 0x8000000a080e7e2b */ /* 0x000fe2000800000e */
[----:B------:R-:W-:Y:S01]  /*1110*/  UMOV UR10, 0xcec4f033 ;  /* 0xcec4f033000a7882 */ /* 0x000fe20000000000 */
[----:B------:R-:W-:-:S06]  /*1120*/  UMOV UR11, 0x3f4337d1 ;  /* 0x3f4337d1000b7882 */ /* 0x000fcc0000000000 */
[----:B------:R-:W-:Y:S01]  /*1130*/  DFMA R14, R8, R14, UR10 ;  /* 0x0000000a080e7e2b */ /* 0x000fe2000800000e */
        /* <DEDUP_REMOVED lines=20> */
[----:B------:R-:W-:-:S08]  /*1280*/  DFMA R14, R8, R14, -UR10 ;  /* 0x8000000a080e7e2b */ /* 0x000fd0000800000e */
[----:B------:R-:W-:-:S08]  /*1290*/  DFMA R8, R8, R14, RZ ;  /* 0x0000000e0808722b */ /* 0x000fd000000000ff */
[----:B------:R-:W-:-:S11]  /*12a0*/  DFMA R8, R8, R22, R22 ;  /* 0x000000160808722b */ /* 0x000fd60000000016 */
.L_x_14:
[----:B------:R-:W-:Y:S05]  /*12b0*/  BSYNC.RECONVERGENT B1 ;  /* 0x0000000000017941 */ /* 0x000fea0003800200 */
.L_x_12:
[----:B------:R-:W-:Y:S01]  /*12c0*/  ISETP.GT.U32.AND P0, PT, R5, 0x408633ce, PT ;  /* 0x408633ce0500780c */ /* 0x000fe20003f04070 */
[----:B------:R-:W-:-:S12]  /*12d0*/  BSSY.RECONVERGENT B1, `(.L_x_15) ;  /* 0x0000037000017945 */ /* 0x000fd80003800200 */
[----:B------:R-:W-:Y:S05]  /*12e0*/  @P0 BRA `(.L_x_16) ;  /* 0x0000000000c80947 */ /* 0x000fea0003800000 */
[----:B------:R-:W-:Y:S01]  /*12f0*/  IMAD.MOV.U32 R14, RZ, RZ, 0x652b82fe ;  /* 0x652b82feff0e7424 */ /* 0x000fe200078e00ff */
[----:B------:R-:W-:Y:S01]  /*1300*/  UMOV UR10, 0xfefa39ef ;  /* 0xfefa39ef000a7882 */ /* 0x000fe20000000000 */
[----:B------:R-:W-:Y:S01]  /*1310*/  IMAD.MOV.U32 R15, RZ, RZ, 0x3ff71547 ;  /* 0x3ff71547ff0f7424 */ /* 0x000fe200078e00ff */
[----:B------:R-:W-:-:S05]  /*1320*/  UMOV UR11, 0x3fe62e42 ;  /* 0x3fe62e42000b7882 */ /* 0x000fca0000000000 */
[----:B------:R-:W-:-:S08]  /*1330*/  DFMA R14, R4, R14, 6.75539944105574400000e+15 ;  /* 0x43380000040e742b */ /* 0x000fd0000000000e */
[----:B------:R-:W-:-:S08]  /*1340*/  DADD R16, R14, -6.75539944105574400000e+15 ;  /* 0xc33800000e107429 */ /* 0x000fd00000000000 */
[----:B------:R-:W-:Y:S01]  /*1350*/  DFMA R4, R16, -UR10, R4 ;  /* 0x8000000a10047c2b */ /* 0x000fe20008000004 */
[----:B------:R-:W-:Y:S01]  /*1360*/  UMOV UR10, 0x3b39803f ;  /* 0x3b39803f000a7882 */ /* 0x000fe20000000000 */
[----:B------:R-:W-:-:S06]  /*1370*/  UMOV UR11, 0x3c7abc9e ;  /* 0x3c7abc9e000b7882 */ /* 0x000fcc0000000000 */
[----:B------:R-:W-:Y:S01]  /*1380*/  DFMA R4, R16, -UR10, R4 ;  /* 0x8000000a10047c2b */ /* 0x000fe20008000004 */
[----:B------:R-:W-:Y:S01]  /*1390*/  UMOV UR10, 0x69ce2bdf ;  /* 0x69ce2bdf000a7882 */ /* 0x000fe20000000000 */
[----:B------:R-:W-:Y:S01]  /*13a0*/  IMAD.MOV.U32 R16, RZ, RZ, -0x35dec16 ;  /* 0xfca213eaff107424 */ /* 0x000fe200078e00ff */
[----:B------:R-:W-:Y:S01]  /*13b0*/  UMOV UR11, 0x3e5ade15 ;  /* 0x3e5ade15000b7882 */ /* 0x000fe20000000000 */
[----:B------:R-:W-:-:S06]  /*13c0*/  IMAD.MOV.U32 R17, RZ, RZ, 0x3e928af3 ;  /* 0x3e928af3ff117424 */ /* 0x000fcc00078e00ff */
[----:B------:R-:W-:Y:S01]  /*13d0*/  DFMA R16, R4, UR10, R16 ;  /* 0x0000000a04107c2b */ /* 0x000fe20008000010 */
        /* <DEDUP_REMOVED lines=24> */
[----:B------:R-:W-:-:S08]  /*1560*/  DFMA R16, R4, R16, 1 ;  /* 0x3ff000000410742b */ /* 0x000fd00000000010 */
[----:B------:R-:W-:Y:S01]  /*1570*/  DFMA R16, R4, R16, 1 ;  /* 0x3ff000000410742b */ /* 0x000fe20000000010 */
[----:B------:R-:W-:-:S09]  /*1580*/  IMAD.MOV.U32 R4, RZ, RZ, RZ ;  /* 0x000000ffff047224 */ /* 0x000fd200078e00ff */
[----:B------:R-:W-:-:S04]  /*1590*/  IMAD R14, R14, 0x100000, R17 ;  /* 0x001000000e0e7824 */ /* 0x000fc800078e0211 */
[----:B------:R-:W-:-:S04]  /*15a0*/  VIADD R17, R14, 0xffe00000 ;  /* 0xffe000000e117836 */ /* 0x000fc80000000000 */
[----:B------:R-:W0:Y:S02]  /*15b0*/  MUFU.RCP64H R5, R17 ;  /* 0x0000001100057308 */ /* 0x000e240000001800 */
[----:B0-----:R-:W-:-:S08]  /*15c0*/  DFMA R14, -R16, R4, 1 ;  /* 0x3ff00000100e742b */ /* 0x001fd00000000104 */
[----:B------:R-:W-:-:S08]  /*15d0*/  DFMA R14, R14, R14, R14 ;  /* 0x0000000e0e0e722b */ /* 0x000fd0000000000e */
[----:B------:R-:W-:-:S08]  /*15e0*/  DFMA R14, R4, R14, R4 ;  /* 0x0000000e040e722b */ /* 0x000fd00000000004 */
[----:B------:R-:W-:Y:S01]  /*15f0*/  DFMA R14, R14, 0.0625, R16 ;  /* 0x3fb000000e0e782b */ /* 0x000fe20000000010 */
[----:B------:R-:W-:Y:S10]  /*1600*/  BRA `(.L_x_17) ;  /* 0x00000000000c7947 */ /* 0x000ff40003800000 */
.L_x_16:
[----:B------:R-:W-:-:S06]  /*1610*/  DSETP.GTU.AND P0, PT, R22, +INF , PT ;  /* 0x7ff000001600742a */ /* 0x000fcc0003f0c000 */
[----:B------:R-:W-:Y:S02]  /*1620*/  FSEL R14, R22, RZ, P0 ;  /* 0x000000ff160e7208 */ /* 0x000fe40000000000 */
[----:B------:R-:W-:-:S07]  /*1630*/  FSEL R15, R23, +QNAN , P0 ;  /* 0x7ff00000170f7808 */ /* 0x000fce0000000000 */
.L_x_17:
[----:B------:R-:W-:Y:S05]  /*1640*/  BSYNC.RECONVERGENT B1 ;  /* 0x0000000000017941 */ /* 0x000fea0003800200 */
.L_x_15:
[----:B------:R-:W-:Y:S01]  /*1650*/  DADD R14, R14, R14 ;  /* 0x000000000e0e7229 */ /* 0x000fe2000000000e */
[----:B------:R-:W-:Y:S01]  /*1660*/  IMAD.MOV.U32 R4, RZ, RZ, 0x1 ;  /* 0x00000001ff047424 */ /* 0x000fe200078e00ff */
[----:B------:R-:W-:Y:S01]  /*1670*/  FSETP.GEU.AND P1, PT, |R9|, 6.5827683646048100446e-37, PT ;  /* 0x036000000900780b */ /* 0x000fe20003f2e200 */
[----:B------:R-:W-:Y:S01]  /*1680*/  IMAD.MOV.U32 R18, RZ, RZ, R8 ;  /* 0x000000ffff127224 */ /* 0x000fe200078e0008 */
[----:B------:R-:W-:Y:S01]  /*1690*/  BSSY.RECONVERGENT B1, `(.L_x_18) ;  /* 0x0000016000017945 */ /* 0x000fe20003800200 */
[----:B------:R-:W-:-:S03]  /*16a0*/  IMAD.MOV.U32 R19, RZ, RZ, R9 ;  /* 0x000000ffff137224 */ /* 0x000fc600078e0009 */
[----:B------:R-:W-:-:S06]  /*16b0*/  DMUL R14, R14, R14 ;  /* 0x0000000e0e0e7228 */ /* 0x000fcc0000000000 */
[----:B------:R-:W0:Y:S02]  /*16c0*/  MUFU.RCP64H R5, R15 ;  /* 0x0000000f00057308 */ /* 0x000e240000001800 */
[----:B0-----:R-:W-:-:S08]  /*16d0*/  DFMA R16, -R14, R4, 1 ;  /* 0x3ff000000e10742b */ /* 0x001fd00000000104 */
[----:B------:R-:W-:-:S08]  /*16e0*/  DFMA R16, R16, R16, R16 ;  /* 0x000000101010722b */ /* 0x000fd00000000010 */
[----:B------:R-:W-:-:S08]  /*16f0*/  DFMA R16, R4, R16, R4 ;  /* 0x000000100410722b */ /* 0x000fd00000000004 */
[----:B------:R-:W-:-:S08]  /*1700*/  DFMA R4, -R14, R16, 1 ;  /* 0x3ff000000e04742b */ /* 0x000fd00000000110 */
[----:B------:R-:W-:-:S08]  /*1710*/  DFMA R4, R16, R4, R16 ;  /* 0x000000041004722b */ /* 0x000fd00000000010 */
[----:B------:R-:W-:-:S08]  /*1720*/  DMUL R16, R4, R18 ;  /* 0x0000001204107228 */ /* 0x000fd00000000000 */
[----:B------:R-:W-:-:S08]  /*1730*/  DFMA R18, -R14, R16, R18 ;  /* 0x000000100e12722b */ /* 0x000fd00000000112 */
[----:B------:R-:W-:-:S10]  /*1740*/  DFMA R4, R4, R18, R16 ;  /* 0x000000120404722b */ /* 0x000fd40000000010 */
[----:B------:R-:W-:-:S05]  /*1750*/  FFMA R0, RZ, R15, R5 ;  /* 0x0000000fff007223 */ /* 0x000fca0000000005 */
[----:B------:R-:W-:-:S13]  /*1760*/  FSETP.GT.AND P0, PT, |R0|, 1.469367938527859385e-39, PT ;  /* 0x001000000000780b */ /* 0x000fda0003f04200 */
[----:B------:R-:W-:Y:S05]  /*1770*/  @P0 BRA P1, `(.L_x_19) ;  /* 0x00000000001c0947 */ /* 0x000fea0000800000 */
[----:B------:R-:W-:Y:S01]  /*1780*/  IMAD.MOV.U32 R16, RZ, RZ, R8 ;  /* 0x000000ffff107224 */ /* 0x000fe200078e0008 */
[----:B------:R-:W-:Y:S01]  /*1790*/  MOV R4, 0x17d0 ;  /* 0x000017d000047802 */ /* 0x000fe20000000f00 */
[----:B------:R-:W-:Y:S02]  /*17a0*/  IMAD.MOV.U32 R17, RZ, RZ, R9 ;  /* 0x000000ffff117224 */ /* 0x000fe400078e0009 */
[----:B------:R-:W-:-:S07]  /*17b0*/  IMAD.MOV.U32 R19, RZ, RZ, R15 ;  /* 0x000000ffff137224 */ /* 0x000fce00078e000f */
[----:B------:R-:W-:Y:S05]  /*17c0*/  CALL.REL.NOINC `($__internal_0_$__cuda_sm20_div_rn_f64_full) ;  /* 0x0000002800887944 */ /* 0x000fea0003c00000 */
[----:B------:R-:W-:Y:S02]  /*17d0*/  IMAD.MOV.U32 R4, RZ, RZ, R8 ;  /* 0x000000ffff047224 */ /* 0x000fe400078e0008 */
[----:B------:R-:W-:-:S07]  /*17e0*/  IMAD.MOV.U32 R5, RZ, RZ, R9 ;  /* 0x000000ffff057224 */ /* 0x000fce00078e0009 */
.L_x_19:
[----:B------:R-:W-:Y:S05]  /*17f0*/  BSYNC.RECONVERGENT B1 ;  /* 0x0000000000017941 */ /* 0x000fea0003800200 */
.L_x_18:
[----:B------:R-:W-:Y:S01]  /*1800*/  DSETP.NEU.AND P0, PT, R2, RZ, PT ;  /* 0x000000ff0200722a */ /* 0x000fe20003f0d000 */
[----:B------:R-:W-:-:S13]  /*1810*/  CS2R R26, SRZ ;  /* 0x00000000001a7805 */ /* 0x000fda000001ff00 */
[----:B------:R-:W-:Y:S05]  /*1820*/  @!P0 BRA `(.L_x_20) ;  /* 0x00000028004c8947 */ /* 0x000fea0003800000 */
[----:B------:R-:W-:Y:S01]  /*1830*/  UMOV UR10, 0xa3d70a4 ;  /* 0x0a3d70a4000a7882 */ /* 0x000fe20000000000 */
[----:B------:R-:W-:Y:S01]  /*1840*/  UMOV UR11, 0x3fd8a3d7 ;  /* 0x3fd8a3d7000b7882 */ /* 0x000fe20000000000 */
[----:B------:R-:W-:Y:S01]  /*1850*/  IMAD.MOV.U32 R2, RZ, RZ, 0x1 ;  /* 0x00000001ff027424 */ /* 0x000fe200078e00ff */
[----:B------:R-:W-:Y:S01]  /*1860*/  DMUL R22, R22, UR10 ;  /* 0x0000000a16167c28 */ /* 0x000fe20008000000 */
[----:B------:R-:W-:Y:S01]  /*1870*/  BSSY.RECONVERGENT B1, `(.L_x_21) ;  /* 0x0000016000017945 */ /* 0x000fe20003800200 */
[----:B------:R-:W0:Y:S04]  /*1880*/  LDCU.64 UR10, c[0x0][0x3e0] ;  /* 0x00007c00ff0a77ac */ /* 0x000e280008000a00 */
[----:B------:R-:W1:Y:S01]  /*1890*/  MUFU.RCP64H R3, R23 ;  /* 0x0000001700037308 */ /* 0x000e620000001800 */
[----:B0-----:R-:W-:-:S02]  /*18a0*/  DMUL R16, R4, UR10 ;  /* 0x0000000a04107c28 */ /* 0x001fc40008000000 */
[----:B-1----:R-:W-:-:S08]  /*18b0*/  DFMA R8, -R22, R2, 1 ;  /* 0x3ff000001608742b */ /* 0x002fd00000000102 */
[----:B------:R-:W-:Y:S01]  /*18c0*/  FSETP.GEU.AND P1, PT, |R17|, 6.5827683646048100446e-37, PT ;  /* 0x036000001100780b */ /* 0x000fe20003f2e200 */
        /* <DEDUP_REMOVED lines=12> */
[----:B------:R-:W-:-:S07]  /*1990*/  IMAD.MOV.U32 R19, RZ, RZ, R23 ;  /* 0x000000ffff137224 */ /* 0x000fce00078e0017 */
[----:B------:R-:W-:Y:S05]  /*19a0*/  CALL.REL.NOINC `($__internal_0_$__cuda_sm20_div_rn_f64_full) ;  /* 0x0000002800107944 */ /* 0x000fea0003c00000 */
[----:B------:R-:W-:Y:S02]  /*19b0*/  IMAD.MOV.U32 R2, RZ, RZ, R8 ;  /* 0x000000ffff027224 */ /* 0x000fe400078e0008 */
[----:B------:R-:W-:-:S07]  /*19c0*/  IMAD.MOV.U32 R3, RZ, RZ, R9 ;  /* 0x000000ffff037224 */ /* 0x000fce00078e0009 */
.L_x_22:
[----:B------:R-:W-:Y:S05]  /*19d0*/  BSYNC.RECONVERGENT B1 ;  /* 0x0000000000017941 */ /* 0x000fea0003800200 */
.L_x_21:
[----:B------:R-:W-:Y:S01]  /*19e0*/  DSETP.NEU.AND P2, PT, |R2|, +INF , PT ;  /* 0x7ff000000200742a */ /* 0x000fe20003f4d200 */
[----:B------:R-:W-:-:S13]  /*19f0*/  BSSY.RECONVERGENT B1, `(.L_x_23) ;  /* 0x000001b000017945 */ /* 0x000fda0003800200 */
[----:B------:R-:W-:Y:S01]  /*1a00*/  @!P2 DMUL R4, RZ, R2 ;  /* 0x00000002ff04a228 */ /* 0x000fe20000000000 */
[----:B------:R-:W-:Y:S01]  /*1a10*/  @!P2 IMAD.MOV.U32 R0, RZ, RZ, 0x1 ;  /* 0x00000001ff00a424 */ /* 0x000fe200078e00ff */
[----:B------:R-:W-:Y:S09]  /*1a20*/  @!P2 BRA `(.L_x_24) ;  /* 0x00000000005ca947 */ /* 0x000ff20003800000 */
[----:B------:R-:W-:Y:S01]  /*1a30*/  UMOV UR10, 0x6dc9c883 ;  /* 0x6dc9c883000a7882 */ /* 0x000fe20000000000 */
[----:B------:R-:W-:Y:S01]  /*1a40*/  UMOV UR11, 0x3fe45f30 ;  /* 0x3fe45f30000b7882 */ /* 0x000fe20000000000 */
[C---:B------:R-:W-:Y:S01]  /*1a50*/  DSETP.GE.AND P0, PT, |R2|.reuse, 2.14748364800000000000e+09, PT ;  /* 0x41e000000200742a */ /* 0x040fe20003f06200 */
[----:B------:R-:W-:Y:S01]  /*1a60*/  BSSY.RECONVERGENT B2, `(.L_x_25) ;  /* 0x0000012000027945 */ /* 0x000fe20003800200 */
[----:B------:R-:W-:Y:S01]  /*1a70*/  DMUL R8, R2, UR10 ;  /* 0x0000000a02087c28 */ /* 0x000fe20008000000 */
[----:B------:R-:W-:Y:S01]  /*1a80*/  UMOV UR10, 0x54442d18 ;  /* 0x54442d18000a7882 */ /* 0x000fe20000000000 */
[----:B------:R-:W-:-:S04]  /*1a90*/  UMOV UR11, 0x3ff921fb ;  /* 0x3ff921fb000b7882 */ /* 0x000fc80000000000 */
[----:B------:R-:W0:Y:S08]  /*1aa0*/  F2I.F64 R0, R8 ;  /* 0x0000000800007311 */ /* 0x000e300000301100 */
[----:B0-----:R-:W0:Y:S02]  /*1ab0*/  I2F.F64 R4, R0 ;  /* 0x0000000000047312 */ /* 0x001e240000201c00 */
[----:B0-----:R-:W-:Y:S01]  /*1ac0*/  DFMA R14, R4, -UR10, R2 ;  /* 0x8000000a040e7c2b */ /* 0x001fe20008000002 */
[----:B------:R-:W-:Y:S01]  /*1ad0*/  UMOV UR10, 0x33145c00 ;  /* 0x33145c00000a7882 */ /* 0x000fe20000000000 */
[----:B------:R-:W-:-:S06]  /*1ae0*/  UMOV UR11, 0x3c91a626 ;  /* 0x3c91a626000b7882 */ /* 0x000fcc0000000000 */
[----:B------:R-:W-:Y:S01]  /*1af0*/  DFMA R14, R4, -UR10, R14 ;  /* 0x8000000a040e7c2b */ /* 0x000fe2000800000e */
[----:B------:R-:W-:Y:S01]  /*1b00*/  UMOV UR10, 0x252049c0 ;  /* 0x252049c0000a7882 */ /* 0x000fe20000000000 */
[----:B------:R-:W-:-:S06]  /*1b10*/  UMOV UR11, 0x397b839a ;  /* 0x397b839a000b7882 */ /* 0x000fcc0000000000 */
[----:B------:R-:W-:Y:S01]  /*1b20*/  DFMA R4, R4, -UR10, R14 ;  /* 0x8000000a04047c2b */ /* 0x000fe2000800000e */
[----:B------:R-:W-:Y:S10]  /*1b30*/  @!P0 BRA `(.L_x_26) ;  /* 0x0000000000108947 */ /* 0x000ff40003800000 */
[----:B------:R-:W-:Y:S01]  /*1b40*/  IMAD.MOV.U32 R4, RZ, RZ, R2 ;  /* 0x000000ffff047224 */ /* 0x000fe200078e0002 */
[----:B------:R-:W-:Y:S01]  /*1b50*/  MOV R16, 0x1b80 ;  /* 0x00001b8000107802 */ /* 0x000fe20000000f00 */
[----:B------:R-:W-:-:S07]  /*1b60*/  IMAD.MOV.U32 R18, RZ, RZ, R3 ;  /* 0x000000ffff127224 */ /* 0x000fce00078e0003 */
[----:B------:R-:W-:Y:S05]  /*1b70*/  CALL.REL.NOINC `($_Z20y_Remap_on_gpu_part2PdS_S_S_S_S_S_S_S_iiidd$__internal_trig_reduction_slowpathd) ;  /* 0x0000003800907944 */ /* 0x000fea0003c00000 */
.L_x_26:
[----:B------:R-:W-:Y:S05]  /*1b80*/  BSYNC.RECONVERGENT B2 ;  /* 0x0000000000027941 */ /* 0x000fea0003800200 */
.L_x_25:
[----:B------:R-:W-:-:S07]  /*1b90*/  VIADD R0, R0, 0x1 ;  /* 0x0000000100007836 */ /* 0x000fce0000000000 */
.L_x_24:
[----:B------:R-:W-:Y:S05]  /*1ba0*/  BSYNC.RECONVERGENT B1 ;  /* 0x0000000000017941 */ /* 0x000fea0003800200 */
.L_x_23:
[----:B------:R-:W0:Y:S01]  /*1bb0*/  LDCU.64 UR10, c[0x4][0x8] ;  /* 0x01000100ff0a77ac */ /* 0x000e220008000a00 */
[----:B------:R-:W-:-:S05]  /*1bc0*/  IMAD.SHL.U32 R7, R0, 0x40, RZ ;  /* 0x0000004000077824 */ /* 0x000fca00078e00ff */
[----:B------:R-:W-:-:S04]  /*1bd0*/  LOP3.LUT R7, R7, 0x40, RZ, 0xc0, !PT ;  /* 0x0000004007077812 */ /* 0x000fc800078ec0ff */
[----:B0-----:R-:W-:-:S05]  /*1be0*/  IADD3 R14, P0, PT, R7, UR10, RZ ;  /* 0x0000000a070e7c10 */ /* 0x001fca000ff1e0ff */
[----:B------:R-:W-:-:S05]  /*1bf0*/  IMAD.X R15, RZ, RZ, UR11, P0 ;  /* 0x0000000bff0f7e24 */ /* 0x000fca00080e06ff */
[----:B------:R-:W2:Y:S04]  /*1c00*/  LDG.E.128.CONSTANT R24, desc[UR8][R14.64] ;  /* 0x000000080e187981 */ /* 0x000ea8000c1e9d00 */
[----:B------:R-:W3:Y:S04]  /*1c10*/  LDG.E.128.CONSTANT R20, desc[UR8][R14.64+0x10] ;  /* 0x000010080e147981 */ /* 0x000ee8000c1e9d00 */
[----:B------:R-:W4:Y:S01]  /*1c20*/  LDG.E.128.CONSTANT R16, desc[UR8][R14.64+0x20] ;  /* 0x000020080e107981 */ /* 0x000f22000c1e9d00 */
[----:B------:R-:W-:Y:S01]  /*1c30*/  LOP3.LUT R7, R0, 0x1, RZ, 0xc0, !PT ;  /* 0x0000000100077812 */ /* 0x000fe200078ec0ff */
[----:B------:R-:W-:Y:S01]  /*1c40*/  IMAD.MOV.U32 R28, RZ, RZ, 0x20fd8164 ;  /* 0x20fd8164ff1c7424 */ /* 0x000fe200078e00ff */
[----:B------:R-:W-:Y:S01]  /*1c50*/  DMUL R8, R4, R4 ;  /* 0x0000000404087228 */ /* 0x000fe20000000000 */
[----:B------:R-:W-:Y:S01]  /*1c60*/  ISETP.NE.AND P1, PT, R6, RZ, PT ;  /* 0x000000ff0600720c */ /* 0x000fe20003f25270 */
[----:B------:R-:W-:Y:S01]  /*1c70*/  BSSY.RECONVERGENT B1, `(.L_x_27) ;  /* 0x0000030000017945 */ /* 0x000fe20003800200 */
[----:B------:R-:W-:Y:S01]  /*1c80*/  ISETP.NE.U32.AND P0, PT, R7, 0x1, PT ;  /* 0x000000010700780c */ /* 0x000fe20003f05070 */
[----:B------:R-:W-:-:S03]  /*1c90*/  IMAD.MOV.U32 R7, RZ, RZ, 0x3da8ff83 ;  /* 0x3da8ff83ff077424 */ /* 0x000fc600078e00ff */
[----:B------:R-:W-:Y:S02]  /*1ca0*/  FSEL R28, R28, -8.06006814911005101289e+34, !P0 ;  /* 0xf9785eba1c1c7808 */ /* 0x000fe40004000000 */
[----:B------:R-:W-:-:S06]  /*1cb0*/  FSEL R29, -R7, 0.11223486810922622681, !P0 ;  /* 0x3de5db65071d7808 */ /* 0x000fcc0004000100 */
[----:B--2---:R-:W-:-:S08]  /*1cc0*/  DFMA R24, R8, R28, R24 ;  /* 0x0000001c0818722b */ /* 0x004fd00000000018 */
[----:B------:R-:W-:-:S08]  /*1cd0*/  DFMA R24, R8, R24, R26 ;  /* 0x000000180818722b */ /* 0x000fd0000000001a */
[----:B---3--:R-:W-:-:S08]  /*1ce0*/  DFMA R20, R8, R24, R20 ;  /* 0x000000180814722b */ /* 0x008fd00000000014 */
[----:B------:R-:W-:Y:S01]  /*1cf0*/  DFMA R20, R8, R20, R22 ;  /* 0x000000140814722b */ /* 0x000fe20000000016 */
[----:B------:R-:W-:-:S05]  /*1d00*/  IMAD.MOV.U32 R22, RZ, RZ, 0x40000000 ;  /* 0x40000000ff167424 */ /* 0x000fca00078e00ff */
[----:B------:R-:W-:Y:S02]  /*1d10*/  FSEL R23, -R22, 2, !P1 ;  /* 0x4000000016177808 */ /* 0x000fe40004800100 */
[----:B----4-:R-:W-:Y:S01]  /*1d20*/  DFMA R16, R8, R20, R16 ;  /* 0x000000140810722b */ /* 0x010fe20000000010 */
[----:B------:R-:W-:-:S07]  /*1d30*/  IMAD.MOV.U32 R22, RZ, RZ, RZ ;  /* 0x000000ffff167224 */ /* 0x000fce00078e00ff */
[----:B------:R-:W-:-:S08]  /*1d40*/  DFMA R16, R8, R16, R18 ;  /* 0x000000100810722b */ /* 0x000fd00000000012 */
[----:B------:R-:W-:Y:S02]  /*1d50*/  DFMA R4, R16, R4, R4 ;  /* 0x000000041004722b */ /* 0x000fe40000000004 */
[----:B------:R-:W-:-:S10]  /*1d60*/  DFMA R8, R8, R16, 1 ;  /* 0x3ff000000808742b */ /* 0x000fd40000000010 */
[----:B------:R-:W-:Y:S02]  /*1d70*/  FSEL R8, R8, R4, !P0 ;  /* 0x0000000408087208 */ /* 0x000fe40004000000 */
[----:B------:R-:W-:Y:S02]  /*1d80*/  FSEL R9, R9, R5, !P0 ;  /* 0x0000000509097208 */ /* 0x000fe40004000000 */
[----:B------:R-:W-:Y:S01]  /*1d90*/  LOP3.LUT P0, RZ, R0, 0x2, RZ, 0xc0, !PT ;  /* 0x0000000200ff7812 */ /* 0x000fe2000780c0ff */
[----:B------:R-:W-:-:S03]  /*1da0*/  @!P2 IMAD.MOV.U32 R0, RZ, RZ, RZ ;  /* 0x000000ffff00a224 */ /* 0x000fc600078e00ff */
[----:B------:R-:W-:-:S10]  /*1db0*/  DADD R4, RZ, -R8 ;  /* 0x00000000ff047229 */ /* 0x000fd40000000808 */
[----:B------:R-:W-:Y:S02]  /*1dc0*/  FSEL R4, R8, R4, !P0 ;  /* 0x0000000408047208 */ /* 0x000fe40004000000 */
[----:B------:R-:W-:Y:S01]  /*1dd0*/  FSEL R5, R9, R5, !P0 ;  /* 0x0000000509057208 */ /* 0x000fe20004000000 */
[----:B------:R-:W-:-:S05]  /*1de0*/  @!P2 DMUL R8, RZ, R2 ;  /* 0x00000002ff08a228 */ /* 0x000fca0000000000 */
[----:B------:R-:W-:Y:S01]  /*1df0*/  DMUL R22, R22, R4 ;  /* 0x0000000416167228 */ /* 0x000fe20000000000 */
[----:B------:R-:W-:Y:S10]  /*1e00*/  @!P2 BRA `(.L_x_28) ;  /* 0x000000000058a947 */ /* 0x000ff40003800000 */
[----:B------:R-:W-:Y:S01]  /*1e10*/  UMOV UR10, 0x6dc9c883 ;  /* 0x6dc9c883000a7882 */ /* 0x000fe20000000000 */
[----:B------:R-:W-:Y:S01]  /*1e20*/  UMOV UR11, 0x3fe45f30 ;  /* 0x3fe45f30000b7882 */ /* 0x000fe20000000000 */
[C---:B------:R-:W-:Y:S02]  /*1e30*/  DSETP.GE.AND P0, PT, |R2|.reuse, 2.14748364800000000000e+09, PT ;  /* 0x41e000000200742a */ /* 0x040fe40003f06200 */
        /* <DEDUP_REMOVED lines=17> */
[----:B------:R-:W-:Y:S02]  /*1f50*/  IMAD.MOV.U32 R8, RZ, RZ, R4 ;  /* 0x000000ffff087224 */ /* 0x000fe400078e0004 */
[----:B------:R-:W-:-:S07]  /*1f60*/  IMAD.MOV.U32 R9, RZ, RZ, R5 ;  /* 0x000000ffff097224 */ /* 0x000fce00078e0005 */
.L_x_28:
[----:B------:R-:W-:Y:S05]  /*1f70*/  BSYNC.RECONVERGENT B1 ;  /* 0x0000000000017941 */ /* 0x000fea0003800200 */
.L_x_27:
        /* <DEDUP_REMOVED lines=10> */
[----:B------:R-:W-:Y:S01]  /*2020*/  DMUL R10, R10, -0.5 ;  /* 0xbfe000000a0a7828 */ /* 0x000fe20000000000 */
[----:B------:R-:W-:Y:S01]  /*2030*/  IMAD.MOV.U32 R12, RZ, RZ, 0x3da8ff83 ;  /* 0x3da8ff83ff0c7424 */ /* 0x000fe200078e00ff */
[----:B------:R-:W-:Y:S01]  /*2040*/  ISETP.NE.U32.AND P0, PT, R2, 0x1, PT ;  /* 0x000000010200780c */ /* 0x000fe20003f05070 */
[----:B------:R-:W-:Y:S01]  /*2050*/  DMUL R2, R8, R8 ;  /* 0x0000000808027228 */ /* 0x000fe20000000000 */
[----:B------:R-:W-:Y:S01]  /*2060*/  UMOV UR10, 0x24dd2f1a ;  /* 0x24dd2f1a000a7882 */ /* 0x000fe20000000000 */
[----:B------:R-:W-:Y:S01]  /*2070*/  UMOV UR11, 0x3fe4f922 ;  /* 0x3fe4f922000b7882 */ /* 0x000fe20000000000 */
[----:B------:R-:W-:-:S02]  /*2080*/  FSEL R20, R20, -8.06006814911005101289e+34, !P0 ;  /* 0xf9785eba14147808 */ /* 0x000fc40004000000 */
[----:B------:R-:W-:-:S06]  /*2090*/  FSEL R21, -R12, 0.11223486810922622681, !P0 ;  /* 0x3de5db650c157808 */ /* 0x000fcc0004000100 */
[----:B--2---:R-:W-:-:S08]  /*20a0*/  DFMA R24, R2, R20, R24 ;  /* 0x000000140218722b */ /* 0x004fd00000000018 */
[----:B------:R-:W-:-:S08]  /*20b0*/  DFMA R24, R2, R24, R26 ;  /* 0x000000180218722b */ /* 0x000fd0000000001a */
[----:B---3--:R-:W-:-:S08]  /*20c0*/  DFMA R16, R2, R24, R16 ;  /* 0x000000180210722b */ /* 0x008fd00000000010 */
[----:B------:R-:W-:-:S08]  /*20d0*/  DFMA R16, R2, R16, R18 ;  /* 0x000000100210722b */ /* 0x000fd00000000012 */
[----:B----4-:R-:W-:-:S08]  /*20e0*/  DFMA R4, R2, R16, R4 ;  /* 0x000000100204722b */ /* 0x010fd00000000004 */
[----:B------:R-:W-:-:S08]  /*20f0*/  DFMA R4, R2, R4, R6 ;  /* 0x000000040204722b */ /* 0x000fd00000000006 */
[----:B------:R-:W-:Y:S02]  /*2100*/  DFMA R8, R4, R8, R8 ;  /* 0x000000080408722b */ /* 0x000fe40000000008 */
[----:B------:R-:W-:-:S10]  /*2110*/  DFMA R2, R2, R4, 1 ;  /* 0x3ff000000202742b */ /* 0x000fd40000000004 */
[----:B------:R-:W-:Y:S02]  /*2120*/  FSEL R4, R2, R8, !P0 ;  /* 0x0000000802047208 */ /* 0x000fe40004000000 */
[----:B------:R-:W-:Y:S02]  /*2130*/  FSEL R5, R3, R9, !P0 ;  /* 0x0000000903057208 */ /* 0x000fe40004000000 */
[----:B------:R-:W-:-:S04]  /*2140*/  LOP3.LUT P0, RZ, R0, 0x2, RZ, 0xc0, !PT ;  /* 0x0000000200ff7812 */ /* 0x000fc8000780c0ff */
[----:B------:R-:W-:-:S10]  /*2150*/  DADD R2, RZ, -R4 ;  /* 0x00000000ff027229 */ /* 0x000fd40000000804 */
[----:B------:R-:W-:Y:S02]  /*2160*/  FSEL R2, R4, R2, !P0 ;  /* 0x0000000204027208 */ /* 0x000fe40004000000 */
[----:B------:R-:W-:-:S06]  /*2170*/  FSEL R3, R5, R3, !P0 ;  /* 0x0000000305037208 */ /* 0x000fcc0004000000 */
[----:B------:R-:W-:-:S10]  /*2180*/  DFMA R22, R10, R2, R22 ;  /* 0x000000020a16722b */ /* 0x000fd40000000016 */
[----:B------:R-:W-:Y:S01]  /*2190*/  LOP3.LUT R3, R23, 0x7fffffff, RZ, 0xc0, !PT ;  /* 0x7fffffff17037812 */ /* 0x000fe200078ec0ff */
[----:B------:R-:W-:-:S06]  /*21a0*/  IMAD.MOV.U32 R2, RZ, RZ, R22 ;  /* 0x000000ffff027224 */ /* 0x000fcc00078e0016 */
        /* <DEDUP_REMOVED lines=57> */
[----:B------:R-:W-:-:S06]  /*2540*/  LOP3.LUT R7, R3, 0x80000000, R23, 0xb8, !PT ;  /* 0x8000000003077812 */ /* 0x000fcc00078eb817 */
[----:B------:R-:W-:Y:S01]  /*2550*/  DADD R26, -RZ, -R6 ;  /* 0x00000000ff1a7229 */ /* 0x000fe20000000906 */
[----:B------:R-:W-:Y:S10]  /*2560*/  BRA `(.L_x_20) ;  /* 0x0000001800fc7947 */ /* 0x000ff40003800000 */
.L_x_29:
        /* <DEDUP_REMOVED lines=34> */
[----:B------:R-:W-:-:S08]  /*2790*/  DFMA R4, R22, R4, R22 ;  /* 0x000000041604722b */ /* 0x000fd00000000016 */
[----:B------:R-:W-:Y:S01]  /*27a0*/  DADD R26, -RZ, -R4 ;  /* 0x00000000ff1a7229 */ /* 0x000fe20000000904 */
[----:B------:R-:W-:Y:S10]  /*27b0*/  BRA `(.L_x_20) ;  /* 0x0000001800687947 */ /* 0x000ff40003800000 */
.L_x_9:
[----:B------:R-:W-:Y:S01]  /*27c0*/  ISETP.NE.AND P0, PT, R11, R0, PT ;  /* 0x000000000b00720c */ /* 0x000fe20003f05270 */
[----:B------:R-:W-:-:S12]  /*27d0*/  IMAD.MOV.U32 R6, RZ, RZ, RZ ;  /* 0x000000ffff067224 */ /* 0x000fd800078e00ff */
[----:B------:R-:W-:Y:S05]  /*27e0*/  @P0 BRA `(.L_x_30) ;  /* 0x0000000800080947 */ /* 0x000fea0003800000 */
[----:B------:R-:W0:Y:S08]  /*27f0*/  LDC.64 R18, c[0x0][0x390] ;  /* 0x0000e400ff127b82 */ /* 0x000e300000000a00 */
[----:B------:R-:W1:Y:S08]  /*2800*/  LDC.64 R16, c[0x0][0x398] ;  /* 0x0000e600ff107b82 */ /* 0x000e700000000a00 */
[----:B------:R-:W2:Y:S01]  /*2810*/  LDC.64 R14, c[0x0][0x380] ;  /* 0x0000e000ff0e7b82 */ /* 0x000ea20000000a00 */
[----:B0-----:R-:W-:-:S06]  /*2820*/  IMAD.WIDE R18, R7, 0x8, R18 ;  /* 0x0000000807127825 */ /* 0x001fcc00078e0212 */
[----:B------:R-:W3:Y:S01]  /*2830*/  LDG.E.64 R18, desc[UR8][R18.64] ;  /* 0x0000000812127981 */ /* 0x000ee2000c1e1b00 */
[----:B-1----:R-:W-:-:S06]  /*2840*/  IMAD.WIDE R16, R7, 0x8, R16 ;  /* 0x0000000807107825 */ /* 0x002fcc00078e0210 */
[----:B------:R-:W5:Y:S01]  /*2850*/  LDG.E.64 R16, desc[UR8][R16.64] ;  /* 0x0000000810107981 */ /* 0x000f62000c1e1b00 */
[----:B--2---:R-:W-:-:S06]  /*2860*/  IMAD.WIDE R14, R7, 0x8, R14 ;  /* 0x00000008070e7825 */ /* 0x004fcc00078e020e */
[----:B------:R-:W5:Y:S01]  /*2870*/  LDG.E.64 R14, desc[UR8][R14.64] ;  /* 0x000000080e0e7981 */ /* 0x000f62000c1e1b00 */
[----:B------:R-:W-:Y:S01]  /*2880*/  UMOV UR10, 0x55555555 ;  /* 0x55555555000a7882 */ /* 0x000fe20000000000 */
[----:B------:R-:W-:Y:S01]  /*2890*/  UMOV UR11, 0x3fd55555 ;  /* 0x3fd55555000b7882 */ /* 0x000fe20000000000 */
[----:B------:R-:W-:Y:S01]  /*28a0*/  DADD R8, -RZ, |R4| ;  /* 0x00000000ff087229 */ /* 0x000fe20000000504 */
[----:B------:R-:W-:Y:S01]  /*28b0*/  BSSY.RECONVERGENT B1, `(.L_x_31) ;  /* 0x0000005000017945 */ /* 0x000fe20003800200 */
[----:B------:R-:W-:Y:S01]  /*28c0*/  IMAD.MOV.U32 R7, RZ, RZ, 0x40080000 ;  /* 0x40080000ff077424 */ /* 0x000fe200078e00ff */
[----:B------:R-:W-:Y:S01]  /*28d0*/  MOV R12, 0x2900 ;  /* 0x00002900000c7802 */ /* 0x000fe20000000f00 */
[----:B---3--:R-:W-:-:S11]  /*28e0*/  DMUL R10, R18, UR10 ;  /* 0x0000000a120a7c28 */ /* 0x008fd60008000000 */
[----:B-----5:R-:W-:Y:S05]  /*28f0*/  CALL.REL.NOINC `($_Z20y_Remap_on_gpu_part2PdS_S_S_S_S_S_S_S_iiidd$__internal_accurate_pow) ;  /* 0x00000020006c7944 */ /* 0x020fea0003c00000 */
[----:B------:R-:W-:Y:S05]  /*2900*/  BSYNC.RECONVERGENT B1 ;  /* 0x0000000000017941 */ /* 0x000fea0003800200 */
.L_x_31:
[----:B------:R-:W-:Y:S01]  /*2910*/  DADD R20, R4, 3 ;  /* 0x4008000004147429 */ /* 0x000fe20000000000 */
[----:B------:R-:W-:Y:S01]  /*2920*/  ISETP.GE.AND P1, PT, R5, RZ, PT ;  /* 0x000000ff0500720c */ /* 0x000fe20003f26270 */
[----:B------:R-:W-:Y:S01]  /*2930*/  DADD R22, -RZ, -R8 ;  /* 0x00000000ff167229 */ /* 0x000fe20000000908 */
[----:B------:R-:W-:Y:S01]  /*2940*/  BSSY.RECONVERGENT B1, `(.L_x_32) ;  /* 0x0000016000017945 */ /* 0x000fe20003800200 */
[----:B------:R-:W-:Y:S02]  /*2950*/  DADD R16, R18, R16 ;  /* 0x0000000012107229 */ /* 0x000fe40000000010 */
[C---:B------:R-:W-:Y:S02]  /*2960*/  DSETP.NEU.AND P2, PT, R4.reuse, RZ, PT ;  /* 0x000000ff0400722a */ /* 0x040fe40003f4d000 */
[----:B------:R-:W-:Y:S02]  /*2970*/  DSETP.NEU.AND P3, PT, R4, 1, PT ;  /* 0x3ff000000400742a */ /* 0x000fe40003f6d000 */
[----:B------:R-:W-:Y:S01]  /*2980*/  LOP3.LUT R0, R21, 0x7ff00000, RZ, 0xc0, !PT ;  /* 0x7ff0000015007812 */ /* 0x000fe200078ec0ff */
[----:B------:R-:W-:Y:S01]  /*2990*/  DADD R20, -RZ, |R4| ;  /* 0x00000000ff147229 */ /* 0x000fe20000000504 */
[----:B------:R-:W-:Y:S01]  /*29a0*/  FSEL R8, R22, R8, !P1 ;  /* 0x0000000816087208 */ /* 0x000fe20004800000 */
[----:B------:R-:W-:Y:S01]  /*29b0*/  DMUL R16, R16, 0.5 ;  /* 0x3fe0000010107828 */ /* 0x000fe20000000000 */
[----:B------:R-:W-:-:S02]  /*29c0*/  ISETP.NE.AND P0, PT, R0, 0x7ff00000, PT ;  /* 0x7ff000000000780c */ /* 0x000fc40003f05270 */
[----:B------:R-:W-:Y:S02]  /*29d0*/  FSEL R9, R23, R9, !P1 ;  /* 0x0000000917097208 */ /* 0x000fe40004800000 */
[----:B------:R-:W-:Y:S02]  /*29e0*/  FSEL R18, R8, RZ, P2 ;  /* 0x000000ff08127208 */ /* 0x000fe40001000000 */
[----:B------:R-:W-:Y:S01]  /*29f0*/  FSEL R19, R5, R9, !P2 ;  /* 0x0000000905137208 */ /* 0x000fe20005000000 */
[----:B------:R-:W-:Y:S02]  /*2a00*/  IMAD.MOV.U32 R8, RZ, RZ, R20 ;  /* 0x000000ffff087224 */ /* 0x000fe400078e0014 */
[----:B------:R-:W-:-:S04]  /*2a10*/  IMAD.MOV.U32 R9, RZ, RZ, R21 ;  /* 0x000000ffff097224 */ /* 0x000fc800078e0015 */
[----:B------:R-:W-:Y:S05]  /*2a20*/  @P0 BRA `(.L_x_33) ;  /* 0x00000000001c0947 */ /* 0x000fea0003800000 */
[----:B------:R-:W-:-:S14]  /*2a30*/  DSETP.NAN.AND P0, PT, R4, R4, PT ;  /* 0x000000040400722a */ /* 0x000fdc0003f08000 */
[----:B------:R-:W-:Y:S01]  /*2a40*/  @P0 DADD R18, R4, 3 ;  /* 0x4008000004120429 */ /* 0x000fe20000000000 */
[----:B------:R-:W-:Y:S10]  /*2a50*/  @P0 BRA `(.L_x_33) ;  /* 0x0000000000100947 */ /* 0x000ff40003800000 */
[----:B------:R-:W-:-:S14]  /*2a60*/  DSETP.NEU.AND P0, PT, |R4|, +INF , PT ;  /* 0x7ff000000400742a */ /* 0x000fdc0003f0d200 */
[----:B------:R-:W-:Y:S02]  /*2a70*/  @!P0 IMAD.MOV.U32 R0, RZ, RZ, -0x100000 ;  /* 0xfff00000ff008424 */ /* 0x000fe400078e00ff */
[----:B------:R-:W-:-:S03]  /*2a80*/  @!P0 IMAD.MOV.U32 R18, RZ, RZ, RZ ;  /* 0x000000ffff128224 */ /* 0x000fc600078e00ff */
[----:B------:R-:W-:-:S07]  /*2a90*/  @!P0 SEL R19, R0, 0x7ff00000, !P1 ;  /* 0x7ff0000000138807 */ /* 0x000fce0004800000 */
.L_x_33:
[----:B------:R-:W-:Y:S05]  /*2aa0*/  BSYNC.RECONVERGENT B1 ;  /* 0x0000000000017941 */ /* 0x000fea0003800200 */
.L_x_32:
[----:B------:R-:W-:Y:S01]  /*2ab0*/  BSSY.RECONVERGENT B1, `(.L_x_34) ;  /* 0x0000006000017945 */ /* 0x000fe20003800200 */
[----:B------:R-:W-:Y:S01]  /*2ac0*/  FSEL R18, R18, RZ, P3 ;  /* 0x000000ff12127208 */ /* 0x000fe20001800000 */
[----:B------:R-:W-:Y:S01]  /*2ad0*/  IMAD.MOV.U32 R7, RZ, RZ, 0x40000000 ;  /* 0x40000000ff077424 */ /* 0x000fe200078e00ff */
[----:B------:R-:W-:Y:S02]  /*2ae0*/  FSEL R19, R19, 1.875, P3 ;  /* 0x3ff0000013137808 */ /* 0x000fe40001800000 */
[----:B------:R-:W-:-:S07]  /*2af0*/  MOV R12, 0x2b10 ;  /* 0x00002b10000c7802 */ /* 0x000fce0000000f00 */
[----:B------:R-:W-:Y:S05]  /*2b00*/  CALL.REL.NOINC `($_Z20y_Remap_on_gpu_part2PdS_S_S_S_S_S_S_S_iiidd$__internal_accurate_pow) ;  /* 0x0000001c00e87944 */ /* 0x000fea0003c00000 */
[----:B------:R-:W-:Y:S05]  /*2b10*/  BSYNC.RECONVERGENT B1 ;  /* 0x0000000000017941 */ /* 0x000fea0003800200 */
.L_x_34:
[----:B------:R-:W-:Y:S01]  /*2b20*/  DADD R20, R4, 2 ;  /* 0x4000000004147429 */ /* 0x000fe20000000000 */
[----:B------:R-:W-:Y:S01]  /*2b30*/  BSSY.RECONVERGENT B1, `(.L_x_35) ;  /* 0x000000d000017945 */ /* 0x000fe20003800200 */
[----:B------:R-:W-:Y:S01]  /*2b40*/  DMUL R18, R10, R18 ;  /* 0x000000120a127228 */ /* 0x000fe20000000000 */
[----:B------:R-:W-:Y:S02]  /*2b50*/  FSEL R8, R8, RZ, P2 ;  /* 0x000000ff08087208 */ /* 0x000fe40001000000 */
[----:B------:R-:W-:-:S05]  /*2b60*/  FSEL R9, R9, RZ, P2 ;  /* 0x000000ff09097208 */ /* 0x000fca0001000000 */
[----:B------:R-:W-:-:S04]  /*2b70*/  LOP3.LUT R20, R21, 0x7ff00000, RZ, 0xc0, !PT ;  /* 0x7ff0000015147812 */ /* 0x000fc800078ec0ff */
[----:B------:R-:W-:-:S13]  /*2b80*/  ISETP.NE.AND P0, PT, R20, 0x7ff00000, PT ;  /* 0x7ff000001400780c */ /* 0x000fda0003f05270 */
[----:B------:R-:W-:Y:S05]  /*2b90*/  @P0 BRA `(.L_x_36) ;  /* 0x0000000000180947 */ /* 0x000fea0003800000 */
[----:B------:R-:W-:-:S14]  /*2ba0*/  DSETP.NAN.AND P0, PT, R4, R4, PT ;  /* 0x000000040400722a */ /* 0x000fdc0003f08000 */
[----:B------:R-:W-:Y:S01]  /*2bb0*/  @P0 DADD R8, R4, 2 ;  /* 0x4000000004080429 */ /* 0x000fe20000000000 */
[----:B------:R-:W-:Y:S10]  /*2bc0*/  @P0 BRA `(.L_x_36) ;  /* 0x00000000000c0947 */ /* 0x000ff40003800000 */
[----:B------:R-:W-:-:S14]  /*2bd0*/  DSETP.NEU.AND P0, PT, |R4|, +INF , PT ;  /* 0x7ff000000400742a */ /* 0x000fdc0003f0d200 */
[----:B------:R-:W-:Y:S02]  /*2be0*/  @!P0 IMAD.MOV.U32 R8, RZ, RZ, 0x0 ;  /* 0x00000000ff088424 */ /* 0x000fe400078e00ff */
[----:B------:R-:W-:-:S07]  /*2bf0*/  @!P0 IMAD.MOV.U32 R9, RZ, RZ, 0x7ff00000 ;  /* 0x7ff00000ff098424 */ /* 0x000fce00078e00ff */
.L_x_36:
[----:B------:R-:W-:Y:S05]  /*2c00*/  BSYNC.RECONVERGENT B1 ;  /* 0x0000000000017941 */ /* 0x000fea0003800200 */
.L_x_35:
[----:B------:R-:W-:Y:S01]  /*2c10*/  FSEL R8, R8, RZ, P3 ;  /* 0x000000ff08087208 */ /* 0x000fe20001800000 */
[----:B------:R-:W-:Y:S01]  /*2c20*/  DADD R20, -RZ, |R2| ;  /* 0x00000000ff147229 */ /* 0x000fe20000000502 */
[----:B------:R-:W-:Y:S01]  /*2c30*/  FSEL R9, R9, 1.875, P3 ;  /* 0x3ff0000009097808 */ /* 0x000fe20001800000 */
[----:B------:R-:W-:Y:S01]  /*2c40*/  BSSY.RECONVERGENT B1, `(.L_x_37) ;  /* 0x0000008000017945 */ /* 0x000fe20003800200 */
[----:B------:R-:W-:Y:S01]  /*2c50*/  IMAD.MOV.U32 R7, RZ, RZ, 0x40080000 ;  /* 0x40080000ff077424 */ /* 0x000fe200078e00ff */
[----:B------:R-:W-:-:S03]  /*2c60*/  MOV R12, 0x2cc0 ;  /* 0x00002cc0000c7802 */ /* 0x000fc60000000f00 */
[----:B------:R-:W-:-:S03]  /*2c70*/  DFMA R18, R16, R8, -R18 ;  /* 0x000000081012722b */ /* 0x000fc60000000812 */
[----:B------:R-:W-:Y:S02]  /*2c80*/  IMAD.MOV.U32 R8, RZ, RZ, R20 ;  /* 0x000000ffff087224 */ /* 0x000fe400078e0014 */
[----:B------:R-:W-:-:S03]  /*2c90*/  IMAD.MOV.U32 R9, RZ, RZ, R21 ;  /* 0x000000ffff097224 */ /* 0x000fc600078e0015 */
[----:B------:R-:W-:-:S11]  /*2ca0*/  DFMA R4, R14, R4, R18 ;  /* 0x000000040e04722b */ /* 0x000fd60000000012 */
[----:B------:R-:W-:Y:S05]  /*2cb0*/  CALL.REL.NOINC `($_Z20y_Remap_on_gpu_part2PdS_S_S_S_S_S_S_S_iiidd$__internal_accurate_pow) ;  /* 0x0000001c007c7944 */ /* 0x000fea0003c00000 */
[----:B------:R-:W-:Y:S05]  /*2cc0*/  BSYNC.RECONVERGENT B1 ;  /* 0x0000000000017941 */ /* 0x000fea0003800200 */
.L_x_37:
[C---:B------:R-:W-:Y:S01]  /*2cd0*/  DADD R18, R2.reuse, 3 ;  /* 0x4008000002127429 */ /* 0x040fe20000000000 */
[----:B------:R-:W-:Y:S01]  /*2ce0*/  ISETP.GE.AND P1, PT, R3, RZ, PT ;  /* 0x000000ff0300720c */ /* 0x000fe20003f26270 */
[----:B------:R-:W-:Y:S01]  /*2cf0*/  DADD R20, -RZ, -R8 ;  /* 0x00000000ff147229 */ /* 0x000fe20000000908 */
[----:B------:R-:W-:Y:S01]  /*2d00*/  BSSY.RECONVERGENT B1, `(.L_x_38) ;  /* 0x0000012000017945 */ /* 0x000fe20003800200 */
[C---:B------:R-:W-:Y:S02]  /*2d10*/  DSETP.NEU.AND P2, PT, R2.reuse, RZ, PT ;  /* 0x000000ff0200722a */ /* 0x040fe40003f4d000 */
[----:B------:R-:W-:-:S04]  /*2d20*/  DSETP.NEU.AND P3, PT, R2, 1, PT ;  /* 0x3ff000000200742a */ /* 0x000fc80003f6d000 */
[----:B------:R-:W-:Y:S02]  /*2d30*/  LOP3.LUT R18, R19, 0x7ff00000, RZ, 0xc0, !PT ;  /* 0x7ff0000013127812 */ /* 0x000fe400078ec0ff */
[----:B------:R-:W-:Y:S02]  /*2d40*/  FSEL R8, R20, R8, !P1 ;  /* 0x0000000814087208 */ /* 0x000fe40004800000 */
[----:B------:R-:W-:Y:S01]  /*2d50*/  ISETP.NE.AND P0, PT, R18, 0x7ff00000, PT ;  /* 0x7ff000001200780c */ /* 0x000fe20003f05270 */
[----:B------:R-:W-:Y:S01]  /*2d60*/  DADD R18, -RZ, |R2| ;  /* 0x00000000ff127229 */ /* 0x000fe20000000502 */
[----:B------:R-:W-:Y:S02]  /*2d70*/  FSEL R9, R21, R9, !P1 ;  /* 0x0000000915097208 */ /* 0x000fe40004800000 */
[----:B------:R-:W-:Y:S02]  /*2d80*/  FSEL R8, R8, RZ, P2 ;  /* 0x000000ff08087208 */ /* 0x000fe40001000000 */
[----:B------:R-:W-:-:S07]  /*2d90*/  FSEL R9, R3, R9, !P2 ;  /* 0x0000000903097208 */ /* 0x000fce0005000000 */
        /* <DEDUP_REMOVED lines=8> */
.L_x_39:
[----:B------:R-:W-:Y:S05]  /*2e20*/  BSYNC.RECONVERGENT B1 ;  /* 0x0000000000017941 */ /* 0x000fea0003800200 */
.L_x_38:
[----:B------:R-:W-:Y:S01]  /*2e30*/  FSEL R8, R8, RZ, P3 ;  /* 0x000000ff08087208 */ /* 0x000fe20001800000 */
[----:B------:R-:W-:Y:S01]  /*2e40*/  BSSY.RECONVERGENT B1, `(.L_x_40) ;  /* 0x0000008000017945 */ /* 0x000fe20003800200 */
[----:B------:R-:W-:Y:S01]  /*2e50*/  FSEL R9, R9, 1.875, P3 ;  /* 0x3ff0000009097808 */ /* 0x000fe20001800000 */
[----:B------:R-:W-:Y:S01]  /*2e60*/  IMAD.MOV.U32 R7, RZ, RZ, 0x40000000 ;  /* 0x40000000ff077424 */ /* 0x000fe200078e00ff */
[----:B------:R-:W-:-:S04]  /*2e70*/  MOV R12, 0x2ec0 ;  /* 0x00002ec0000c7802 */ /* 0x000fc80000000f00 */
[----:B------:R-:W-:Y:S01]  /*2e80*/  DMUL R10, R10, R8 ;  /* 0x000000080a0a7228 */ /* 0x000fe20000000000 */
[----:B------:R-:W-:Y:S02]  /*2e90*/  IMAD.MOV.U32 R8, RZ, RZ, R18 ;  /* 0x000000ffff087224 */ /* 0x000fe400078e0012 */
[----:B------:R-:W-:-:S08]  /*2ea0*/  IMAD.MOV.U32 R9, RZ, RZ, R19 ;  /* 0x000000ffff097224 */ /* 0x000fd000078e0013 */
[----:B------:R-:W-:Y:S05]  /*2eb0*/  CALL.REL.NOINC `($_Z20y_Remap_on_gpu_part2PdS_S_S_S_S_S_S_S_iiidd$__internal_accurate_pow) ;  /* 0x0000001800fc7944 */ /* 0x000fea0003c00000 */
[----:B------:R-:W-:Y:S05]  /*2ec0*/  BSYNC.RECONVERGENT B1 ;  /* 0x0000000000017941 */ /* 0x000fea0003800200 */
.L_x_40:
[----:B------:R-:W-:Y:S01]  /*2ed0*/  DADD R6, R2, 2 ;  /* 0x4000000002067429 */ /* 0x000fe20000000000 */
[----:B------:R-:W-:Y:S01]  /*2ee0*/  BSSY.RECONVERGENT B1, `(.L_x_41) ;  /* 0x000000c000017945 */ /* 0x000fe20003800200 */
[----:B------:R-:W-:Y:S02]  /*2ef0*/  FSEL R8, R8, RZ, P2 ;  /* 0x000000ff08087208 */ /* 0x000fe40001000000 */
[----:B------:R-:W-:-:S06]  /*2f00*/  FSEL R9, R9, RZ, P2 ;  /* 0x000000ff09097208 */ /* 0x000fcc0001000000 */
        /* <DEDUP_REMOVED lines=9> */
.L_x_42:
[----:B------:R-:W-:Y:S05]  /*2fa0*/  BSYNC.RECONVERGENT B1 ;  /* 0x0000000000017941 */ /* 0x000fea0003800200 */
.L_x_41:
[----:B------:R-:W-:Y:S02]  /*2fb0*/  FSEL R6, R8, RZ, P3 ;  /* 0x000000ff08067208 */ /* 0x000fe40001800000 */
[----:B------:R-:W-:-:S06]  /*2fc0*/  FSEL R7, R9, 1.875, P3 ;  /* 0x3ff0000009077808 */ /* 0x000fcc0001800000 */
[----:B------:R-:W-:-:S08]  /*2fd0*/  DFMA R10, R16, R6, -R10 ;  /* 0x00000006100a722b */ /* 0x000fd0000000080a */
[----:B------:R-:W-:-:S08]  /*2fe0*/  DFMA R10, R14, R2, R10 ;  /* 0x000000020e0a722b */ /* 0x000fd0000000000a */
[----:B------:R-:W-:Y:S01]  /*2ff0*/  DADD R26, R4, -R10 ;  /* 0x00000000041a7229 */ /* 0x000fe2000000080a */
[----:B------:R-:W-:Y:S10]  /*3000*/  BRA `(.L_x_20) ;  /* 0x0000001000547947 */ /* 0x000ff40003800000 */
.L_x_30:
[----:B------:R-:W0:Y:S08]  /*3010*/  LDC.64 R8, c[0x0][0x390] ;  /* 0x0000e400ff087b82 */ /* 0x000e300000000a00 */
[----:B------:R-:W1:Y:S08]  /*3020*/  LDC.64 R14, c[0x0][0x398] ;  /* 0x0000e600ff0e7b82 */ /* 0x000e700000000a00 */
[----:B------:R-:W2:Y:S01]  /*3030*/  LDC.64 R24, c[0x0][0x380] ;  /* 0x0000e000ff187b82 */ /* 0x000ea20000000a00 */
[----:B0-----:R-:W-:-:S05]  /*3040*/  IMAD.WIDE R20, R7, 0x8, R8 ;  /* 0x0000000807147825 */ /* 0x001fca00078e0208 */
[----:B------:R-:W3:Y:S01]  /*3050*/  LDG.E.64 R18, desc[UR8][R20.64] ;  /* 0x0000000814127981 */ /* 0x000ee2000c1e1b00 */
[----:B-1----:R-:W-:-:S05]  /*3060*/  IMAD.WIDE R22, R7, 0x8, R14 ;  /* 0x0000000807167825 */ /* 0x002fca00078e020e */
[----:B------:R-:W3:Y:S01]  /*3070*/  LDG.E.64 R16, desc[UR8][R22.64] ;  /* 0x0000000816107981 */ /* 0x000ee2000c1e1b00 */
        /* <DEDUP_REMOVED lines=8> */
[C---:B---3--:R-:W-:Y:S02]  /*3100*/  DADD R16, R18.reuse, R16 ;  /* 0x0000000012107229 */ /* 0x048fe40000000010 */
[----:B------:R-:W-:-:S11]  /*3110*/  DMUL R18, R18, UR10 ;  /* 0x0000000a12127c28 */ /* 0x000fd60008000000 */
[----:B-----5:R-:W-:Y:S05]  /*3120*/  CALL.REL.NOINC `($_Z20y_Remap_on_gpu_part2PdS_S_S_S_S_S_S_S_iiidd$__internal_accurate_pow) ;  /* 0x0000001800607944 */ /* 0x020fea0003c00000 */
[----:B------:R-:W-:Y:S05]  /*3130*/  BSYNC.RECONVERGENT B1 ;  /* 0x0000000000017941 */ /* 0x000fea0003800200 */
.L_x_43:
        /* <DEDUP_REMOVED lines=21> */
.L_x_45:
[----:B------:R-:W-:Y:S05]  /*3290*/  BSYNC.RECONVERGENT B1 ;  /* 0x0000000000017941 */ /* 0x000fea0003800200 */
.L_x_44:
[----:B------:R-:W-:Y:S01]  /*32a0*/  FSEL R20, R8, RZ, P3 ;  /* 0x000000ff08147208 */ /* 0x000fe20001800000 */
[----:B------:R-:W-:Y:S01]  /*32b0*/  BSSY.RECONVERGENT B1, `(.L_x_46) ;  /* 0x0000008000017945 */ /* 0x000fe20003800200 */
[----:B------:R-:W-:Y:S01]  /*32c0*/  FSEL R21, R9, 1.875, P3 ;  /* 0x3ff0000009157808 */ /* 0x000fe20001800000 */
[----:B------:R-:W-:Y:S01]  /*32d0*/  IMAD.MOV.U32 R8, RZ, RZ, R22 ;  /* 0x000000ffff087224 */ /* 0x000fe200078e0016 */
[----:B------:R-:W-:Y:S01]  /*32e0*/  MOV R12, 0x3330 ;  /* 0x00003330000c7802 */ /* 0x000fe20000000f00 */
[----:B------:R-:W-:Y:S02]  /*32f0*/  IMAD.MOV.U32 R9, RZ, RZ, R23 ;  /* 0x000000ffff097224 */ /* 0x000fe400078e0017 */
[----:B------:R-:W-:Y:S01]  /*3300*/  IMAD.MOV.U32 R7, RZ, RZ, 0x40000000 ;  /* 0x40000000ff077424 */ /* 0x000fe200078e00ff */
[----:B------:R-:W-:-:S11]  /*3310*/  DMUL R20, R18, R20 ;  /* 0x0000001412147228 */ /* 0x000fd60000000000 */
[----:B------:R-:W-:Y:S05]  /*3320*/  CALL.REL.NOINC `($_Z20y_Remap_on_gpu_part2PdS_S_S_S_S_S_S_S_iiidd$__internal_accurate_pow) ;  /* 0x0000001400e07944 */ /* 0x000fea0003c00000 */
[----:B------:R-:W-:Y:S05]  /*3330*/  BSYNC.RECONVERGENT B1 ;  /* 0x0000000000017941 */ /* 0x000fea0003800200 */
.L_x_46:
[----:B------:R-:W0:Y:S01]  /*3340*/  LDC.64 R28, c[0x0][0x390] ;  /* 0x0000e400ff1c7b82 */ /* 0x000e220000000a00 */
[----:B------:R-:W-:-:S07]  /*3350*/  IMAD.IADD R27, R10, 0x1, R0 ;  /* 0x000000010a1b7824 */ /* 0x000fce00078e0200 */
[----:B------:R-:W1:Y:S08]  /*3360*/  LDC.64 R24, c[0x0][0x398] ;  /* 0x0000e600ff187b82 */ /* 0x000e700000000a00 */
[----:B------:R-:W2:Y:S01]  /*3370*/  LDC.64 R22, c[0x0][0x380] ;  /* 0x0000e000ff167b82 */ /* 0x000ea20000000a00 */
[----:B0-----:R-:W-:-:S04]  /*3380*/  IMAD.WIDE R28, R27, 0x8, R28 ;  /* 0x000000081b1c7825 */ /* 0x001fc800078e021c */
[----:B-1----:R-:W-:-:S06]  /*3390*/  IMAD.WIDE R24, R27, 0x8, R24 ;  /* 0x000000081b187825 */ /* 0x002fcc00078e0218 */
[----:B------:R-:W5:Y:S01]  /*33a0*/  LDG.E.64 R24, desc[UR8][R24.64] ;  /* 0x0000000818187981 */ /* 0x000f62000c1e1b00 */
[----:B--2---:R-:W-:-:S03]  /*33b0*/  IMAD.WIDE R26, R27, 0x8, R22 ;  /* 0x000000081b1a7825 */ /* 0x004fc600078e0216 */
[----:B------:R0:W5:Y:S04]  /*33c0*/  LDG.E.64 R22, desc[UR8][R28.64] ;  /* 0x000000081c167981 */ /* 0x000168000c1e1b00 */
[----:B------:R-:W5:Y:S01]  /*33d0*/  LDG.E.64 R26, desc[UR8][R26.64] ;  /* 0x000000081a1a7981 */ /* 0x000f62000c1e1b00 */
[----:B------:R-:W-:-:S10]  /*33e0*/  DADD R30, R2, 2 ;  /* 0x40000000021e7429 */ /* 0x000fd40000000000 */
[----:B------:R-:W-:-:S04]  /*33f0*/  LOP3.LUT R30, R31, 0x7ff00000, RZ, 0xc0, !PT ;  /* 0x7ff000001f1e7812 */ /* 0x000fc800078ec0ff */
[----:B------:R-:W-:Y:S01]  /*3400*/  ISETP.NE.AND P0, PT, R30, 0x7ff00000, PT ;  /* 0x7ff000001e00780c */ /* 0x000fe20003f05270 */
[----:B------:R-:W-:Y:S01]  /*3410*/  BSSY.RECONVERGENT B1, `(.L_x_47) ;  /* 0x000000b000017945 */ /* 0x000fe20003800200 */
[----:B------:R-:W-:Y:S01]  /*3420*/  DMUL R16, R16, 0.5 ;  /* 0x3fe0000010107828 */ /* 0x000fe20000000000 */
[----:B------:R-:W-:Y:S02]  /*3430*/  FSEL R8, R8, RZ, P2 ;  /* 0x000000ff08087208 */ /* 0x000fe40001000000 */
[----:B------:R-:W-:-:S08]  /*3440*/  FSEL R9, R9, RZ, P2 ;  /* 0x000000ff09097208 */ /* 0x000fd00001000000 */
[----:B0-----:R-:W-:Y:S05]  /*3450*/  @P0 BRA `(.L_x_48) ;  /* 0x0000000000180947 */ /* 0x001fea0003800000 */
[----:B------:R-:W-:-:S14]  /*3460*/  DSETP.NAN.AND P0, PT, R2, R2, PT ;  /* 0x000000020200722a */ /* 0x000fdc0003f08000 */
[----:B------:R-:W-:Y:S01]  /*3470*/  @P0 DADD R8, R2, 2 ;  /* 0x4000000002080429 */ /* 0x000fe20000000000 */
[----:B------:R-:W-:Y:S10]  /*3480*/  @P0 BRA `(.L_x_48) ;  /* 0x00000000000c0947 */ /* 0x000ff40003800000 */
[----:B------:R-:W-:-:S14]  /*3490*/  DSETP.NEU.AND P0, PT, |R2|, +INF , PT ;  /* 0x7ff000000200742a */ /* 0x000fdc0003f0d200 */
[----:B------:R-:W-:Y:S02]  /*34a0*/  @!P0 IMAD.MOV.U32 R8, RZ, RZ, 0x0 ;  /* 0x00000000ff088424 */ /* 0x000fe400078e00ff */
[----:B------:R-:W-:-:S07]  /*34b0*/  @!P0 IMAD.MOV.U32 R9, RZ, RZ, 0x7ff00000 ;  /* 0x7ff00000ff098424 */ /* 0x000fce00078e00ff */
.L_x_48:
[----:B------:R-:W-:Y:S05]  /*34c0*/  BSYNC.RECONVERGENT B1 ;  /* 0x0000000000017941 */ /* 0x000fea0003800200 */
.L_x_47:
[----:B------:R-:W-:Y:S01]  /*34d0*/  FSEL R8, R8, RZ, P3 ;  /* 0x000000ff08087208 */ /* 0x000fe20001800000 */
[----:B------:R-:W-:Y:S01]  /*34e0*/  DADD R18, -R18, R16 ;  /* 0x0000000012127229 */ /* 0x000fe20000000110 */
[----:B------:R-:W-:Y:S01]  /*34f0*/  FSEL R9, R9, 1.875, P3 ;  /* 0x3ff0000009097808 */ /* 0x000fe20001800000 */
[----:B------:R-:W-:Y:S01]  /*3500*/  BSSY.RECONVERGENT B1, `(.L_x_49) ;  /* 0x0000009000017945 */ /* 0x000fe20003800200 */
[----:B------:R-:W-:Y:S01]  /*3510*/  IMAD.MOV.U32 R7, RZ, RZ, 0x40080000 ;  /* 0x40080000ff077424 */ /* 0x000fe200078e00ff */
[----:B------:R-:W-:-:S03]  /*3520*/  MOV R12, 0x3590 ;  /* 0x00003590000c7802 */ /* 0x000fc60000000f00 */
[----:B------:R-:W-:Y:S02]  /*3530*/  DFMA R20, R16, R8, -R20 ;  /* 0x000000081014722b */ /* 0x000fe40000000814 */
[----:B------:R-:W-:Y:S02]  /*3540*/  DADD R18, R14, R18 ;  /* 0x000000000e127229 */ /* 0x000fe40000000012 */
[----:B------:R-:W-:-:S04]  /*3550*/  DADD R8, -RZ, |R4| ;  /* 0x00000000ff087229 */ /* 0x000fc80000000504 */
[----:B------:R-:W-:-:S08]  /*3560*/  DFMA R2, R14, R2, R20 ;  /* 0x000000020e02722b */ /* 0x000fd00000000014 */
[----:B------:R-:W-:-:S11]  /*3570*/  DADD R2, -R2, R18 ;  /* 0x0000000002027229 */ /* 0x000fd60000000112 */
[----:B-----5:R-:W-:Y:S05]  /*3580*/  CALL.REL.NOINC `($_Z20y_Remap_on_gpu_part2PdS_S_S_S_S_S_S_S_iiidd$__internal_accurate_pow) ;  /* 0x0000001400487944 */ /* 0x020fea0003c00000 */
[----:B------:R-:W-:Y:S05]  /*3590*/  BSYNC.RECONVERGENT B1 ;  /* 0x0000000000017941 */ /* 0x000fea0003800200 */
.L_x_49:
        /* <DEDUP_REMOVED lines=8> */
[----:B------:R-:W-:Y:S02]  /*3620*/  ISETP.NE.AND P1, PT, R16, 0x7ff00000, PT ;  /* 0x7ff000001000780c */ /* 0x000fe40003f25270 */
[----:B------:R-:W-:Y:S01]  /*3630*/  FSEL R15, R15, R9, !P0 ;  /* 0x000000090f0f7208 */ /* 0x000fe20004000000 */
[----:B------:R-:W-:Y:S01]  /*3640*/  DADD R8, -RZ, |R4| ;  /* 0x00000000ff087229 */ /* 0x000fe20000000504 */
        /* <DEDUP_REMOVED lines=10> */
.L_x_51:
[----:B------:R-:W-:Y:S05]  /*36f0*/  BSYNC.RECONVERGENT B1 ;  /* 0x0000000000017941 */ /* 0x000fea0003800200 */
.L_x_50:
[----:B------:R-:W-:Y:S01]  /*3700*/  UMOV UR10, 0x55555555 ;  /* 0x55555555000a7882 */ /* 0x000fe20000000000 */
[----:B------:R-:W-:Y:S01]  /*3710*/  UMOV UR11, 0x3fd55555 ;  /* 0x3fd55555000b7882 */ /* 0x000fe20000000000 */
[----:B------:R-:W-:Y:S01]  /*3720*/  FSEL R14, R14, RZ, P3 ;  /* 0x000000ff0e0e7208 */ /* 0x000fe20001800000 */
[C---:B------:R-:W-:Y:S01]  /*3730*/  DMUL R16, R22.reuse, UR10 ;  /* 0x0000000a16107c28 */ /* 0x040fe20008000000 */
[----:B------:R-:W-:Y:S01]  /*3740*/  FSEL R15, R15, 1.875, P3 ;  /* 0x3ff000000f0f7808 */ /* 0x000fe20001800000 */
[----:B------:R-:W-:Y:S01]  /*3750*/  DADD R24, R22, R24 ;  /* 0x0000000016187229 */ /* 0x000fe20000000018 */
[----:B------:R-:W-:Y:S01]  /*3760*/  BSSY.RECONVERGENT B1, `(.L_x_52) ;  /* 0x0000005000017945 */ /* 0x000fe20003800200 */
[----:B------:R-:W-:Y:S01]  /*3770*/  IMAD.MOV.U32 R7, RZ, RZ, 0x40000000 ;  /* 0x40000000ff077424 */ /* 0x000fe200078e00ff */
[----:B------:R-:W-:-:S03]  /*3780*/  MOV R12, 0x37b0 ;  /* 0x000037b0000c7802 */ /* 0x000fc60000000f00 */
[----:B------:R-:W-:-:S11]  /*3790*/  DMUL R14, R16, R14 ;  /* 0x0000000e100e7228 */ /* 0x000fd60000000000 */
[----:B------:R-:W-:Y:S05]  /*37a0*/  CALL.REL.NOINC `($_Z20y_Remap_on_gpu_part2PdS_S_S_S_S_S_S_S_iiidd$__internal_accurate_pow) ;  /* 0x0000001000c07944 */ /* 0x000fea0003c00000 */
[----:B------:R-:W-:Y:S05]  /*37b0*/  BSYNC.RECONVERGENT B1 ;  /* 0x0000000000017941 */ /* 0x000fea0003800200 */
.L_x_52:
[----:B------:R-:W-:Y:S01]  /*37c0*/  DADD R6, R4, 2 ;  /* 0x4000000004067429 */ /* 0x000fe20000000000 */
[----:B------:R-:W-:Y:S01]  /*37d0*/  BSSY.RECONVERGENT B1, `(.L_x_53) ;  /* 0x000000d000017945 */ /* 0x000fe20003800200 */
[----:B------:R-:W-:Y:S01]  /*37e0*/  DMUL R24, R24, 0.5 ;  /* 0x3fe0000018187828 */ /* 0x000fe20000000000 */
        /* <DEDUP_REMOVED lines=11> */
.L_x_54:
[----:B------:R-:W-:Y:S05]  /*38a0*/  BSYNC.RECONVERGENT B1 ;  /* 0x0000000000017941 */ /* 0x000fea0003800200 */
.L_x_53:
[----:B------:R-:W-:Y:S01]  /*38b0*/  FSEL R6, R8, RZ, P3 ;  /* 0x000000ff08067208 */ /* 0x000fe20001800000 */
[----:B------:R-:W-:Y:S01]  /*38c0*/  BSSY.RECONVERGENT B1, `(.L_x_55) ;  /* 0x0000087000017945 */ /* 0x000fe20003800200 */
[----:B------:R-:W-:Y:S02]  /*38d0*/  FSEL R7, R9, 1.875, P3 ;  /* 0x3ff0000009077808 */ /* 0x000fe40001800000 */
[----:B------:R-:W-:-:S04]  /*38e0*/  CS2R R20, SRZ ;  /* 0x0000000000147805 */ /* 0x000fc8000001ff00 */
[----:B------:R-:W-:Y:S01]  /*38f0*/  DFMA R14, R24, R6, -R14 ;  /* 0x00000006180e722b */ /* 0x000fe2000000080e */
[----:B------:R-:W-:-:S05]  /*3900*/  VIADD R6, R0, 0xffffffff ;  /* 0xffffffff00067836 */ /* 0x000fca0000000000 */
[----:B------:R-:W-:Y:S02]  /*3910*/  ISETP.GE.AND P0, PT, R11, R6, PT ;  /* 0x000000060b00720c */ /* 0x000fe40003f06270 */
[----:B------:R-:W-:-:S11]  /*3920*/  DFMA R26, R26, R4, R14 ;  /* 0x000000041a1a722b */ /* 0x000fd6000000000e */
[----:B------:R-:W-:Y:S05]  /*3930*/  @P0 BRA `(.L_x_56) ;  /* 0x0000000400fc0947 */ /* 0x000fea0003800000 */
[----:B------:R-:W-:Y:S01]  /*3940*/  LOP3.LUT R5, RZ, R11, RZ, 0x33, !PT ;  /* 0x0000000bff057212 */ /* 0x000fe200078e33ff */
[----:B------:R-:W-:Y:S01]  /*3950*/  BSSY.RECONVERGENT B2, `(.L_x_57) ;  /* 0x0000039000027945 */ /* 0x000fe20003800200 */
[----:B------:R-:W-:-:S03]  /*3960*/  CS2R R20, SRZ ;  /* 0x0000000000147805 */ /* 0x000fc6000001ff00 */
[C---:B------:R-:W-:Y:S01]  /*3970*/  IMAD.IADD R4, R0.reuse, 0x1, R5 ;  /* 0x0000000100047824 */ /* 0x040fe200078e0205 */
[----:B------:R-:W-:-:S04]  /*3980*/  IADD3 R0, PT, PT, R0, -0x2, -R11 ;  /* 0xfffffffe00007810 */ /* 0x000fc80007ffe80b */
[----:B------:R-:W-:Y:S02]  /*3990*/  ISETP.GE.U32.AND P0, PT, R0, 0xf, PT ;  /* 0x0000000f0000780c */ /* 0x000fe40003f06070 */
[----:B------:R-:W-:-:S04]  /*39a0*/  LOP3.LUT R5, R4, 0xf, RZ, 0xc0, !PT ;  /* 0x0000000f04057812 */ /* 0x000fc800078ec0ff */
[----:B------:R-:W-:-:S07]  /*39b0*/  ISETP.NE.AND P1, PT, R5, RZ, PT ;  /* 0x000000ff0500720c */ /* 0x000fce0003f25270 */
[----:B------:R-:W-:Y:S06]  /*39c0*/  @!P0 BRA `(.L_x_58) ;  /* 0x0000000000c48947 */ /* 0x000fec0003800000 */
[----:B------:R-:W-:Y:S02]  /*39d0*/  LOP3.LUT R34, R4, 0xfffffff0, RZ, 0xc0, !PT ;  /* 0xfffffff004227812 */ /* 0x000fe400078ec0ff */
[----:B------:R-:W-:Y:S02]  /*39e0*/  CS2R R20, SRZ ;  /* 0x0000000000147805 */ /* 0x000fe4000001ff00 */
[--C-:B------:R-:W-:Y:S02]  /*39f0*/  IADD3 R0, PT, PT, R11, 0x1, R10.reuse ;  /* 0x000000010b007810 */ /* 0x100fe40007ffe00a */
[----:B------:R-:W-:Y:S01]  /*3a00*/  SHF.R.S32.HI R12, RZ, 0x1f, R10 ;  /* 0x0000001fff0c7819 */ /* 0x000fe2000001140a */
[----:B------:R-:W-:-:S07]  /*3a10*/  IMAD.MOV R34, RZ, RZ, -R34 ;  /* 0x000000ffff227224 */ /* 0x000fce00078e0a22 */
.L_x_59:
[----:B------:R-:W0:Y:S01]  /*3a20*/  LDC.64 R30, c[0x0][0x3a0] ;  /* 0x0000e800ff1e7b82 */ /* 0x000e220000000a00 */
[----:B------:R-:W1:Y:S01]  /*3a30*/  LDCU.64 UR10, c[0x0][0x3a0] ;  /* 0x00007400ff0a77ac */ /* 0x000e620008000a00 */
[----:B0-----:R-:W-:-:S05]  /*3a40*/  IMAD.WIDE R30, R0, 0x8, R30 ;  /* 0x00000008001e7825 */ /* 0x001fca00078e021e */
[----:B------:R-:W2:Y:S04]  /*3a50*/  LDG.E.64 R22, desc[UR8][R30.64] ;  /* 0x000000081e167981 */ /* 0x000ea8000c1e1b00 */
[----:B------:R-:W3:Y:S04]  /*3a60*/  LDG.E.64 R18, desc[UR8][R30.64+0x8] ;  /* 0x000008081e127981 */ /* 0x000ee8000c1e1b00 */
[----:B------:R-:W4:Y:S04]  /*3a70*/  LDG.E.64 R16, desc[UR8][R30.64+0x10] ;  /* 0x000010081e107981 */ /* 0x000f28000c1e1b00 */
[----:B------:R-:W5:Y:S04]  /*3a80*/  LDG.E.64 R14, desc[UR8][R30.64+0x18] ;  /* 0x000018081e0e7981 */ /* 0x000f68000c1e1b00 */
[----:B------:R-:W5:Y:S04]  /*3a90*/  LDG.E.64 R6, desc[UR8][R30.64+0x20] ;  /* 0x000020081e067981 */ /* 0x000f68000c1e1b00 */
[----:B------:R-:W5:Y:S04]  /*3aa0*/  LDG.E.64 R32, desc[UR8][R30.64+0x28] ;  /* 0x000028081e207981 */ /* 0x000f68000c1e1b00 */
[----:B------:R-:W5:Y:S04]  /*3ab0*/  LDG.E.64 R28, desc[UR8][R30.64+0x30] ;  /* 0x000030081e1c7981 */ /* 0x000f68000c1e1b00 */
[----:B------:R-:W5:Y:S04]  /*3ac0*/  LDG.E.64 R8, desc[UR8][R30.64+0x38] ;  /* 0x000038081e087981 */ /* 0x000f68000c1e1b00 */
[----:B------:R-:W5:Y:S01]  /*3ad0*/  LDG.E.64 R24, desc[UR8][R30.64+0x40] ;  /* 0x000040081e187981 */ /* 0x000f62000c1e1b00 */
[----:B--2---:R-:W-:-:S03]  /*3ae0*/  DADD R20, R22, R20 ;  /* 0x0000000016147229 */ /* 0x004fc60000000014 */
[----:B------:R-:W2:Y:S05]  /*3af0*/  LDG.E.64 R22, desc[UR8][R30.64+0x48] ;  /* 0x000048081e167981 */ /* 0x000eaa000c1e1b00 */
[----:B---3--:R-:W-:Y:S02]  /*3b00*/  DADD R18, R20, R18 ;  /* 0x0000000014127229 */ /* 0x008fe40000000012 */
[----:B------:R-:W3:Y:S06]  /*3b10*/  LDG.E.64 R20, desc[UR8][R30.64+0x50] ;  /* 0x000050081e147981 */ /* 0x000eec000c1e1b00 */
[----:B----4-:R-:W-:-:S02]  /*3b20*/  DADD R16, R18, R16 ;  /* 0x0000000012107229 */ /* 0x010fc40000000010 */
[----:B------:R-:W4:Y:S06]  /*3b30*/  LDG.E.64 R18, desc[UR8][R30.64+0x58] ;  /* 0x000058081e127981 */ /* 0x000f2c000c1e1b00 */
[----:B-----5:R-:W-:Y:S02]  /*3b40*/  DADD R14, R16, R14 ;  /* 0x00000000100e7229 */ /* 0x020fe4000000000e */
[----:B------:R-:W5:Y:S06]  /*3b50*/  LDG.E.64 R16, desc[UR8][R30.64+0x60] ;  /* 0x000060081e107981 */ /* 0x000f6c000c1e1b00 */
[----:B------:R-:W-:-:S02]  /*3b60*/  DADD R6, R14, R6 ;  /* 0x000000000e067229 */ /* 0x000fc40000000006 */
[----:B------:R-:W5:Y:S06]  /*3b70*/  LDG.E.64 R14, desc[UR8][R30.64+0x68] ;  /* 0x000068081e0e7981 */ /* 0x000f6c000c1e1b00 */
[----:B------:R-:W-:Y:S01]  /*3b80*/  DADD R32, R6, R32 ;  /* 0x0000000006207229 */ /* 0x000fe20000000020 */
[----:B------:R-:W-:-:S04]  /*3b90*/  IADD3 R7, P0, PT, R10, R11, RZ ;  /* 0x0000000b0a077210 */ /* 0x000fc80007f1e0ff */
[----:B------:R-:W-:Y:S02]  /*3ba0*/  LEA.HI.X.SX32 R36, R11, R12, 0x1, P0 ;  /* 0x0000000c0b247211 */ /* 0x000fe400000f0eff */
[C---:B-1----:R-:W-:Y:S01]  /*3bb0*/  LEA R6, P0, R7.reuse, UR10, 0x3 ;  /* 0x0000000a07067c11 */ /* 0x042fe2000f8018ff */
[----:B------:R-:W-:Y:S02]  /*3bc0*/  DADD R28, R32, R28 ;  /* 0x00000000201c7229 */ /* 0x000fe4000000001c */
[----:B------:R-:W5:Y:S01]  /*3bd0*/  LDG.E.64 R32, desc[UR8][R30.64+0x70] ;  /* 0x000070081e207981 */ /* 0x000f62000c1e1b00 */
[----:B------:R-:W-:-:S06]  /*3be0*/  LEA.HI.X R7, R7, UR11, R36, 0x3, P0 ;  /* 0x0000000b07077c11 */ /* 0x000fcc00080f1c24 */
[----:B------:R-:W5:Y:S01]  /*3bf0*/  LDG.E.64 R6, desc[UR8][R6.64+0x80] ;  /* 0x0000800806067981 */ /* 0x000f62000c1e1b00 */
[----:B------:R-:W-:-:S08]  /*3c00*/  DADD R8, R28, R8 ;  /* 0x000000001c087229 */ /* 0x000fd00000000008 */
[----:B------:R-:W-:Y:S01]  /*3c10*/  DADD R8, R8, R24 ;  /* 0x0000000008087229 */ /* 0x000fe20000000018 */
[----:B------:R-:W-:-:S05]  /*3c20*/  VIADD R34, R34, 0x10 ;  /* 0x0000001022227836 */ /* 0x000fca0000000000 */
[----:B------:R-:W-:Y:S01]  /*3c30*/  ISETP.NE.AND P0, PT, R34, RZ, PT ;  /* 0x000000ff2200720c */ /* 0x000fe20003f05270 */
[----:B------:R-:W-:Y:S02]  /*3c40*/  VIADD R11, R11, 0x10 ;  /* 0x000000100b0b7836 */ /* 0x000fe40000000000 */
[----:B------:R-:W-:Y:S01]  /*3c50*/  VIADD R0, R0, 0x10 ;  /* 0x0000001000007836 */ /* 0x000fe20000000000 */
[----:B--2---:R-:W-:-:S08]  /*3c60*/  DADD R8, R8, R22 ;  /* 0x0000000008087229 */ /* 0x004fd00000000016 */
[----:B---3--:R-:W-:-:S08]  /*3c70*/  DADD R8, R8, R20 ;  /* 0x0000000008087229 */ /* 0x008fd00000000014 */
[----:B----4-:R-:W-:-:S08]  /*3c80*/  DADD R8, R8, R18 ;  /* 0x0000000008087229 */ /* 0x010fd00000000012 */
[----:B-----5:R-:W-:-:S08]  /*3c90*/  DADD R8, R8, R16 ;  /* 0x0000000008087229 */ /* 0x020fd00000000010 */
[----:B------:R-:W-:-:S08]  /*3ca0*/  DADD R8, R8, R14 ;  /* 0x0000000008087229 */ /* 0x000fd0000000000e */
[----:B------:R-:W-:-:S08]  /*3cb0*/  DADD R8, R8, R32 ;  /* 0x0000000008087229 */ /* 0x000fd00000000020 */
[----:B------:R-:W-:Y:S01]  /*3cc0*/  DADD R20, R8, R6 ;  /* 0x0000000008147229 */ /* 0x000fe20000000006 */
[----:B------:R-:W-:Y:S10]  /*3cd0*/  @P0 BRA `(.L_x_59) ;  /* 0xfffffffc00500947 */ /* 0x000ff4000383ffff */
.L_x_58:
[----:B------:R-:W-:Y:S05]  /*3ce0*/  BSYNC.RECONVERGENT B2 ;  /* 0x0000000000027941 */ /* 0x000fea0003800200 */
.L_x_57:
[----:B------:R-:W-:Y:S05]  /*3cf0*/  @!P1 BRA `(.L_x_56) ;  /* 0x00000004000c9947 */ /* 0x000fea0003800000 */
[----:B------:R-:W-:Y:S01]  /*3d00*/  ISETP.GE.U32.AND P0, PT, R5, 0x8, PT ;  /* 0x000000080500780c */ /* 0x000fe20003f06070 */
[----:B------:R-:W-:Y:S01]  /*3d10*/  BSSY.RECONVERGENT B2, `(.L_x_60) ;  /* 0x000001b000027945 */ /* 0x000fe20003800200 */
[----:B------:R-:W-:-:S04]  /*3d20*/  LOP3.LUT R0, R4, 0x7, RZ, 0xc0, !PT ;  /* 0x0000000704007812 */ /* 0x000fc800078ec0ff */
[----:B------:R-:W-:-:S07]  /*3d30*/  ISETP.NE.AND P1, PT, R0, RZ, PT ;  /* 0x000000ff0000720c */ /* 0x000fce0003f25270 */
[----:B------:R-:W-:Y:S06]  /*3d40*/  @!P0 BRA `(.L_x_61) ;  /* 0x00000000005c8947 */ /* 0x000fec0003800000 */
[----:B------:R-:W0:Y:S01]  /*3d50*/  LDCU.64 UR10, c[0x0][0x3a0] ;  /* 0x00007400ff0a77ac */ /* 0x000e220008000a00 */
[----:B------:R-:W-:Y:S02]  /*3d60*/  SHF.R.S32.HI R6, RZ, 0x1f, R10 ;  /* 0x0000001fff067819 */ /* 0x000fe4000001140a */
[----:B------:R-:W-:-:S04]  /*3d70*/  IADD3 R5, P0, PT, R10, R11, RZ ;  /* 0x0000000b0a057210 */ /* 0x000fc80007f1e0ff */
[----:B------:R-:W-:Y:S02]  /*3d80*/  LEA.HI.X.SX32 R6, R11, R6, 0x1, P0 ;  /* 0x000000060b067211 */ /* 0x000fe400000f0eff */
[----:B0-----:R-:W-:-:S04]  /*3d90*/  LEA R24, P0, R5, UR10, 0x3 ;  /* 0x0000000a05187c11 */ /* 0x001fc8000f8018ff */
[----:B------:R-:W-:-:S05]  /*3da0*/  LEA.HI.X R25, R5, UR11, R6, 0x3, P0 ;  /* 0x0000000b05197c11 */ /* 0x000fca00080f1c06 */
[----:B------:R-:W2:Y:S04]  /*3db0*/  LDG.E.64 R28, desc[UR8][R24.64+0x8] ;  /* 0x00000808181c7981 */ /* 0x000ea8000c1e1b00 */
[----:B------:R-:W3:Y:S04]  /*3dc0*/  LDG.E.64 R30, desc[UR8][R24.64+0x10] ;  /* 0x00001008181e7981 */ /* 0x000ee8000c1e1b00 */
[----:B------:R-:W4:Y:S04]  /*3dd0*/  LDG.E.64 R18, desc[UR8][R24.64+0x18] ;  /* 0x0000180818127981 */ /* 0x000f28000c1e1b00 */
[----:B------:R-:W5:Y:S04]  /*3de0*/  LDG.E.64 R16, desc[UR8][R24.64+0x20] ;  /* 0x0000200818107981 */ /* 0x000f68000c1e1b00 */
[----:B------:R-:W5:Y:S04]  /*3df0*/  LDG.E.64 R14, desc[UR8][R24.64+0x28] ;  /* 0x00002808180e7981 */ /* 0x000f68000c1e1b00 */
[----:B------:R-:W5:Y:S04]  /*3e00*/  LDG.E.64 R8, desc[UR8][R24.64+0x30] ;  /* 0x0000300818087981 */ /* 0x000f68000c1e1b00 */
[----:B------:R-:W5:Y:S04]  /*3e10*/  LDG.E.64 R6, desc[UR8][R24.64+0x38] ;  /* 0x0000380818067981 */ /* 0x000f68000c1e1b00 */
[----:B------:R-:W5:Y:S01]  /*3e20*/  LDG.E.64 R22, desc[UR8][R24.64+0x40] ;  /* 0x0000400818167981 */ /* 0x000f62000c1e1b00 */
[----:B------:R-:W-:Y:S01]  /*3e30*/  VIADD R11, R11, 0x8 ;  /* 0x000000080b0b7836 */ /* 0x000fe20000000000 */
[----:B--2---:R-:W-:-:S08]  /*3e40*/  DADD R28, R20, R28 ;  /* 0x00000000141c7229 */ /* 0x004fd0000000001c */
[----:B---3--:R-:W-:-:S08]  /*3e50*/  DADD R28, R28, R30 ;  /* 0x000000001c1c7229 */ /* 0x008fd0000000001e */
[----:B----4-:R-:W-:-:S08]  /*3e60*/  DADD R18, R28, R18 ;  /* 0x000000001c127229 */ /* 0x010fd00000000012 */
[----:B-----5:R-:W-:-:S08]  /*3e70*/  DADD R16, R18, R16 ;  /* 0x0000000012107229 */ /* 0x020fd00000000010 */
[----:B------:R-:W-:-:S08]  /*3e80*/  DADD R14, R16, R14 ;  /* 0x00000000100e7229 */ /* 0x000fd0000000000e */
[----:B------:R-:W-:-:S08]  /*3e90*/  DADD R8, R14, R8 ;  /* 0x000000000e087229 */ /* 0x000fd00000000008 */
[----:B------:R-:W-:-:S08]  /*3ea0*/  DADD R6, R8, R6 ;  /* 0x0000000008067229 */ /* 0x000fd00000000006 */
[----:B------:R-:W-:-:S11]  /*3eb0*/  DADD R20, R6, R22 ;  /* 0x0000000006147229 */ /* 0x000fd60000000016 */
.L_x_61:
[----:B------:R-:W-:Y:S05]  /*3ec0*/  BSYNC.RECONVERGENT B2 ;  /* 0x0000000000027941 */ /* 0x000fea0003800200 */
.L_x_60:
        /* <DEDUP_REMOVED lines=15> */
[----:B------:R-:W5:Y:S01]  /*3fc0*/  LDG.E.64 R16, desc[UR8][R4.64+0x20] ;  /* 0x0000200804107981 */ /* 0x000f62000c1e1b00 */
[----:B------:R-:W-:Y:S01]  /*3fd0*/  VIADD R11, R11, 0x4 ;  /* 0x000000040b0b7836 */ /* 0x000fe20000000000 */
[----:B--2---:R-:W-:-:S08]  /*3fe0*/  DADD R6, R20, R6 ;  /* 0x0000000014067229 */ /* 0x004fd00000000006 */
[----:B---3--:R-:W-:-:S08]  /*3ff0*/  DADD R6, R6, R8 ;  /* 0x0000000006067229 */ /* 0x008fd00000000008 */
[----:B----4-:R-:W-:-:S08]  /*4000*/  DADD R6, R6, R14 ;  /* 0x0000000006067229 */ /* 0x010fd0000000000e */
[----:B-----5:R-:W-:-:S11]  /*4010*/  DADD R20, R6, R16 ;  /* 0x0000000006147229 */ /* 0x020fd60000000010 */
.L_x_63:
[----:B------:R-:W-:Y:S05]  /*4020*/  BSYNC.RECONVERGENT B2 ;  /* 0x0000000000027941 */ /* 0x000fea0003800200 */
.L_x_62:
[----:B------:R-:W-:Y:S05]  /*4030*/  @!P1 BRA `(.L_x_56) ;  /* 0x00000000003c9947 */ /* 0x000fea0003800000 */
[----:B------:R-:W0:Y:S01]  /*4040*/  LDCU.64 UR10, c[0x0][0x3a0] ;  /* 0x00007400ff0a77ac */ /* 0x000e220008000a00 */
[----:B------:R-:W-:Y:S02]  /*4050*/  SHF.R.S32.HI R0, RZ, 0x1f, R10 ;  /* 0x0000001fff007819 */ /* 0x000fe4000001140a */
[----:B------:R-:W-:-:S04]  /*4060*/  IADD3 R10, P0, PT, R10, R11, RZ ;  /* 0x0000000b0a0a7210 */ /* 0x000fc80007f1e0ff */
[----:B------:R-:W-:Y:S02]  /*4070*/  LEA.HI.X.SX32 R11, R11, R0, 0x1, P0 ;  /* 0x000000000b0b7211 */ /* 0x000fe400000f0eff */
[----:B0-----:R-:W-:-:S04]  /*4080*/  LEA R8, P0, R10, UR10, 0x3 ;  /* 0x0000000a0a087c11 */ /* 0x001fc8000f8018ff */
[----:B------:R-:W-:-:S05]  /*4090*/  LEA.HI.X R9, R10, UR11, R11, 0x3, P0 ;  /* 0x0000000b0a097c11 */ /* 0x000fca00080f1c0b */
[----:B------:R-:W2:Y:S01]  /*40a0*/  LDG.E.64 R4, desc[UR8][R8.64+0x8] ;  /* 0x0000080808047981 */ /* 0x000ea2000c1e1b00 */
[----:B------:R-:W-:Y:S01]  /*40b0*/  ISETP.NE.AND P0, PT, R12, 0x1, PT ;  /* 0x000000010c00780c */ /* 0x000fe20003f05270 */
[----:B--2---:R-:W-:-:S12]  /*40c0*/  DADD R20, R20, R4 ;  /* 0x0000000014147229 */ /* 0x004fd80000000004 */
[----:B------:R-:W-:Y:S05]  /*40d0*/  @!P0 BRA `(.L_x_56) ;  /* 0x0000000000148947 */ /* 0x000fea0003800000 */
[----:B------:R-:W-:Y:S01]  /*40e0*/  ISETP.NE.AND P0, PT, R12, 0x2, PT ;  /* 0x000000020c00780c */ /* 0x000fe20003f05270 */
[----:B------:R-:W2:-:S12]  /*40f0*/  LDG.E.64 R4, desc[UR8][R8.64+0x10] ;  /* 0x0000100808047981 */ /* 0x000e98000c1e1b00 */
[----:B------:R-:W3:Y:S01]  /*4100*/  @P0 LDG.E.64 R6, desc[UR8][R8.64+0x18] ;  /* 0x0000180808060981 */ /* 0x000ee2000c1e1b00 */
[----:B--2---:R-:W-:-:S08]  /*4110*/  DADD R20, R20, R4 ;  /* 0x0000000014147229 */ /* 0x004fd00000000004 */
[----:B---3--:R-:W-:-:S11]  /*4120*/  @P0 DADD R20, R20, R6 ;  /* 0x0000000014140229 */ /* 0x008fd60000000006 */
.L_x_56:
[----:B------:R-:W-:Y:S05]  /*4130*/  BSYNC.RECONVERGENT B1 ;  /* 0x0000000000017941 */ /* 0x000fea0003800200 */
.L_x_55:
[----:B------:R-:W-:-:S08]  /*4140*/  DADD R2, R2, R20 ;  /* 0x0000000002027229 */ /* 0x000fd00000000014 */
[----:B------:R-:W-:-:S11]  /*4150*/  DADD R26, R26, R2 ;  /* 0x000000001a1a7229 */ /* 0x000fd60000000002 */
.L_x_20:
[----:B------:R-:W-:Y:S05]  /*4160*/  BSYNC.RECONVERGENT B0 ;  /* 0x0000000000007941 */ /* 0x000fea0003800200 */
.L_x_8:
[----:B------:R-:W0:Y:S01]  /*4170*/  LDC.64 R2, c[0x0][0x3a8] ;  /* 0x0000ea00ff027b82 */ /* 0x000e220000000a00 */
[----:B------:R-:W1:Y:S01]  /*4180*/  LDCU UR6, c[0x0][0x3c8] ;  /* 0x00007900ff0677ac */ /* 0x000e620008000800 */
[----:B0-----:R-:W-:-:S04]  /*4190*/  IMAD.WIDE R2, R13, 0x8, R2 ;  /* 0x000000080d027825 */ /* 0x001fc800078e0202 */
[----:B------:R-:W-:Y:S01]  /*41a0*/  VIADD R13, R13, UR5 ;  /* 0x000000050d0d7c36 */ /* 0x000fe20008000000 */
[----:B------:R0:W-:Y:S04]  /*41b0*/  STG.E.64 desc[UR8][R2.64], R26 ;  /* 0x0000001a02007986 */ /* 0x0001e8000c101b08 */
[----:B-1----:R-:W-:-:S13]  /*41c0*/  ISETP.GE.AND P0, PT, R13, UR6, PT ;  /* 0x000000060d007c0c */ /* 0x002fda000bf06270 */
[----:B0-----:R-:W-:Y:S05]  /*41d0*/  @!P0 BRA `(.L_x_64) ;  /* 0xffffffbc00c48947 */ /* 0x001fea000383ffff */
[----:B------:R-:W-:Y:S05]  /*41e0*/  EXIT ;  /* 0x000000000000794d */ /* 0x000fea0003800000 */
        .weak           $__internal_0_$__cuda_sm20_div_rn_f64_full
        .type           $__internal_0_$__cuda_sm20_div_rn_f64_full,@function
        .size           $__internal_0_$__cuda_sm20_div_rn_f64_full,($__internal_1_$__cuda_sm20_dsqrt_rn_f64_mediumpath_v1 - $__internal_0_$__cuda_sm20_div_rn_f64_full)
$__internal_0_$__cuda_sm20_div_rn_f64_full:
[C---:B------:R-:W-:Y:S01]  /*41f0*/  FSETP.GEU.AND P0, PT, |R19|.reuse, 1.469367938527859385e-39, PT ;  /* 0x001000001300780b */ /* 0x040fe20003f0e200 */
[--C-:B------:R-:W-:Y:S01]  /*4200*/  IMAD.MOV.U32 R18, RZ, RZ, R14.reuse ;  /* 0x000000ffff127224 */ /* 0x100fe200078e000e */
[----:B------:R-:W-:Y:S01]  /*4210*/  LOP3.LUT R20, R19, 0x800fffff, RZ, 0xc0, !PT ;  /* 0x800fffff13147812 */ /* 0x000fe200078ec0ff */
[----:B------:R-:W-:Y:S01]  /*4220*/  IMAD.MOV.U32 R7, RZ, RZ, 0x1ca00000 ;  /* 0x1ca00000ff077424 */ /* 0x000fe200078e00ff */
[C---:B------:R-:W-:Y:S01]  /*4230*/  FSETP.GEU.AND P2, PT, |R17|.reuse, 1.469367938527859385e-39, PT ;  /* 0x001000001100780b */ /* 0x040fe20003f4e200 */
[----:B------:R-:W-:Y:S01]  /*4240*/  BSSY.RECONVERGENT B2, `(.L_x_65) ;  /* 0x0000053000027945 */ /* 0x000fe20003800200 */
[----:B------:R-:W-:Y:S01]  /*4250*/  LOP3.LUT R21, R20, 0x3ff00000, RZ, 0xfc, !PT ;  /* 0x3ff0000014157812 */ /* 0x000fe200078efcff */
[----:B------:R-:W-:Y:S01]  /*4260*/  IMAD.MOV.U32 R20, RZ, RZ, R14 ;  /* 0x000000ffff147224 */ /* 0x000fe200078e000e */
[----:B------:R-:W-:Y:S01]  /*4270*/  LOP3.LUT R5, R17, 0x7ff00000, RZ, 0xc0, !PT ;  /* 0x7ff0000011057812 */ /* 0x000fe200078ec0ff */
[----:B------:R-:W-:Y:S01]  /*4280*/  IMAD.MOV.U32 R14, RZ, RZ, 0x1 ;  /* 0x00000001ff0e7424 */ /* 0x000fe200078e00ff */
[----:B------:R-:W-:-:S03]  /*4290*/  LOP3.LUT R9, R19, 0x7ff00000, RZ, 0xc0, !PT ;  /* 0x7ff0000013097812 */ /* 0x000fc600078ec0ff */
[----:B------:R-:W-:Y:S01]  /*42a0*/  @!P0 DMUL R20, R18, 8.98846567431157953865e+307 ;  /* 0x7fe0000012148828 */ /* 0x000fe20000000000 */
[----:B------:R-:W-:-:S03]  /*42b0*/  ISETP.GE.U32.AND P1, PT, R5, R9, PT ;  /* 0x000000090500720c */ /* 0x000fc60003f26070 */
[----:B------:R-:W-:Y:S02]  /*42c0*/  @!P2 LOP3.LUT R8, R19, 0x7ff00000, RZ, 0xc0, !PT ;  /* 0x7ff000001308a812 */ /* 0x000fe400078ec0ff */
[----:B------:R-:W0:Y:S02]  /*42d0*/  MUFU.RCP64H R15, R21 ;  /* 0x00000015000f7308 */ /* 0x000e240000001800 */
[----:B------:R-:W-:Y:S01]  /*42e0*/  @!P2 ISETP.GE.U32.AND P3, PT, R5, R8, PT ;  /* 0x000000080500a20c */ /* 0x000fe20003f66070 */
[----:B------:R-:W-:Y:S01]  /*42f0*/  IMAD.MOV.U32 R8, RZ, RZ, R5 ;  /* 0x000000ffff087224 */ /* 0x000fe200078e0005 */
[----:B------:R-:W-:Y:S02]  /*4300*/  @!P0 LOP3.LUT R9, R21, 0x7ff00000, RZ, 0xc0, !PT ;  /* 0x7ff0000015098812 */ /* 0x000fe400078ec0ff */
[----:B------:R-:W-:-:S03]  /*4310*/  @!P2 SEL R25, R7, 0x63400000, !P3 ;  /* 0x634000000719a807 */ /* 0x000fc60005800000 */
[----:B------:R-:W-:Y:S01]  /*4320*/  VIADD R30, R9, 0xffffffff ;  /* 0xffffffff091e7836 */ /* 0x000fe20000000000 */
[----:B------:R-:W-:-:S04]  /*4330*/  @!P2 LOP3.LUT R28, R25, 0x80000000, R17, 0xf8, !PT ;  /* 0x80000000191ca812 */ /* 0x000fc800078ef811 */
[----:B------:R-:W-:Y:S01]  /*4340*/  @!P2 LOP3.LUT R29, R28, 0x100000, RZ, 0xfc, !PT ;  /* 0x001000001c1da812 */ /* 0x000fe200078efcff */
[----:B------:R-:W-:Y:S01]  /*4350*/  @!P2 IMAD.MOV.U32 R28, RZ, RZ, RZ ;  /* 0x000000ffff1ca224 */ /* 0x000fe200078e00ff */
[----:B0-----:R-:W-:-:S08]  /*4360*/  DFMA R26, R14, -R20, 1 ;  /* 0x3ff000000e1a742b */ /* 0x001fd00000000814 */
[----:B------:R-:W-:-:S08]  /*4370*/  DFMA R26, R26, R26, R26 ;  /* 0x0000001a1a1a722b */ /* 0x000fd0000000001a */
[----:B------:R-:W-:Y:S01]  /*4380*/  DFMA R26, R14, R26, R14 ;  /* 0x0000001a0e1a722b */ /* 0x000fe2000000000e */
[----:B------:R-:W-:Y:S01]  /*4390*/  SEL R15, R7, 0x63400000, !P1 ;  /* 0x63400000070f7807 */ /* 0x000fe20004800000 */
[----:B------:R-:W-:-:S03]  /*43a0*/  IMAD.MOV.U32 R14, RZ, RZ, R16 ;  /* 0x000000ffff0e7224 */ /* 0x000fc600078e0010 */
[----:B------:R-:W-:-:S03]  /*43b0*/  LOP3.LUT R15, R15, 0x800fffff, R17, 0xf8, !PT ;  /* 0x800fffff0f0f7812 */ /* 0x000fc600078ef811 */
[----:B------:R-:W-:-:S03]  /*43c0*/  DFMA R24, R26, -R20, 1 ;  /* 0x3ff000001a18742b */ /* 0x000fc60000000814 */
[----:B------:R-:W-:-:S05]  /*43d0*/  @!P2 DFMA R14, R14, 2, -R28 ;  /* 0x400000000e0ea82b */ /* 0x000fca000000081c */
[----:B------:R-:W-:-:S05]  /*43e0*/  DFMA R24, R26, R24, R26 ;  /* 0x000000181a18722b */ /* 0x000fca000000001a */
[----:B------:R-:W-:-:S03]  /*43f0*/  @!P2 LOP3.LUT R8, R15, 0x7ff00000, RZ, 0xc0, !PT ;  /* 0x7ff000000f08a812 */ /* 0x000fc600078ec0ff */
[----:B------:R-:W-:Y:S02]  /*4400*/  DMUL R26, R24, R14 ;  /* 0x0000000e181a7228 */ /* 0x000fe40000000000 */
[----:B------:R-:W-:-:S05]  /*4410*/  VIADD R12, R8, 0xffffffff ;  /* 0xffffffff080c7836 */ /* 0x000fca0000000000 */
[----:B------:R-:W-:Y:S01]  /*4420*/  ISETP.GT.U32.AND P0, PT, R12, 0x7feffffe, PT ;  /* 0x7feffffe0c00780c */ /* 0x000fe20003f04070 */
[----:B------:R-:W-:-:S03]  /*4430*/  DFMA R28, R26, -R20, R14 ;  /* 0x800000141a1c722b */ /* 0x000fc6000000000e */
[----:B------:R-:W-:-:S05]  /*4440*/  ISETP.GT.U32.OR P0, PT, R30, 0x7feffffe, P0 ;  /* 0x7feffffe1e00780c */ /* 0x000fca0000704470 */
[----:B------:R-:W-:-:S08]  /*4450*/  DFMA R28, R24, R28, R26 ;  /* 0x0000001c181c722b */ /* 0x000fd0000000001a */
[----:B------:R-:W-:Y:S05]  /*4460*/  @P0 BRA `(.L_x_66) ;  /* 0x00000000006c0947 */ /* 0x000fea0003800000 */
[----:B------:R-:W-:-:S04]  /*4470*/  LOP3.LUT R12, R19, 0x7ff00000, RZ, 0xc0, !PT ;  /* 0x7ff00000130c7812 */ /* 0x000fc800078ec0ff */
[CC--:B------:R-:W-:Y:S02]  /*4480*/  VIADDMNMX R8, R5.reuse, -R12.reuse, 0xb9600000, !PT ;  /* 0xb960000005087446 */ /* 0x0c0fe4000780090c */
[----:B------:R-:W-:Y:S02]  /*4490*/  ISETP.GE.U32.AND P0, PT, R5, R12, PT ;  /* 0x0000000c0500720c */ /* 0x000fe40003f06070 */
[----:B------:R-:W-:Y:S02]  /*44a0*/  VIMNMX R5, PT, PT, R8, 0x46a00000, PT ;  /* 0x46a0000008057848 */ /* 0x000fe40003fe0100 */
[----:B------:R-:W-:-:S05]  /*44b0*/  SEL R8, R7, 0x63400000, !P0 ;  /* 0x6340000007087807 */ /* 0x000fca0004000000 */
[----:B------:R-:W-:Y:S02]  /*44c0*/  IMAD.IADD R5, R5, 0x1, -R8 ;  /* 0x0000000105057824 */ /* 0x000fe400078e0a08 */
[----:B------:R-:W-:Y:S02]  /*44d0*/  IMAD.MOV.U32 R8, RZ, RZ, RZ ;  /* 0x000000ffff087224 */ /* 0x000fe400078e00ff */
[----:B------:R-:W-:-:S06]  /*44e0*/  VIADD R9, R5, 0x7fe00000 ;  /* 0x7fe0000005097836 */ /* 0x000fcc0000000000 */
[----:B------:R-:W-:-:S10]  /*44f0*/  DMUL R24, R28, R8 ;  /* 0x000000081c187228 */ /* 0x000fd40000000000 */
[----:B------:R-:W-:-:S13]  /*4500*/  FSETP.GTU.AND P0, PT, |R25|, 1.469367938527859385e-39, PT ;  /* 0x001000001900780b */ /* 0x000fda0003f0c200 */
[----:B------:R-:W-:Y:S05]  /*4510*/  @P0 BRA `(.L_x_67) ;  /* 0x0000000000940947 */ /* 0x000fea0003800000 */
[----:B------:R-:W-:Y:S01]  /*4520*/  DFMA R14, R28, -R20, R14 ;  /* 0x800000141c0e722b */ /* 0x000fe2000000000e */
[----:B------:R-:W-:-:S09]  /*4530*/  IMAD.MOV.U32 R8, RZ, RZ, RZ ;  /* 0x000000ffff087224 */ /* 0x000fd200078e00ff */
[C---:B------:R-:W-:Y:S02]  /*4540*/  FSETP.NEU.AND P0, PT, R15.reuse, RZ, PT ;  /* 0x000000ff0f00720b */ /* 0x040fe40003f0d000 */
[----:B------:R-:W-:-:S04]  /*4550*/  LOP3.LUT R19, R15, 0x80000000, R19, 0x48, !PT ;  /* 0x800000000f137812 */ /* 0x000fc800078e4813 */
[----:B------:R-:W-:-:S07]  /*4560*/  LOP3.LUT R9, R19, R9, RZ, 0xfc, !PT ;  /* 0x0000000913097212 */ /* 0x000fce00078efcff */
[----:B------:R-:W-:Y:S05]  /*4570*/  @!P0 BRA `(.L_x_67) ;  /* 0x00000000007c8947 */ /* 0x000fea0003800000 */
[----:B------:R-:W-:Y:S01]  /*4580*/  IMAD.MOV R15, RZ, RZ, -R5 ;  /* 0x000000ffff0f7224 */ /* 0x000fe200078e0a05 */
[----:B------:R-:W-:Y:S01]  /*4590*/  DMUL.RP R8, R28, R8 ;  /* 0x000000081c087228 */ /* 0x000fe20000008000 */
[----:B------:R-:W-:Y:S01]  /*45a0*/  IMAD.MOV.U32 R14, RZ, RZ, RZ ;  /* 0x000000ffff0e7224 */ /* 0x000fe200078e00ff */
[----:B------:R-:W-:-:S05]  /*45b0*/  IADD3 R5, PT, PT, -R5, -0x43300000, RZ ;  /* 0xbcd0000005057810 */ /* 0x000fca0007ffe1ff */
[----:B------:R-:W-:-:S03]  /*45c0*/  DFMA R14, R24, -R14, R28 ;  /* 0x8000000e180e722b */ /* 0x000fc6000000001c */
[----:B------:R-:W-:-:S07]  /*45d0*/  LOP3.LUT R19, R9, R19, RZ, 0x3c, !PT ;  /* 0x0000001309137212 */ /* 0x000fce00078e3cff */
[----:B------:R-:W-:-:S04]  /*45e0*/  FSETP.NEU.AND P0, PT, |R15|, R5, PT ;  /* 0x000000050f00720b */ /* 0x000fc80003f0d200 */
[----:B------:R-:W-:Y:S02]  /*45f0*/  FSEL R24, R8, R24, !P0 ;  /* 0x0000001808187208 */ /* 0x000fe40004000000 */
[----:B------:R-:W-:Y:S01]  /*4600*/  FSEL R25, R19, R25, !P0 ;  /* 0x0000001913197208 */ /* 0x000fe20004000000 */
[----:B------:R-:W-:Y:S06]  /*4610*/  BRA `(.L_x_67) ;  /* 0x0000000000547947 */ /* 0x000fec0003800000 */
.L_x_66:
[----:B------:R-:W-:-:S14]  /*4620*/  DSETP.NAN.AND P0, PT, R16, R16, PT ;  /* 0x000000101000722a */ /* 0x000fdc0003f08000 */
[----:B------:R-:W-:Y:S05]  /*4630*/  @P0 BRA `(.L_x_68) ;  /* 0x0000000000440947 */ /* 0x000fea0003800000 */
[----:B------:R-:W-:-:S14]  /*4640*/  DSETP.NAN.AND P0, PT, R18, R18, PT ;  /* 0x000000121200722a */ /* 0x000fdc0003f08000 */
[----:B------:R-:W-:Y:S05]  /*4650*/  @P0 BRA `(.L_x_69) ;  /* 0x0000000000300947 */ /* 0x000fea0003800000 */
[----:B------:R-:W-:Y:S01]  /*4660*/  ISETP.NE.AND P0, PT, R8, R9, PT ;  /* 0x000000090800720c */ /* 0x000fe20003f05270 */
[----:B------:R-:W-:Y:S02]  /*4670*/  IMAD.MOV.U32 R24, RZ, RZ, 0x0 ;  /* 0x00000000ff187424 */ /* 0x000fe400078e00ff */
[----:B------:R-:W-:-:S10]  /*4680*/  IMAD.MOV.U32 R25, RZ, RZ, -0x80000 ;  /* 0xfff80000ff197424 */ /* 0x000fd400078e00ff */
[----:B------:R-:W-:Y:S05]  /*4690*/  @!P0 BRA `(.L_x_67) ;  /* 0x0000000000348947 */ /* 0x000fea0003800000 */
[----:B------:R-:W-:Y:S02]  /*46a0*/  ISETP.NE.AND P0, PT, R8, 0x7ff00000, PT ;  /* 0x7ff000000800780c */ /* 0x000fe40003f05270 */
[----:B------:R-:W-:Y:S02]  /*46b0*/  LOP3.LUT R25, R17, 0x80000000, R19, 0x48, !PT ;  /* 0x8000000011197812 */ /* 0x000fe400078e4813 */
[----:B------:R-:W-:-:S13]  /*46c0*/  ISETP.EQ.OR P0, PT, R9, RZ, !P0 ;  /* 0x000000ff0900720c */ /* 0x000fda0004702670 */
[----:B------:R-:W-:Y:S01]  /*46d0*/  @P0 LOP3.LUT R5, R25, 0x7ff00000, RZ, 0xfc, !PT ;  /* 0x7ff0000019050812 */ /* 0x000fe200078efcff */
[----:B------:R-:W-:Y:S02]  /*46e0*/  @!P0 IMAD.MOV.U32 R24, RZ, RZ, RZ ;  /* 0x000000ffff188224 */ /* 0x000fe400078e00ff */
[----:B------:R-:W-:Y:S02]  /*46f0*/  @P0 IMAD.MOV.U32 R24, RZ, RZ, RZ ;  /* 0x000000ffff180224 */ /* 0x000fe400078e00ff */
[----:B------:R-:W-:Y:S01]  /*4700*/  @P0 IMAD.MOV.U32 R25, RZ, RZ, R5 ;  /* 0x000000ffff190224 */ /* 0x000fe200078e0005 */
[----:B------:R-:W-:Y:S06]  /*4710*/  BRA `(.L_x_67) ;  /* 0x0000000000147947 */ /* 0x000fec0003800000 */
.L_x_69:
[----:B------:R-:W-:Y:S01]  /*4720*/  LOP3.LUT R25, R19, 0x80000, RZ, 0xfc, !PT ;  /* 0x0008000013197812 */ /* 0x000fe200078efcff */
[----:B------:R-:W-:Y:S01]  /*4730*/  IMAD.MOV.U32 R24, RZ, RZ, R18 ;  /* 0x000000ffff187224 */ /* 0x000fe200078e0012 */
[----:B------:R-:W-:Y:S06]  /*4740*/  BRA `(.L_x_67) ;  /* 0x0000000000087947 */ /* 0x000fec0003800000 */
.L_x_68:
[----:B------:R-:W-:Y:S01]  /*4750*/  LOP3.LUT R25, R17, 0x80000, RZ, 0xfc, !PT ;  /* 0x0008000011197812 */ /* 0x000fe200078efcff */
[----:B------:R-:W-:-:S07]  /*4760*/  IMAD.MOV.U32 R24, RZ, RZ, R16 ;  /* 0x000000ffff187224 */ /* 0x000fce00078e0010 */
.L_x_67:
[----:B------:R-:W-:Y:S05]  /*4770*/  BSYNC.RECONVERGENT B2 ;  /* 0x0000000000027941 */ /* 0x000fea0003800200 */
.L_x_65:
[----:B------:R-:W-:Y:S02]  /*4780*/  IMAD.MOV.U32 R5, RZ, RZ, 0x0 ;  /* 0x00000000ff057424 */ /* 0x000fe400078e00ff */
[----:B------:R-:W-:Y:S02]  /*4790*/  IMAD.MOV.U32 R8, RZ, RZ, R24 ;  /* 0x000000ffff087224 */ /* 0x000fe400078e0018 */
[----:B------:R-:W-:Y:S01]  /*47a0*/  IMAD.MOV.U32 R9, RZ, RZ, R25 ;  /* 0x000000ffff097224 */ /* 0x000fe200078e0019 */
[----:B------:R-:W-:Y:S06]  /*47b0*/  RET.REL.NODEC R4 `(_Z20y_Remap_on_gpu_part2PdS_S_S_S_S_S_S_S_iiidd) ;  /* 0xffffffb804107950 */ /* 0x000fec0003c3ffff */
        .weak           $__internal_1_$__cuda_sm20_dsqrt_rn_f64_mediumpath_v1
        .type           $__internal_1_$__cuda_sm20_dsqrt_rn_f64_mediumpath_v1,@function
        .size           $__internal_1_$__cuda_sm20_dsqrt_rn_f64_mediumpath_v1,($_Z20y_Remap_on_gpu_part2PdS_S_S_S_S_S_S_S_iiidd$__internal_accurate_pow - $__internal_1_$__cuda_sm20_dsqrt_rn_f64_mediumpath_v1)
$__internal_1_$__cuda_sm20_dsqrt_rn_f64_mediumpath_v1:
[----:B------:R-:W-:Y:S01]  /*47c0*/  ISETP.GE.U32.AND P0, PT, R4, -0x3400000, PT ;  /* 0xfcc000000400780c */ /* 0x000fe20003f06070 */
[----:B------:R-:W-:Y:S01]  /*47d0*/  BSSY.RECONVERGENT B2, `(.L_x_70) ;  /* 0x0000028000027945 */ /* 0x000fe20003800200 */
[----:B------:R-:W-:Y:S02]  /*47e0*/  IMAD.MOV.U32 R15, RZ, RZ, R9 ;  /* 0x000000ffff0f7224 */ /* 0x000fe400078e0009 */
[----:B------:R-:W-:Y:S02]  /*47f0*/  IMAD.MOV.U32 R4, RZ, RZ, R18 ;  /* 0x000000ffff047224 */ /* 0x000fe400078e0012 */
[----:B------:R-:W-:Y:S02]  /*4800*/  IMAD.MOV.U32 R5, RZ, RZ, R19 ;  /* 0x000000ffff057224 */ /* 0x000fe400078e0013 */
[----:B------:R-:W-:Y:S02]  /*4810*/  IMAD.MOV.U32 R8, RZ, RZ, R2 ;  /* 0x000000ffff087224 */ /* 0x000fe400078e0002 */
[----:B------:R-:W-:-:S03]  /*4820*/  IMAD.MOV.U32 R9, RZ, RZ, R3 ;  /* 0x000000ffff097224 */ /* 0x000fc600078e0003 */
[----:B------:R-:W-:Y:S05]  /*4830*/  @!P0 BRA `(.L_x_71) ;  /* 0x0000000000208947 */ /* 0x000fea0003800000 */
[----:B------:R-:W-:-:S10]  /*4840*/  DFMA.RM R4, R4, R14, R16 ;  /* 0x0000000e0404722b */ /* 0x000fd40000004010 */
[----:B------:R-:W-:-:S05]  /*4850*/  IADD3 R14, P0, PT, R4, 0x1, RZ ;  /* 0x00000001040e7810 */ /* 0x000fca0007f1e0ff */
[----:B------:R-:W-:-:S06]  /*4860*/  IMAD.X R15, RZ, RZ, R5, P0 ;  /* 0x000000ffff0f7224 */ /* 0x000fcc00000e0605 */
[----:B------:R-:W-:-:S08]  /*4870*/  DFMA.RP R8, -R4, R14, R8 ;  /* 0x0000000e0408722b */ /* 0x000fd00000008108 */
[----:B------:R-:W-:-:S06]  /*4880*/  DSETP.GT.AND P0, PT, R8, RZ, PT ;  /* 0x000000ff0800722a */ /* 0x000fcc0003f04000 */
[----:B------:R-:W-:Y:S02]  /*4890*/  FSEL R4, R14, R4, P0 ;  /* 0x000000040e047208 */ /* 0x000fe40000000000 */
[----:B------:R-:W-:Y:S01]  /*48a0*/  FSEL R5, R15, R5, P0 ;  /* 0x000000050f057208 */ /* 0x000fe20000000000 */
[----:B------:R-:W-:Y:S06]  /*48b0*/  BRA `(.L_x_72) ;  /* 0x0000000000647947 */ /* 0x000fec0003800000 */
.L_x_71:
[----:B------:R-:W-:-:S14]  /*48c0*/  DSETP.NE.AND P0, PT, R8, RZ, PT ;  /* 0x000000ff0800722a */ /* 0x000fdc0003f05000 */
[----:B------:R-:W-:Y:S05]  /*48d0*/  @!P0 BRA `(.L_x_73) ;  /* 0x0000000000588947 */ /* 0x000fea0003800000 */
[----:B------:R-:W-:-:S13]  /*48e0*/  ISETP.GE.AND P0, PT, R9, RZ, PT ;  /* 0x000000ff0900720c */ /* 0x000fda0003f06270 */
[----:B------:R-:W-:Y:S02]  /*48f0*/  @!P0 IMAD.MOV.U32 R4, RZ, RZ, 0x0 ;  /* 0x00000000ff048424 */ /* 0x000fe400078e00ff */
[----:B------:R-:W-:Y:S01]  /*4900*/  @!P0 IMAD.MOV.U32 R5, RZ, RZ, -0x80000 ;  /* 0xfff80000ff058424 */ /* 0x000fe200078e00ff */
[----:B------:R-:W-:Y:S06]  /*4910*/  @!P0 BRA `(.L_x_72) ;  /* 0x00000000004c8947 */ /* 0x000fec0003800000 */
[----:B------:R-:W-:-:S13]  /*4920*/  ISETP.GT.AND P0, PT, R9, 0x7fefffff, PT ;  /* 0x7fefffff0900780c */ /* 0x000fda0003f04270 */
[----:B------:R-:W-:Y:S05]  /*4930*/  @P0 BRA `(.L_x_73) ;  /* 0x0000000000400947 */ /* 0x000fea0003800000 */
[----:B------:R-:W-:Y:S01]  /*4940*/  DMUL R4, R8, 8.11296384146066816958e+31 ;  /* 0x4690000008047828 */ /* 0x000fe20000000000 */
[----:B------:R-:W-:Y:S02]  /*4950*/  IMAD.MOV.U32 R16, RZ, RZ, 0x0 ;  /* 0x00000000ff107424 */ /* 0x000fe400078e00ff */
[----:B------:R-:W-:Y:S02]  /*4960*/  IMAD.MOV.U32 R8, RZ, RZ, RZ ;  /* 0x000000ffff087224 */ /* 0x000fe400078e00ff */
[----:B------:R-:W-:Y:S01]  /*4970*/  IMAD.MOV.U32 R17, RZ, RZ, 0x3fd80000 ;  /* 0x3fd80000ff117424 */ /* 0x000fe200078e00ff */
[----:B------:R-:W0:Y:S03]  /*4980*/  MUFU.RSQ64H R9, R5 ;  /* 0x0000000500097308 */ /* 0x000e260000001c00 */
[----:B0-----:R-:W-:-:S08]  /*4990*/  DMUL R14, R8, R8 ;  /* 0x00000008080e7228 */ /* 0x001fd00000000000 */
[----:B------:R-:W-:-:S08]  /*49a0*/  DFMA R14, R4, -R14, 1 ;  /* 0x3ff00000040e742b */ /* 0x000fd0000000080e */
[----:B------:R-:W-:Y:S02]  /*49b0*/  DFMA R16, R14, R16, 0.5 ;  /* 0x3fe000000e10742b */ /* 0x000fe40000000010 */
[----:B------:R-:W-:-:S08]  /*49c0*/  DMUL R14, R8, R14 ;  /* 0x0000000e080e7228 */ /* 0x000fd00000000000 */
[----:B------:R-:W-:-:S08]  /*49d0*/  DFMA R14, R16, R14, R8 ;  /* 0x0000000e100e722b */ /* 0x000fd00000000008 */
[----:B------:R-:W-:Y:S02]  /*49e0*/  DMUL R8, R4, R14 ;  /* 0x0000000e04087228 */ /* 0x000fe40000000000 */
[----:B------:R-:W-:-:S06]  /*49f0*/  VIADD R15, R15, 0xfff00000 ;  /* 0xfff000000f0f7836 */ /* 0x000fcc0000000000 */
[----:B------:R-:W-:-:S08]  /*4a00*/  DFMA R16, R8, -R8, R4 ;  /* 0x800000080810722b */ /* 0x000fd00000000004 */
[----:B------:R-:W-:-:S10]  /*4a10*/  DFMA R4, R14, R16, R8 ;  /* 0x000000100e04722b */ /* 0x000fd40000000008 */
[----:B------:R-:W-:Y:S01]  /*4a20*/  VIADD R5, R5, 0xfcb00000 ;  /* 0xfcb0000005057836 */ /* 0x000fe20000000000 */
[----:B------:R-:W-:Y:S06]  /*4a30*/  BRA `(.L_x_72) ;  /* 0x0000000000047947 */ /* 0x000fec0003800000 */
.L_x_73:
[----:B------:R-:W-:-:S11]  /*4a40*/  DADD R4, R8, R8 ;  /* 0x0000000008047229 */ /* 0x000fd60000000008 */
.L_x_72:
[----:B------:R-:W-:Y:S05]  /*4a50*/  BSYNC.RECONVERGENT B2 ;  /* 0x0000000000027941 */ /* 0x000fea0003800200 */
.L_x_70:
[----:B------:R-:W-:Y:S02]  /*4a60*/  IMAD.MOV.U32 R22, RZ, RZ, R4 ;  /* 0x000000ffff167224 */ /* 0x000fe400078e0004 */
[----:B------:R-:W-:Y:S02]  /*4a70*/  IMAD.MOV.U32 R23, RZ, RZ, R5 ;  /* 0x000000ffff177224 */ /* 0x000fe400078e0005 */
[----:B------:R-:W-:Y:S02]  /*4a80*/  IMAD.MOV.U32 R4, RZ, RZ, R0 ;  /* 0x000000ffff047224 */ /* 0x000fe400078e0000 */
[----:B------:R-:W-:-:S04]  /*4a90*/  IMAD.MOV.U32 R5, RZ, RZ, 0x0 ;  /* 0x00000000ff057424 */ /* 0x000fc800078e00ff */
[----:B------:R-:W-:Y:S05]  /*4aa0*/  RET.REL.NODEC R4 `(_Z20y_Remap_on_gpu_part2PdS_S_S_S_S_S_S_S_iiidd) ;  /* 0xffffffb404547950 */ /* 0x000fea0003c3ffff */
        .type           $_Z20y_Remap_on_gpu_part2PdS_S_S_S_S_S_S_S_iiidd$__internal_accurate_pow,@function
        .size           $_Z20y_Remap_on_gpu_part2PdS_S_S_S_S_S_S_S_iiidd$__internal_accurate_pow,($_Z20y_Remap_on_gpu_part2PdS_S_S_S_S_S_S_S_iiidd$__internal_trig_reduction_slowpathd - $_Z20y_Remap_on_gpu_part2PdS_S_S_S_S_S_S_S_iiidd$__internal_accurate_pow)
$_Z20y_Remap_on_gpu_part2PdS_S_S_S_S_S_S_S_iiidd$__internal_accurate_pow:
[----:B------:R-:W-:Y:S01]  /*4ab0*/  ISETP.GT.U32.AND P0, PT, R9, 0xfffff, PT ;  /* 0x000fffff0900780c */ /* 0x000fe20003f04070 */
[----:B------:R-:W-:Y:S01]  /*4ac0*/  IMAD.MOV.U32 R30, RZ, RZ, R9 ;  /* 0x000000ffff1e7224 */ /* 0x000fe200078e0009 */
[----:B------:R-:W-:Y:S01]  /*4ad0*/  UMOV UR10, 0x7d2cafe2 ;  /* 0x7d2cafe2000a7882 */ /* 0x000fe20000000000 */
[----:B------:R-:W-:Y:S01]  /*4ae0*/  UMOV UR11, 0x3eb0f5ff ;  /* 0x3eb0f5ff000b7882 */ /* 0x000fe20000000000 */
[----:B------:R-:W-:Y:S01]  /*4af0*/  UMOV UR12, 0x3b39803f ;  /* 0x3b39803f000c7882 */ /* 0x000fe20000000000 */
[----:B------:R-:W-:-:S08]  /*4b00*/  UMOV UR13, 0x3c7abc9e ;  /* 0x3c7abc9e000d7882 */ /* 0x000fd00000000000 */
[----:B------:R-:W-:Y:S01]  /*4b10*/  @!P0 DMUL R28, R8, 1.80143985094819840000e+16 ;  /* 0x43500000081c8828 */ /* 0x000fe20000000000 */
[----:B------:R-:W-:-:S09]  /*4b20*/  SHF.R.U32.HI R9, RZ, 0x14, R9 ;  /* 0x00000014ff097819 */ /* 0x000fd20000011609 */
[----:B------:R-:W-:Y:S01]  /*4b30*/  @!P0 IMAD.MOV.U32 R30, RZ, RZ, R29 ;  /* 0x000000ffff1e8224 */ /* 0x000fe200078e001d */
[----:B------:R-:W-:Y:S01]  /*4b40*/  @!P0 LEA.HI R9, R29, 0xffffffca, RZ, 0xc ;  /* 0xffffffca1d098811 */ /* 0x000fe200078f60ff */
[----:B------:R-:W-:-:S03]  /*4b50*/  @!P0 IMAD.MOV.U32 R8, RZ, RZ, R28 ;  /* 0x000000ffff088224 */ /* 0x000fc600078e001c */
[----:B------:R-:W-:Y:S01]  /*4b60*/  LOP3.LUT R30, R30, 0x800fffff, RZ, 0xc0, !PT ;  /* 0x800fffff1e1e7812 */ /* 0x000fe200078ec0ff */
[----:B------:R-:W-:-:S03]  /*4b70*/  IMAD.MOV.U32 R36, RZ, RZ, R8 ;  /* 0x000000ffff247224 */ /* 0x000fc600078e0008 */
[----:B------:R-:W-:Y:S01]  /*4b80*/  LOP3.LUT R31, R30, 0x3ff00000, RZ, 0xfc, !PT ;  /* 0x3ff000001e1f7812 */ /* 0x000fe200078efcff */
[----:B------:R-:W-:-:S03]  /*4b90*/  IMAD.MOV.U32 R30, RZ, RZ, RZ ;  /* 0x000000ffff1e7224 */ /* 0x000fc600078e00ff */
[----:B------:R-:W-:Y:S01]  /*4ba0*/  ISETP.GE.U32.AND P1, PT, R31, 0x3ff6a09f, PT ;  /* 0x3ff6a09f1f00780c */ /* 0x000fe20003f26070 */
[----:B------:R-:W-:-:S12]  /*4bb0*/  IMAD.MOV.U32 R37, RZ, RZ, R31 ;  /* 0x000000ffff257224 */ /* 0x000fd800078e001f */
[----:B------:R-:W-:-:S04]  /*4bc0*/  @P1 VIADD R8, R37, 0xfff00000 ;  /* 0xfff0000025081836 */ /* 0x000fc80000000000 */
[----:B------:R-:W-:Y:S02]  /*4bd0*/  @P1 IMAD.MOV.U32 R37, RZ, RZ, R8 ;  /* 0x000000ffff251224 */ /* 0x000fe400078e0008 */
[C---:B------:R-:W-:Y:S02]  /*4be0*/  VIADD R8, R9.reuse, 0xfffffc01 ;  /* 0xfffffc0109087836 */ /* 0x040fe40000000000 */
[----:B------:R-:W-:Y:S02]  /*4bf0*/  @P1 VIADD R8, R9, 0xfffffc02 ;  /* 0xfffffc0209081836 */ /* 0x000fe40000000000 */
[C---:B------:R-:W-:Y:S01]  /*4c00*/  DADD R32, R36.reuse, 1 ;  /* 0x3ff0000024207429 */ /* 0x040fe20000000000 */
[----:B------:R-:W-:Y:S01]  /*4c10*/  IMAD.MOV.U32 R9, RZ, RZ, 0x43300000 ;  /* 0x43300000ff097424 */ /* 0x000fe200078e00ff */
[----:B------:R-:W-:Y:S01]  /*4c20*/  DADD R36, R36, -1 ;  /* 0xbff0000024247429 */ /* 0x000fe20000000000 */
[----:B------:R-:W-:-:S03]  /*4c30*/  LOP3.LUT R8, R8, 0x80000000, RZ, 0x3c, !PT ;  /* 0x8000000008087812 */ /* 0x000fc600078e3cff */
[----:B------:R-:W0:Y:S02]  /*4c40*/  MUFU.RCP64H R31, R33 ;  /* 0x00000021001f7308 */ /* 0x000e240000001800 */
[----:B0-----:R-:W-:-:S08]  /*4c50*/  DFMA R34, -R32, R30, 1 ;  /* 0x3ff000002022742b */ /* 0x001fd0000000011e */
[----:B------:R-:W-:-:S08]  /*4c60*/  DFMA R34, R34, R34, R34 ;  /* 0x000000222222722b */ /* 0x000fd00000000022 */
[----:B------:R-:W-:Y:S01]  /*4c70*/  DFMA R34, R30, R34, R30 ;  /* 0x000000221e22722b */ /* 0x000fe2000000001e */
[----:B------:R-:W-:Y:S02]  /*4c80*/  IMAD.MOV.U32 R30, RZ, RZ, 0x41ad3b5a ;  /* 0x41ad3b5aff1e7424 */ /* 0x000fe400078e00ff */
[----:B------:R-:W-:-:S05]  /*4c90*/  IMAD.MOV.U32 R31, RZ, RZ, 0x3ed0f5d2 ;  /* 0x3ed0f5d2ff1f7424 */ /* 0x000fca00078e00ff */
[----:B------:R-:W-:-:S08]  /*4ca0*/  DMUL R38, R36, R34 ;  /* 0x0000002224267228 */ /* 0x000fd00000000000 */
[----:B------:R-:W-:-:S08]  /*4cb0*/  DFMA R38, R36, R34, R38 ;  /* 0x000000222426722b */ /* 0x000fd00000000026 */
[----:B------:R-:W-:-:S08]  /*4cc0*/  DMUL R40, R38, R38 ;  /* 0x0000002626287228 */ /* 0x000fd00000000000 */
[----:B------:R-:W-:Y:S01]  /*4cd0*/  DFMA R30, R40, UR10, R30 ;  /* 0x0000000a281e7c2b */ /* 0x000fe2000800001e */
[----:B------:R-:W-:Y:S01]  /*4ce0*/  UMOV UR10, 0x75488a3f ;  /* 0x75488a3f000a7882 */ /* 0x000fe20000000000 */
[----:B------:R-:W-:-:S06]  /*4cf0*/  UMOV UR11, 0x3ef3b20a ;  /* 0x3ef3b20a000b7882 */ /* 0x000fcc0000000000 */
[----:B------:R-:W-:Y:S01]  /*4d00*/  DFMA R32, R40, R30, UR10 ;  /* 0x0000000a28207e2b */ /* 0x000fe2000800001e */
[----:B------:R-:W-:Y:S01]  /*4d10*/  UMOV UR10, 0xe4faecd5 ;  /* 0xe4faecd5000a7882 */ /* 0x000fe20000000000 */
[----:B------:R-:W-:Y:S01]  /*4d20*/  UMOV UR11, 0x3f1745cd ;  /* 0x3f1745cd000b7882 */ /* 0x000fe20000000000 */
[----:B------:R-:W-:-:S05]  /*4d30*/  DADD R30, R36, -R38 ;  /* 0x00000000241e7229 */ /* 0x000fca0000000826 */
[----:B------:R-:W-:Y:S01]  /*4d40*/  DFMA R32, R40, R32, UR10 ;  /* 0x0000000a28207e2b */ /* 0x000fe20008000020 */
[----:B------:R-:W-:Y:S01]  /*4d50*/  UMOV UR10, 0x258a578b ;  /* 0x258a578b000a7882 */ /* 0x000fe20000000000 */
[----:B------:R-:W-:Y:S01]  /*4d60*/  UMOV UR11, 0x3f3c71c7 ;  /* 0x3f3c71c7000b7882 */ /* 0x000fe20000000000 */
[----:B------:R-:W-:-:S05]  /*4d70*/  DADD R30, R30, R30 ;  /* 0x000000001e1e7229 */ /* 0x000fca000000001e */
[----:B------:R-:W-:Y:S01]  /*4d80*/  DFMA R32, R40, R32, UR10 ;  /* 0x0000000a28207e2b */ /* 0x000fe20008000020 */
[----:B------:R-:W-:Y:S01]  /*4d90*/  UMOV UR10, 0x9242b910 ;  /* 0x9242b910000a7882 */ /* 0x000fe20000000000 */
[----:B------:R-:W-:Y:S01]  /*4da0*/  UMOV UR11, 0x3f624924 ;  /* 0x3f624924000b7882 */ /* 0x000fe20000000000 */
[----:B------:R-:W-:-:S05]  /*4db0*/  DFMA R30, R36, -R38, R30 ;  /* 0x80000026241e722b */ /* 0x000fca000000001e */
[----:B------:R-:W-:Y:S01]  /*4dc0*/  DFMA R32, R40, R32, UR10 ;  /* 0x0000000a28207e2b */ /* 0x000fe20008000020 */
[----:B------:R-:W-:Y:S01]  /*4dd0*/  UMOV UR10, 0x99999dfb ;  /* 0x99999dfb000a7882 */ /* 0x000fe20000000000 */
[----:B------:R-:W-:Y:S01]  /*4de0*/  UMOV UR11, 0x3f899999 ;  /* 0x3f899999000b7882 */ /* 0x000fe20000000000 */
[----:B------:R-:W-:-:S05]  /*4df0*/  DMUL R30, R34, R30 ;  /* 0x0000001e221e7228 */ /* 0x000fca0000000000 */
[----:B------:R-:W-:Y:S01]  /*4e00*/  DFMA R32, R40, R32, UR10 ;  /* 0x0000000a28207e2b */ /* 0x000fe20008000020 */
[----:B------:R-:W-:Y:S01]  /*4e10*/  UMOV UR10, 0x55555555 ;  /* 0x55555555000a7882 */ /* 0x000fe20000000000 */
[----:B------:R-:W-:-:S03]  /*4e20*/  UMOV UR11, 0x3fb55555 ;  /* 0x3fb55555000b7882 */ /* 0x000fc60000000000 */
[----:B------:R-:W-:Y:S02]  /*4e30*/  VIADD R43, R31, 0x100000 ;  /* 0x001000001f2b7836 */ /* 0x000fe40000000000 */
[----:B------:R-:W-:Y:S01]  /*4e40*/  IMAD.MOV.U32 R42, RZ, RZ, R30 ;  /* 0x000000ffff2a7224 */ /* 0x000fe200078e001e */
[----:B------:R-:W-:-:S08]  /*4e50*/  DFMA R36, R40, R32, UR10 ;  /* 0x0000000a28247e2b */ /* 0x000fd00008000020 */
[----:B------:R-:W-:Y:S01]  /*4e60*/  DADD R34, -R36, UR10 ;  /* 0x0000000a24227e29 */ /* 0x000fe20008000100 */
[----:B------:R-:W-:Y:S01]  /*4e70*/  UMOV UR10, 0xb9e7b0 ;  /* 0x00b9e7b0000a7882 */ /* 0x000fe20000000000 */
[----:B------:R-:W-:-:S06]  /*4e80*/  UMOV UR11, 0x3c46a4cb ;  /* 0x3c46a4cb000b7882 */ /* 0x000fcc0000000000 */
[----:B------:R-:W-:Y:S02]  /*4e90*/  DFMA R34, R40, R32, R34 ;  /* 0x000000202822722b */ /* 0x000fe40000000022 */
[----:B------:R-:W-:-:S06]  /*4ea0*/  DMUL R32, R38, R38 ;  /* 0x0000002626207228 */ /* 0x000fcc0000000000 */
[----:B------:R-:W-:Y:S01]  /*4eb0*/  DADD R34, R34, -UR10 ;  /* 0x8000000a22227e29 */ /* 0x000fe20008000000 */
[----:B------:R-:W-:Y:S01]  /*4ec0*/  UMOV UR10, 0x80000000 ;  /* 0x80000000000a7882 */ /* 0x000fe20000000000 */
[C---:B------:R-:W-:Y:S01]  /*4ed0*/  DFMA R28, R38.reuse, R38, -R32 ;  /* 0x00000026261c722b */ /* 0x040fe20000000820 */
[----:B------:R-:W-:Y:S01]  /*4ee0*/  UMOV UR11, 0x43300000 ;  /* 0x43300000000b7882 */ /* 0x000fe20000000000 */
[----:B------:R-:W-:Y:S02]  /*4ef0*/  DMUL R40, R38, R32 ;  /* 0x0000002026287228 */ /* 0x000fe40000000000 */
[----:B------:R-:W-:Y:S01]  /*4f00*/  DADD R8, R8, -UR10 ;  /* 0x8000000a08087e29 */ /* 0x000fe20008000000 */
[----:B------:R-:W-:Y:S01]  /*4f10*/  UMOV UR10, 0xfefa39ef ;  /* 0xfefa39ef000a7882 */ /* 0x000fe20000000000 */
[----:B------:R-:W-:Y:S02]  /*4f20*/  UMOV UR11, 0x3fe62e42 ;  /* 0x3fe62e42000b7882 */ /* 0x000fe40000000000 */
[----:B------:R-:W-:-:S02]  /*4f30*/  DFMA R42, R38, R42, R28 ;  /* 0x0000002a262a722b */ /* 0x000fc4000000001c */
[----:B------:R-:W-:-:S08]  /*4f40*/  DFMA R28, R38, R32, -R40 ;  /* 0x00000020261c722b */ /* 0x000fd00000000828 */
[----:B------:R-:W-:Y:S02]  /*4f50*/  DFMA R28, R30, R32, R28 ;  /* 0x000000201e1c722b */ /* 0x000fe4000000001c */
[----:B------:R-:W-:-:S06]  /*4f60*/  DADD R32, R36, R34 ;  /* 0x0000000024207229 */ /* 0x000fcc0000000022 */
[----:B------:R-:W-:Y:S02]  /*4f70*/  DFMA R28, R38, R42, R28 ;  /* 0x0000002a261c722b */ /* 0x000fe4000000001c */
[----:B------:R-:W-:Y:S02]  /*4f80*/  DADD R42, R36, -R32 ;  /* 0x00000000242a7229 */ /* 0x000fe40000000820 */
[----:B------:R-:W-:-:S06]  /*4f90*/  DMUL R36, R32, R40 ;  /* 0x0000002820247228 */ /* 0x000fcc0000000000 */
[----:B------:R-:W-:Y:S02]  /*4fa0*/  DADD R42, R34, R42 ;  /* 0x00000000222a7229 */ /* 0x000fe4000000002a */
[----:B------:R-:W-:-:S08]  /*4fb0*/  DFMA R34, R32, R40, -R36 ;  /* 0x000000282022722b */ /* 0x000fd00000000824 */
[----:B------:R-:W-:-:S08]  /*4fc0*/  DFMA R28, R32, R28, R34 ;  /* 0x0000001c201c722b */ /* 0x000fd00000000022 */
[----:B------:R-:W-:-:S08]  /*4fd0*/  DFMA R42, R42, R40, R28 ;  /* 0x000000282a2a722b */ /* 0x000fd0000000001c */
[----:B------:R-:W-:-:S08]  /*4fe0*/  DADD R32, R36, R42 ;  /* 0x0000000024207229 */ /* 0x000fd0000000002a */
[--C-:B------:R-:W-:Y:S02]  /*4ff0*/  DADD R28, R38, R32.reuse ;  /* 0x00000000261c7229 */ /* 0x100fe40000000020 */
[----:B------:R-:W-:-:S06]  /*5000*/  DADD R36, R36, -R32 ;  /* 0x0000000024247229 */ /* 0x000fcc0000000820 */
[----:B------:R-:W-:Y:S02]  /*5010*/  DADD R38, R38, -R28 ;  /* 0x0000000026267229 */ /* 0x000fe4000000081c */
[----:B------:R-:W-:-:S06]  /*5020*/  DADD R36, R42, R36 ;  /* 0x000000002a247229 */ /* 0x000fcc0000000024 */
[----:B------:R-:W-:-:S08]  /*5030*/  DADD R32, R32, R38 ;  /* 0x0000000020207229 */ /* 0x000fd00000000026 */
[----:B------:R-:W-:-:S08]  /*5040*/  DADD R32, R36, R32 ;  /* 0x0000000024207229 */ /* 0x000fd00000000020 */
[----:B------:R-:W-:-:S08]  /*5050*/  DADD R32, R30, R32 ;  /* 0x000000001e207229 */ /* 0x000fd00000000020 */
[----:B------:R-:W-:-:S08]  /*5060*/  DADD R34, R28, R32 ;  /* 0x000000001c227229 */ /* 0x000fd00000000020 */
[--C-:B------:R-:W-:Y:S02]  /*5070*/  DFMA R30, R8, UR10, R34.reuse ;  /* 0x0000000a081e7c2b */ /* 0x100fe40008000022 */
[----:B------:R-:W-:-:S06]  /*5080*/  DADD R36, R28, -R34 ;  /* 0x000000001c247229 */ /* 0x000fcc0000000822 */
[----:B------:R-:W-:Y:S02]  /*5090*/  DFMA R28, R8, -UR10, R30 ;  /* 0x8000000a081c7c2b */ /* 0x000fe4000800001e */
[----:B------:R-:W-:Y:S01]  /*50a0*/  DADD R36, R32, R36 ;  /* 0x0000000020247229 */ /* 0x000fe20000000024 */
[----:B------:R-:W-:Y:S02]  /*50b0*/  IMAD.MOV.U32 R33, RZ, RZ, R7 ;  /* 0x000000ffff217224 */ /* 0x000fe400078e0007 */
[----:B------:R-:W-:-:S03]  /*50c0*/  IMAD.MOV.U32 R32, RZ, RZ, R6 ;  /* 0x000000ffff207224 */ /* 0x000fc600078e0006 */
[----:B------:R-:W-:Y:S01]  /*50d0*/  DADD R28, -R34, R28 ;  /* 0x00000000221c7229 */ /* 0x000fe2000000011c */
[----:B------:R-:W-:-:S05]  /*50e0*/  IMAD.SHL.U32 R7, R33, 0x2, RZ ;  /* 0x0000000221077824 */ /* 0x000fca00078e00ff */
[----:B------:R-:W-:Y:S02]  /*50f0*/  ISETP.GT.U32.AND P0, PT, R7, -0x2000001, PT ;  /* 0xfdffffff0700780c */ /* 0x000fe40003f04070 */
[----:B------:R-:W-:-:S08]  /*5100*/  DADD R28, R36, -R28 ;  /* 0x00000000241c7229 */ /* 0x000fd0000000081c */
[----:B------:R-:W-:Y:S01]  /*5110*/  DFMA R28, R8, UR12, R28 ;  /* 0x0000000c081c7c2b */ /* 0x000fe2000800001c */
[----:B------:R-:W-:-:S04]  /*5120*/  LOP3.LUT R8, R33, 0xff0fffff, RZ, 0xc0, !PT ;  /* 0xff0fffff21087812 */ /* 0x000fc800078ec0ff */
[----:B------:R-:W-:Y:S01]  /*5130*/  SEL R9, R8, R33, P0 ;  /* 0x0000002108097207 */ /* 0x000fe20000000000 */
[----:B------:R-:W-:Y:S02]  /*5140*/  IMAD.MOV.U32 R8, RZ, RZ, R32 ;  /* 0x000000ffff087224 */ /* 0x000fe400078e0020 */
[----:B------:R-:W-:-:S08]  /*5150*/  DADD R34, R30, R28 ;  /* 0x000000001e227229 */ /* 0x000fd0000000001c */
[----:B------:R-:W-:Y:S02]  /*5160*/  DADD R30, R30, -R34 ;  /* 0x000000001e1e7229 */ /* 0x000fe40000000822 */
[----:B------:R-:W-:-:S06]  /*5170*/  DMUL R32, R34, R8 ;  /* 0x0000000822207228 */ /* 0x000fcc0000000000 */
[----:B------:R-:W-:Y:S02]  /*5180*/  DADD R30, R28, R30 ;  /* 0x000000001c1e7229 */ /* 0x000fe4000000001e */
[----:B------:R-:W-:-:S08]  /*5190*/  DFMA R34, R34, R8, -R32 ;  /* 0x000000082222722b */ /* 0x000fd00000000820 */
[----:B------:R-:W-:Y:S01]  /*51a0*/  DFMA R30, R30, R8, R34 ;  /* 0x000000081e1e722b */ /* 0x000fe20000000022 */
[----:B------:R-:W-:Y:S02]  /*51b0*/  IMAD.MOV.U32 R8, RZ, RZ, 0x652b82fe ;  /* 0x652b82feff087424 */ /* 0x000fe400078e00ff */
[----:B------:R-:W-:-:S05]  /*51c0*/  IMAD.MOV.U32 R9, RZ, RZ, 0x3ff71547 ;  /* 0x3ff71547ff097424 */ /* 0x000fca00078e00ff */
[----:B------:R-:W-:-:S08]  /*51d0*/  DADD R34, R32, R30 ;  /* 0x0000000020227229 */ /* 0x000fd0000000001e */
[----:B------:R-:W-:Y:S02]  /*51e0*/  DFMA R8, R34, R8, 6.75539944105574400000e+15 ;  /* 0x433800002208742b */ /* 0x000fe40000000008 */
[----:B------:R-:W-:Y:S01]  /*51f0*/  FSETP.GEU.AND P0, PT, |R35|, 4.1917929649353027344, PT ;  /* 0x4086232b2300780b */ /* 0x000fe20003f0e200 */
[----:B------:R-:W-:-:S05]  /*5200*/  DADD R32, R32, -R34 ;  /* 0x0000000020207229 */ /* 0x000fca0000000822 */
[----:B------:R-:W-:-:S03]  /*5210*/  DADD R28, R8, -6.75539944105574400000e+15 ;  /* 0xc3380000081c7429 */ /* 0x000fc60000000000 */
[----:B------:R-:W-:-:S05]  /*5220*/  DADD R30, R30, R32 ;  /* 0x000000001e1e7229 */ /* 0x000fca0000000020 */
        /* <DEDUP_REMOVED lines=34> */
[----:B------:R-:W-:-:S10]  /*5450*/  DFMA R28, R36, R28, 1 ;  /* 0x3ff00000241c742b */ /* 0x000fd4000000001c */
[----:B------:R-:W-:Y:S02]  /*5460*/  IMAD R33, R8, 0x100000, R29 ;  /* 0x0010000008217824 */ /* 0x000fe400078e021d */
[----:B------:R-:W-:Y:S01]  /*5470*/  IMAD.MOV.U32 R32, RZ, RZ, R28 ;  /* 0x000000ffff207224 */ /* 0x000fe200078e001c */
[----:B------:R-:W-:Y:S06]  /*5480*/  @!P0 BRA `(.L_x_74) ;  /* 0x0000000000308947 */ /* 0x000fec0003800000 */
[----:B------:R-:W-:Y:S01]  /*5490*/  FSETP.GEU.AND P0, PT, |R35|, 4.2275390625, PT ;  /* 0x408748002300780b */ /* 0x000fe20003f0e200 */
[C---:B------:R-:W-:Y:S02]  /*54a0*/  DADD R32, R34.reuse, +INF ;  /* 0x7ff0000022207429 */ /* 0x040fe40000000000 */
[----:B------:R-:W-:-:S08]  /*54b0*/  DSETP.GEU.AND P1, PT, R34, RZ, PT ;  /* 0x000000ff2200722a */ /* 0x000fd00003f2e000 */
[----:B------:R-:W-:Y:S02]  /*54c0*/  FSEL R32, R32, RZ, P1 ;  /* 0x000000ff20207208 */ /* 0x000fe40000800000 */
[----:B------:R-:W-:Y:S02]  /*54d0*/  @!P0 LEA.HI R7, R8, R8, RZ, 0x1 ;  /* 0x0000000808078211 */ /* 0x000fe400078f08ff */
[----:B------:R-:W-:Y:S02]  /*54e0*/  FSEL R33, R33, RZ, P1 ;  /* 0x000000ff21217208 */ /* 0x000fe40000800000 */
[----:B------:R-:W-:-:S05]  /*54f0*/  @!P0 SHF.R.S32.HI R7, RZ, 0x1, R7 ;  /* 0x00000001ff078819 */ /* 0x000fca0000011407 */
[----:B------:R-:W-:Y:S02]  /*5500*/  @!P0 IMAD.IADD R8, R8, 0x1, -R7 ;  /* 0x0000000108088824 */ /* 0x000fe400078e0a07 */
[----:B------:R-:W-:-:S03]  /*5510*/  @!P0 IMAD R29, R7, 0x100000, R29 ;  /* 0x00100000071d8824 */ /* 0x000fc600078e021d */
[----:B------:R-:W-:Y:S01]  /*5520*/  @!P0 LEA R9, R8, 0x3ff00000, 0x14 ;  /* 0x3ff0000008098811 */ /* 0x000fe200078ea0ff */
[----:B------:R-:W-:-:S06]  /*5530*/  @!P0 IMAD.MOV.U32 R8, RZ, RZ, RZ ;  /* 0x000000ffff088224 */ /* 0x000fcc00078e00ff */
[----:B------:R-:W-:-:S11]  /*5540*/  @!P0 DMUL R32, R28, R8 ;  /* 0x000000081c208228 */ /* 0x000fd60000000000 */
.L_x_74:
[----:B------:R-:W-:Y:S01]  /*5550*/  DFMA R30, R30, R32, R32 ;  /* 0x000000201e1e722b */ /* 0x000fe20000000020 */
[----:B------:R-:W-:Y:S01]  /*5560*/  IMAD.MOV.U32 R28, RZ, RZ, R12 ;  /* 0x000000ffff1c7224 */ /* 0x000fe200078e000c */
[----:B------:R-:W-:Y:S01]  /*5570*/  DSETP.NEU.AND P0, PT, |R32|, +INF , PT ;  /* 0x7ff000002000742a */ /* 0x000fe20003f0d200 */
[----:B------:R-:W-:-:S07]  /*5580*/  IMAD.MOV.U32 R29, RZ, RZ, 0x0 ;  /* 0x00000000ff1d7424 */ /* 0x000fce00078e00ff */
[----:B------:R-:W-:Y:S02]  /*5590*/  FSEL R8, R32, R30, !P0 ;  /* 0x0000001e20087208 */ /* 0x000fe40004000000 */
[----:B------:R-:W-:Y:S01]  /*55a0*/  FSEL R9, R33, R31, !P0 ;  /* 0x0000001f21097208 */ /* 0x000fe20004000000 */
[----:B------:R-:W-:Y:S06]  /*55b0*/  RET.REL.NODEC R28 `(_Z20y_Remap_on_gpu_part2PdS_S_S_S_S_S_S_S_iiidd) ;  /* 0xffffffa81c907950 */ /* 0x000fec0003c3ffff */
        .type           $_Z20y_Remap_on_gpu_part2PdS_S_S_S_S_S_S_S_iiidd$__internal_trig_reduction_slowpathd,@function
        .size           $_Z20y_Remap_on_gpu_part2PdS_S_S_S_S_S_S_S_iiidd$__internal_trig_reduction_slowpathd,(.L_x_472 - $_Z20y_Remap_on_gpu_part2PdS_S_S_S_S_S_S_S_iiidd$__internal_trig_reduction_slowpathd)
$_Z20y_Remap_on_gpu_part2PdS_S_S_S_S_S_S_S_iiidd$__internal_trig_reduction_slowpathd:
[----:B------:R-:W-:Y:S01]  /*55c0*/  SHF.R.U32.HI R0, RZ, 0x14, R18 ;  /* 0x00000014ff007819 */ /* 0x000fe20000011612 */
[----:B------:R-:W-:Y:S02]  /*55d0*/  IMAD.MOV.U32 R15, RZ, RZ, R4 ;  /* 0x000000ffff0f7224 */ /* 0x000fe400078e0004 */
[----:B------:R-:W-:Y:S01]  /*55e0*/  IMAD.MOV.U32 R8, RZ, RZ, RZ ;  /* 0x000000ffff087224 */ /* 0x000fe200078e00ff */
[----:B------:R-:W-:-:S04]  /*55f0*/  LOP3.LUT R5, R0, 0x7ff, RZ, 0xc0, !PT ;  /* 0x000007ff00057812 */ /* 0x000fc800078ec0ff */
[----:B------:R-:W-:-:S13]  /*5600*/  ISETP.NE.AND P0, PT, R5, 0x7ff, PT ;  /* 0x000007ff0500780c */ /* 0x000fda0003f05270 */
[----:B------:R-:W-:Y:S05]  /*5610*/  @!P0 BRA `(.L_x_75) ;  /* 0x0000000800488947 */ /* 0x000fea0003800000 */
[----:B------:R-:W-:Y:S01]  /*5620*/  VIADD R4, R5, 0xfffffc00 ;  /* 0xfffffc0005047836 */ /* 0x000fe20000000000 */
[----:B------:R-:W-:Y:S01]  /*5630*/  BSSY.RECONVERGENT B3, `(.L_x_76) ;  /* 0x000002f000037945 */ /* 0x000fe20003800200 */
[----:B------:R-:W-:-:S03]  /*5640*/  CS2R R24, SRZ ;  /* 0x0000000000187805 */ /* 0x000fc6000001ff00 */
[----:B------:R-:W-:Y:S02]  /*5650*/  SHF.R.U32.HI R7, RZ, 0x6, R4 ;  /* 0x00000006ff077819 */ /* 0x000fe40000011604 */
[----:B------:R-:W-:Y:S02]  /*5660*/  ISETP.GE.U32.AND P0, PT, R4, 0x80, PT ;  /* 0x000000800400780c */ /* 0x000fe40003f06070 */
[C---:B------:R-:W-:Y:S02]  /*5670*/  IADD3 R12, PT, PT, -R7.reuse, 0x13, RZ ;  /* 0x00000013070c7810 */ /* 0x040fe40007ffe1ff */
[----:B------:R-:W-:Y:S02]  /*5680*/  IADD3 R21, PT, PT, -R7, 0xf, RZ ;  /* 0x0000000f07157810 */ /* 0x000fe40007ffe1ff */
[----:B------:R-:W-:-:S04]  /*5690*/  SEL R12, R12, 0x12, P0 ;  /* 0x000000120c0c7807 */ /* 0x000fc80000000000 */
[----:B------:R-:W-:-:S13]  /*56a0*/  ISETP.GE.AND P0, PT, R21, R12, PT ;  /* 0x0000000c1500720c */ /* 0x000fda0003f06270 */
[----:B------:R-:W-:Y:S05]  /*56b0*/  @P0 BRA `(.L_x_77) ;  /* 0x0000000000980947 */ /* 0x000fea0003800000 */
[----:B------:R-:W0:Y:S01]  /*56c0*/  LDC.64 R8, c[0x0][0x358] ;  /* 0x0000d600ff087b82 */ /* 0x000e220000000a00 */
[C---:B------:R-:W-:Y:S01]  /*56d0*/  SHF.L.U64.HI R17, R15.reuse, 0xb, R18 ;  /* 0x0000000b0f117819 */ /* 0x040fe20000010212 */
[----:B------:R-:W-:Y:S01]  /*56e0*/  BSSY.RECONVERGENT B4, `(.L_x_78) ;  /* 0x0000022000047945 */ /* 0x000fe20003800200 */
[----:B------:R-:W-:Y:S01]  /*56f0*/  IMAD.SHL.U32 R15, R15, 0x800, RZ ;  /* 0x000008000f0f7824 */ /* 0x000fe200078e00ff */
[----:B------:R-:W-:Y:S01]  /*5700*/  IADD3 R19, PT, PT, RZ, -R7, -R12 ;  /* 0x80000007ff137210 */ /* 0x000fe20007ffe80c */
[----:B------:R-:W-:Y:S01]  /*5710*/  IMAD.MOV.U32 R14, RZ, RZ, RZ ;  /* 0x000000ffff0e7224 */ /* 0x000fe200078e00ff */
[----:B------:R-:W-:Y:S02]  /*5720*/  CS2R R24, SRZ ;  /* 0x0000000000187805 */ /* 0x000fe4000001ff00 */
[----:B------:R-:W-:-:S07]  /*5730*/  LOP3.LUT R17, R17, 0x80000000, RZ, 0xfc, !PT ;  /* 0x8000000011117812 */ /* 0x000fce00078efcff */
.L_x_79:
[----:B------:R-:W1:Y:S01]  /*5740*/  LDC.64 R4, c[0x4][RZ] ;  /* 0x01000000ff047b82 */ /* 0x000e620000000a00 */
[----:B0-----:R-:W-:Y:S02]  /*5750*/  R2UR UR10, R8 ;  /* 0x00000000080a72ca */ /* 0x001fe400000e0000 */
[----:B------:R-:W-:Y:S01]  /*5760*/  R2UR UR11, R9 ;  /* 0x00000000090b72ca */ /* 0x000fe200000e0000 */
[----:B-1----:R-:W-:-:S12]  /*5770*/  IMAD.WIDE R4, R21, 0x8, R4 ;  /* 0x0000000815047825 */ /* 0x002fd800078e0204 */
[----:B------:R-:W2:Y:S01]  /*5780*/  LDG.E.64.CONSTANT R4, desc[UR10][R4.64] ;  /* 0x0000000a04047981 */ /* 0x000ea2000c1e9b00 */
[----:B------:R-:W-:Y:S02]  /*5790*/  VIADD R19, R19, 0x1 ;  /* 0x0000000113137836 */ /* 0x000fe40000000000 */
[----:B------:R-:W-:Y:S02]  /*57a0*/  VIADD R21, R21, 0x1 ;  /* 0x0000000115157836 */ /* 0x000fe40000000000 */
[----:B--2---:R-:W-:-:S04]  /*57b0*/  IMAD.WIDE.U32 R24, P3, R4, R15, R24 ;  /* 0x0000000f04187225 */ /* 0x004fc80007860018 */
[----:B------:R-:W-:Y:S02]  /*57c0*/  IMAD R27, R4, R17, RZ ;  /* 0x00000011041b7224 */ /* 0x000fe400078e02ff */
[CC--:B------:R-:W-:Y:S02]  /*57d0*/  IMAD R20, R5.reuse, R15.reuse, RZ ;  /* 0x0000000f05147224 */ /* 0x0c0fe400078e02ff */
[----:B------:R-:W-:Y:S01]  /*57e0*/  IMAD.HI.U32 R29, R5, R15, RZ ;  /* 0x0000000f051d7227 */ /* 0x000fe200078e00ff */
[----:B------:R-:W-:-:S03]  /*57f0*/  IADD3 R25, P0, PT, R27, R25, RZ ;  /* 0x000000191b197210 */ /* 0x000fc60007f1e0ff */
[----:B------:R-:W-:Y:S01]  /*5800*/  IMAD R27, R14, 0x8, R1 ;  /* 0x000000080e1b7824 */ /* 0x000fe200078e0201 */
[----:B------:R-:W-:Y:S01]  /*5810*/  IADD3 R25, P1, PT, R20, R25, RZ ;  /* 0x0000001914197210 */ /* 0x000fe20007f3e0ff */
[----:B------:R-:W-:-:S04]  /*5820*/  IMAD.HI.U32 R20, R4, R17, RZ ;  /* 0x0000001104147227 */ /* 0x000fc800078e00ff */
[----:B------:R-:W-:Y:S01]  /*5830*/  IMAD.X R4, RZ, RZ, R20, P3 ;  /* 0x000000ffff047224 */ /* 0x000fe200018e0614 */
[----:B------:R0:W-:Y:S01]  /*5840*/  STL.64 [R27], R24 ;  /* 0x000000181b007387 */ /* 0x0001e20000100a00 */
[----:B------:R-:W-:-:S03]  /*5850*/  IMAD.HI.U32 R20, R5, R17, RZ ;  /* 0x0000001105147227 */ /* 0x000fc600078e00ff */
[----:B------:R-:W-:Y:S01]  /*5860*/  IADD3.X R4, P0, PT, R29, R4, RZ, P0, !PT ;  /* 0x000000041d047210 */ /* 0x000fe2000071e4ff */
[----:B------:R-:W-:Y:S02]  /*5870*/  IMAD R5, R5, R17, RZ ;  /* 0x0000001105057224 */ /* 0x000fe400078e02ff */
[----:B------:R-:W-:-:S03]  /*5880*/  VIADD R14, R14, 0x1 ;  /* 0x000000010e0e7836 */ /* 0x000fc60000000000 */
[----:B------:R-:W-:Y:S01]  /*5890*/  IADD3.X R5, P1, PT, R5, R4, RZ, P1, !PT ;  /* 0x0000000405057210 */ /* 0x000fe20000f3e4ff */
[----:B------:R-:W-:Y:S01]  /*58a0*/  IMAD.X R4, RZ, RZ, R20, P0 ;  /* 0x000000ffff047224 */ /* 0x000fe200000e0614 */
[----:B------:R-:W-:-:S03]  /*58b0*/  ISETP.NE.AND P0, PT, R19, -0xf, PT ;  /* 0xfffffff11300780c */ /* 0x000fc60003f05270 */
[----:B------:R-:W-:Y:S02]  /*58c0*/  IMAD.X R4, RZ, RZ, R4, P1 ;  /* 0x000000ffff047224 */ /* 0x000fe400008e0604 */
[----:B0-----:R-:W-:Y:S02]  /*58d0*/  IMAD.MOV.U32 R24, RZ, RZ, R5 ;  /* 0x000000ffff187224 */ /* 0x001fe400078e0005 */
[----:B------:R-:W-:-:S06]  /*58e0*/  IMAD.MOV.U32 R25, RZ, RZ, R4 ;  /* 0x000000ffff197224 */ /* 0x000fcc00078e0004 */
[----:B------:R-:W-:Y:S05]  /*58f0*/  @P0 BRA `(.L_x_79) ;  /* 0xfffffffc00900947 */ /* 0x000fea000383ffff */
[----:B------:R-:W-:Y:S05]  /*5900*/  BSYNC.RECONVERGENT B4 ;  /* 0x0000000000047941 */ /* 0x000fea0003800200 */
.L_x_78:
[----:B------:R-:W-:-:S07]  /*5910*/  IMAD.MOV.U32 R21, RZ, RZ, R12 ;  /* 0x000000ffff157224 */ /* 0x000fce00078e000c */
.L_x_77:
[----:B------:R-:W-:Y:S05]  /*5920*/  BSYNC.RECONVERGENT B3 ;  /* 0x0000000000037941 */ /* 0x000fea0003800200 */
.L_x_76:
[----:B------:R-:W-:Y:S01]  /*5930*/  LOP3.LUT P0, R29, R0, 0x3f, RZ, 0xc0, !PT ;  /* 0x0000003f001d7812 */ /* 0x000fe2000780c0ff */
[----:B------:R-:W-:-:S04]  /*5940*/  IMAD.IADD R0, R7, 0x1, R21 ;  /* 0x0000000107007824 */ /* 0x000fc800078e0215 */
[----:B------:R-:W-:-:S05]  /*5950*/  IMAD.U32 R27, R0, 0x8, R1 ;  /* 0x00000008001b7824 */ /* 0x000fca00078e0001 */
[----:B------:R0:W-:Y:S04]  /*5960*/  STL.64 [R27+-0x78], R24 ;  /* 0xffff88181b007387 */ /* 0x0001e80000100a00 */
[----:B------:R-:W2:Y:S04]  /*5970*/  @P0 LDL.64 R14, [R1+0x8] ;  /* 0x00000800010e0983 */ /* 0x000ea80000100a00 */
[----:B------:R-:W3:Y:S04]  /*5980*/  LDL.64 R4, [R1+0x10] ;  /* 0x0000100001047983 */ /* 0x000ee80000100a00 */
[----:B------:R-:W4:Y:S01]  /*5990*/  LDL.64 R8, [R1+0x18] ;  /* 0x0000180001087983 */ /* 0x000f220000100a00 */
[----:B------:R-:W-:Y:S01]  /*59a0*/  @P0 LOP3.LUT R0, R29, 0x3f, RZ, 0x3c, !PT ;  /* 0x0000003f1d000812 */ /* 0x000fe200078e3cff */
[----:B------:R-:W-:Y:S01]  /*59b0*/  BSSY.RECONVERGENT B3, `(.L_x_80) ;  /* 0x0000034000037945 */ /* 0x000fe20003800200 */
[----:B--2---:R-:W-:-:S02]  /*59c0*/  @P0 SHF.R.U64 R7, R14, 0x1, R15 ;  /* 0x000000010e070819 */ /* 0x004fc4000000120f */
[----:B------:R-:W-:Y:S02]  /*59d0*/  @P0 SHF.R.U32.HI R15, RZ, 0x1, R15 ;  /* 0x00000001ff0f0819 */ /* 0x000fe4000001160f */
[CC--:B---3--:R-:W-:Y:S02]  /*59e0*/  @P0 SHF.L.U32 R14, R4.reuse, R29.reuse, RZ ;  /* 0x0000001d040e0219 */ /* 0x0c8fe400000006ff */
[----:B------:R-:W-:Y:S02]  /*59f0*/  @P0 SHF.R.U64 R7, R7, R0, R15 ;  /* 0x0000000007070219 */ /* 0x000fe4000000120f */
[--C-:B------:R-:W-:Y:S02]  /*5a00*/  @P0 SHF.R.U32.HI R21, RZ, 0x1, R5.reuse ;  /* 0x00000001ff150819 */ /* 0x100fe40000011605 */
[C-C-:B------:R-:W-:Y:S02]  /*5a10*/  @P0 SHF.R.U64 R19, R4.reuse, 0x1, R5.reuse ;  /* 0x0000000104130819 */ /* 0x140fe40000001205 */
[----:B------:R-:W-:-:S02]  /*5a20*/  @P0 SHF.L.U64.HI R17, R4, R29, R5 ;  /* 0x0000001d04110219 */ /* 0x000fc40000010205 */
[-C--:B------:R-:W-:Y:S02]  /*5a30*/  @P0 SHF.R.U32.HI R12, RZ, R0.reuse, R15 ;  /* 0x00000000ff0c0219 */ /* 0x080fe4000001160f */
[----:B------:R-:W-:Y:S02]  /*5a40*/  @P0 LOP3.LUT R4, R14, R7, RZ, 0xfc, !PT ;  /* 0x000000070e040212 */ /* 0x000fe400078efcff */
[-C--:B----4-:R-:W-:Y:S02]  /*5a50*/  @P0 SHF.L.U32 R15, R8, R29.reuse, RZ ;  /* 0x0000001d080f0219 */ /* 0x090fe400000006ff */
[----:B------:R-:W-:Y:S01]  /*5a60*/  @P0 SHF.R.U64 R20, R19, R0, R21 ;  /* 0x0000000013140219 */ /* 0x000fe20000001215 */
[----:B------:R-:W-:Y:S01]  /*5a70*/  IMAD.SHL.U32 R14, R4, 0x4, RZ ;  /* 0x00000004040e7824 */ /* 0x000fe200078e00ff */
[----:B------:R-:W-:Y:S02]  /*5a80*/  @P0 LOP3.LUT R5, R17, R12, RZ, 0xfc, !PT ;  /* 0x0000000c11050212 */ /* 0x000fe400078efcff */
[----:B------:R-:W-:-:S02]  /*5a90*/  @P0 SHF.L.U64.HI R7, R8, R29, R9 ;  /* 0x0000001d08070219 */ /* 0x000fc40000010209 */
[----:B------:R-:W-:Y:S02]  /*5aa0*/  @P0 SHF.R.U32.HI R0, RZ, R0, R21 ;  /* 0x00000000ff000219 */ /* 0x000fe40000011615 */
[----:B------:R-:W-:Y:S02]  /*5ab0*/  @P0 LOP3.LUT R8, R15, R20, RZ, 0xfc, !PT ;  /* 0x000000140f080212 */ /* 0x000fe400078efcff */
[----:B------:R-:W-:Y:S02]  /*5ac0*/  SHF.L.U64.HI R17, R4, 0x2, R5 ;  /* 0x0000000204117819 */ /* 0x000fe40000010205 */
[----:B------:R-:W-:Y:S02]  /*5ad0*/  @P0 LOP3.LUT R9, R7, R0, RZ, 0xfc, !PT ;  /* 0x0000000007090212 */ /* 0x000fe400078efcff */
[----:B------:R-:W-:Y:S02]  /*5ae0*/  SHF.L.W.U32.HI R5, R5, 0x2, R8 ;  /* 0x0000000205057819 */ /* 0x000fe40000010e08 */
[----:B------:R-:W-:-:S02]  /*5af0*/  IADD3 RZ, P0, PT, RZ, -R14, RZ ;  /* 0x8000000effff7210 */ /* 0x000fc40007f1e0ff */
[----:B------:R-:W-:Y:S02]  /*5b00*/  LOP3.LUT R0, RZ, R17, RZ, 0x33, !PT ;  /* 0x00000011ff007212 */ /* 0x000fe400078e33ff */
[----:B------:R-:W-:Y:S02]  /*5b10*/  SHF.L.W.U32.HI R8, R8, 0x2, R9 ;  /* 0x0000000208087819 */ /* 0x000fe40000010e09 */
[----:B------:R-:W-:Y:S02]  /*5b20*/  LOP3.LUT R7, RZ, R5, RZ, 0x33, !PT ;  /* 0x00000005ff077212 */ /* 0x000fe400078e33ff */
[----:B------:R-:W-:Y:S02]  /*5b30*/  IADD3.X R4, P0, PT, RZ, R0, RZ, P0, !PT ;  /* 0x00000000ff047210 */ /* 0x000fe4000071e4ff */
[----:B------:R-:W-:Y:S02]  /*5b40*/  LOP3.LUT R12, RZ, R8, RZ, 0x33, !PT ;  /* 0x00000008ff0c7212 */ /* 0x000fe400078e33ff */
[----:B------:R-:W-:-:S02]  /*5b50*/  IADD3.X R0, P1, PT, RZ, R7, RZ, P0, !PT ;  /* 0x00000007ff007210 */ /* 0x000fc4000073e4ff */
[----:B------:R-:W-:-:S03]  /*5b60*/  ISETP.GT.U32.AND P3, PT, R5, -0x1, PT ;  /* 0xffffffff0500780c */ /* 0x000fc60003f64070 */
[----:B------:R-:W-:Y:S01]  /*5b70*/  IMAD.X R7, RZ, RZ, R12, P1 ;  /* 0x000000ffff077224 */ /* 0x000fe200008e060c */
[----:B------:R-:W-:-:S04]  /*5b80*/  ISETP.GT.AND.EX P0, PT, R8, -0x1, PT, P3 ;  /* 0xffffffff0800780c */ /* 0x000fc80003f04330 */
[----:B------:R-:W-:Y:S02]  /*5b90*/  SEL R20, R8, R7, P0 ;  /* 0x0000000708147207 */ /* 0x000fe40000000000 */
[----:B------:R-:W-:Y:S02]  /*5ba0*/  SEL R15, R5, R0, P0 ;  /* 0x00000000050f7207 */ /* 0x000fe40000000000 */
[----:B------:R-:W-:Y:S02]  /*5bb0*/  ISETP.NE.U32.AND P1, PT, R20, RZ, PT ;  /* 0x000000ff1400720c */ /* 0x000fe40003f25070 */
[----:B------:R-:W-:Y:S02]  /*5bc0*/  SEL R17, R17, R4, P0 ;  /* 0x0000000411117207 */ /* 0x000fe40000000000 */
[----:B------:R-:W-:Y:S01]  /*5bd0*/  SEL R5, R15, R20, !P1 ;  /* 0x000000140f057207 */ /* 0x000fe20004800000 */
[----:B------:R-:W-:-:S05]  /*5be0*/  @!P0 IMAD.MOV R14, RZ, RZ, -R14 ;  /* 0x000000ffff0e8224 */ /* 0x000fca00078e0a0e */
[----:B------:R-:W1:Y:S02]  /*5bf0*/  FLO.U32 R5, R5 ;  /* 0x0000000500057300 */ /* 0x000e6400000e0000 */
[C---:B-1----:R-:W-:Y:S02]  /*5c00*/  IADD3 R7, PT, PT, -R5.reuse, 0x1f, RZ ;  /* 0x0000001f05077810 */ /* 0x042fe40007ffe1ff */
[----:B------:R-:W-:-:S03]  /*5c10*/  IADD3 R0, PT, PT, -R5, 0x3f, RZ ;  /* 0x0000003f05007810 */ /* 0x000fc60007ffe1ff */
[----:B------:R-:W-:-:S05]  /*5c20*/  @P1 IMAD.MOV R0, RZ, RZ, R7 ;  /* 0x000000ffff001224 */ /* 0x000fca00078e0207 */
[----:B------:R-:W-:-:S13]  /*5c30*/  ISETP.NE.AND P1, PT, R0, RZ, PT ;  /* 0x000000ff0000720c */ /* 0x000fda0003f25270 */
[----:B0-----:R-:W-:Y:S05]  /*5c40*/  @!P1 BRA `(.L_x_81) ;  /* 0x0000000000289947 */ /* 0x001fea0003800000 */
[--C-:B------:R-:W-:Y:S02]  /*5c50*/  SHF.R.U64 R12, R14, 0x1, R17.reuse ;  /* 0x000000010e0c7819 */ /* 0x100fe40000001211 */
[C---:B------:R-:W-:Y:S02]  /*5c60*/  LOP3.LUT R4, R0.reuse, 0x3f, RZ, 0xc0, !PT ;  /* 0x0000003f00047812 */ /* 0x040fe400078ec0ff */
[----:B------:R-:W-:Y:S02]  /*5c70*/  SHF.R.U32.HI R14, RZ, 0x1, R17 ;  /* 0x00000001ff0e7819 */ /* 0x000fe40000011611 */
[----:B------:R-:W-:Y:S02]  /*5c80*/  LOP3.LUT R5, R0, 0x3f, RZ, 0xc, !PT ;  /* 0x0000003f00057812 */ /* 0x000fe400078e0cff */
[CC--:B------:R-:W-:Y:S02]  /*5c90*/  SHF.L.U64.HI R20, R15.reuse, R4.reuse, R20 ;  /* 0x000000040f147219 */ /* 0x0c0fe40000010214 */
[----:B------:R-:W-:-:S02]  /*5ca0*/  SHF.L.U32 R7, R15, R4, RZ ;  /* 0x000000040f077219 */ /* 0x000fc400000006ff */
[-CC-:B------:R-:W-:Y:S02]  /*5cb0*/  SHF.R.U64 R4, R12, R5.reuse, R14.reuse ;  /* 0x000000050c047219 */ /* 0x180fe4000000120e */
[----:B------:R-:W-:Y:S02]  /*5cc0*/  SHF.R.U32.HI R5, RZ, R5, R14 ;  /* 0x00000005ff057219 */ /* 0x000fe4000001160e */
[----:B------:R-:W-:Y:S02]  /*5cd0*/  LOP3.LUT R15, R7, R4, RZ, 0xfc, !PT ;  /* 0x00000004070f7212 */ /* 0x000fe400078efcff */
[----:B------:R-:W-:-:S07]  /*5ce0*/  LOP3.LUT R20, R20, R5, RZ, 0xfc, !PT ;  /* 0x0000000514147212 */ /* 0x000fce00078efcff */
.L_x_81:
[----:B------:R-:W-:Y:S05]  /*5cf0*/  BSYNC.RECONVERGENT B3 ;  /* 0x0000000000037941 */ /* 0x000fea0003800200 */
.L_x_80:
[----:B------:R-:W-:Y:S01]  /*5d00*/  IMAD.WIDE.U32 R24, R15, 0x2168c235, RZ ;  /* 0x2168c2350f187825 */ /* 0x000fe200078e00ff */
[----:B------:R-:W-:-:S03]  /*5d10*/  SHF.R.U32.HI R9, RZ, 0x1e, R9 ;  /* 0x0000001eff097819 */ /* 0x000fc60000011609 */
[----:B------:R-:W-:Y:S01]  /*5d20*/  IMAD.MOV.U32 R4, RZ, RZ, R25 ;  /* 0x000000ffff047224 */ /* 0x000fe200078e0019 */
[----:B------:R-:W-:Y:S01]  /*5d30*/  IADD3 RZ, P1, PT, R24, R24, RZ ;  /* 0x0000001818ff7210 */ /* 0x000fe20007f3e0ff */
[----:B------:R-:W-:Y:S01]  /*5d40*/  IMAD.MOV.U32 R5, RZ, RZ, RZ ;  /* 0x000000ffff057224 */ /* 0x000fe200078e00ff */
[----:B------:R-:W-:Y:S01]  /*5d50*/  LEA.HI R8, R8, R9, RZ, 0x1 ;  /* 0x0000000908087211 */ /* 0x000fe200078f08ff */
[----:B------:R-:W-:-:S04]  /*5d60*/  IMAD.HI.U32 R7, R20, -0x36f0255e, RZ ;  /* 0xc90fdaa214077827 */ /* 0x000fc800078e00ff */
[----:B------:R-:W-:-:S04]  /*5d70*/  IMAD.WIDE.U32 R4, R15, -0x36f0255e, R4 ;  /* 0xc90fdaa20f047825 */ /* 0x000fc800078e0004 */
[C---:B------:R-:W-:Y:S02]  /*5d80*/  IMAD R15, R20.reuse, -0x36f0255e, RZ ;  /* 0xc90fdaa2140f7824 */ /* 0x040fe400078e02ff */
[----:B------:R-:W-:-:S04]  /*5d90*/  IMAD.WIDE.U32 R4, P3, R20, 0x2168c235, R4 ;  /* 0x2168c23514047825 */ /* 0x000fc80007860004 */
[----:B------:R-:W-:Y:S01]  /*5da0*/  IMAD.X R7, RZ, RZ, R7, P3 ;  /* 0x000000ffff077224 */ /* 0x000fe200018e0607 */
[----:B------:R-:W-:Y:S02]  /*5db0*/  IADD3 R5, P3, PT, R15, R5, RZ ;  /* 0x000000050f057210 */ /* 0x000fe40007f7e0ff */
[----:B------:R-:W-:Y:S02]  /*5dc0*/  IADD3.X RZ, P1, PT, R4, R4, RZ, P1, !PT ;  /* 0x0000000404ff7210 */ /* 0x000fe40000f3e4ff */
[C---:B------:R-:W-:Y:S01]  /*5dd0*/  ISETP.GT.U32.AND P4, PT, R5.reuse, RZ, PT ;  /* 0x000000ff0500720c */ /* 0x040fe20003f84070 */
[----:B------:R-:W-:Y:S01]  /*5de0*/  IMAD.X R7, RZ, RZ, R7, P3 ;  /* 0x000000ffff077224 */ /* 0x000fe200018e0607 */
[----:B------:R-:W-:-:S04]  /*5df0*/  IADD3.X R4, P3, PT, R5, R5, RZ, P1, !PT ;  /* 0x0000000505047210 */ /* 0x000fc80000f7e4ff */
[C---:B------:R-:W-:Y:S01]  /*5e00*/  ISETP.GT.AND.EX P1, PT, R7.reuse, RZ, PT, P4 ;  /* 0x000000ff0700720c */ /* 0x040fe20003f24340 */
[----:B------:R-:W-:-:S03]  /*5e10*/  IMAD.X R12, R7, 0x1, R7, P3 ;  /* 0x00000001070c7824 */ /* 0x000fc600018e0607 */
[----:B------:R-:W-:Y:S02]  /*5e20*/  SEL R5, R4, R5, P1 ;  /* 0x0000000504057207 */ /* 0x000fe40000800000 */
[----:B------:R-:W-:Y:S02]  /*5e30*/  SEL R12, R12, R7, P1 ;  /* 0x000000070c0c7207 */ /* 0x000fe40000800000 */
[----:B------:R-:W-:Y:S02]  /*5e40*/  IADD3 R5, P3, PT, R5, 0x1, RZ ;  /* 0x0000000105057810 */ /* 0x000fe40007f7e0ff */
[----:B------:R-:W-:Y:S02]  /*5e50*/  SEL R7, RZ, 0xffffffff, !P1 ;  /* 0xffffffffff077807 */ /* 0x000fe40004800000 */
[----:B------:R-:W-:Y:S01]  /*5e60*/  LOP3.LUT P1, R4, R18, 0x80000000, RZ, 0xc0, !PT ;  /* 0x8000000012047812 */ /* 0x000fe2000782c0ff */
[----:B------:R-:W-:Y:S02]  /*5e70*/  IMAD.X R12, RZ, RZ, R12, P3 ;  /* 0x000000ffff0c7224 */ /* 0x000fe400018e060c */
[----:B------:R-:W-:Y:S01]  /*5e80*/  IMAD.IADD R7, R7, 0x1, -R0 ;  /* 0x0000000107077824 */ /* 0x000fe200078e0a00 */
[----:B------:R-:W-:-:S02]  /*5e90*/  @!P0 LOP3.LUT R4, R4, 0x80000000, RZ, 0x3c, !PT ;  /* 0x8000000004048812 */ /* 0x000fc400078e3cff */
[----:B------:R-:W-:-:S04]  /*5ea0*/  SHF.R.U64 R5, R5, 0xa, R12 ;  /* 0x0000000a05057819 */ /* 0x000fc8000000120c */
[----:B------:R-:W-:-:S03]  /*5eb0*/  IADD3 R5, P3, PT, R5, 0x1, RZ ;  /* 0x0000000105057810 */ /* 0x000fc60007f7e0ff */
[----:B------:R-:W-:Y:S01]  /*5ec0*/  @P1 IMAD.MOV R8, RZ, RZ, -R8 ;  /* 0x000000ffff081224 */ /* 0x000fe200078e0a08 */
[----:B------:R-:W-:-:S04]  /*5ed0*/  LEA.HI.X R12, R12, RZ, RZ, 0x16, P3 ;  /* 0x000000ff0c0c7211 */ /* 0x000fc800018fb4ff */
[--C-:B------:R-:W-:Y:S01]  /*5ee0*/  SHF.R.U64 R0, R5, 0x1, R12.reuse ;  /* 0x0000000105007819 */ /* 0x100fe2000000120c */
[----:B------:R-:W-:Y:S01]  /*5ef0*/  IMAD.SHL.U32 R5, R7, 0x100000, RZ ;  /* 0x0010000007057824 */ /* 0x000fe200078e00ff */
[----:B------:R-:W-:Y:S02]  /*5f00*/  SHF.R.U32.HI R12, RZ, 0x1, R12 ;  /* 0x00000001ff0c7819 */ /* 0x000fe4000001160c */
[----:B------:R-:W-:-:S04]  /*5f10*/  IADD3 R15, P3, P4, RZ, RZ, R0 ;  /* 0x000000ffff0f7210 */ /* 0x000fc80007c7e000 */
[----:B------:R-:W-:-:S04]  /*5f20*/  IADD3.X R5, PT, PT, R5, 0x3fe00000, R12, P3, P4 ;  /* 0x3fe0000005057810 */ /* 0x000fc80001fe840c */
[----:B------:R-:W-:-:S07]  /*5f30*/  LOP3.LUT R18, R5, R4, RZ, 0xfc, !PT ;  /* 0x0000000405127212 */ /* 0x000fce00078efcff */
.L_x_75:
[----:B------:R-:W-:Y:S02]  /*5f40*/  IMAD.MOV.U32 R17, RZ, RZ, 0x0 ;  /* 0x00000000ff117424 */ /* 0x000fe400078e00ff */
[----:B------:R-:W-:Y:S02]  /*5f50*/  IMAD.MOV.U32 R0, RZ, RZ, R8 ;  /* 0x000000ffff007224 */ /* 0x000fe400078e0008 */
[----:B------:R-:W-:Y:S02]  /*5f60*/  IMAD.MOV.U32 R4, RZ, RZ, R15 ;  /* 0x000000ffff047224 */ /* 0x000fe400078e000f */
[----:B------:R-:W-:Y:S01]  /*5f70*/  IMAD.MOV.U32 R5, RZ, RZ, R18 ;  /* 0x000000ffff057224 */ /* 0x000fe200078e0012 */
[----:B------:R-:W-:Y:S06]  /*5f80*/  RET.REL.NODEC R16 `(_Z20y_Remap_on_gpu_part2PdS_S_S_S_S_S_S_S_iiidd) ;  /* 0xffffffa0101c7950 */ /* 0x000fec0003c3ffff */
.L_x_82:
[----:B------:R-:W-:-:S00]  /*5f90*/  BRA `(.L_x_82) ;  /* 0xfffffffc00fc7947 */ /* 0x000fc0000383ffff */
[----:B------:R-:W-:-:S00]  /*5fa0*/  NOP ;  /* 0x0000000000007918 */ /* 0x000fc00000000000 */
        /* <DEDUP_REMOVED lines=13> */
.L_x_472:


//--------------------- .text._Z20y_Remap_on_gpu_part1PdS_S_S_S_S_S_iiid --------------------------
	.section	.text._Z20y_Remap_on_gpu_part1PdS_S_S_S_S_S_iiid,"ax",@progbits
	.align	128
        .global         _Z20y_Remap_on_gpu_part1PdS_S_S_S_S_S_iiid
        .type           _Z20y_Remap_on_gpu_part1PdS_S_S_S_S_S_iiid,@function
        .size           _Z20y_Remap_on_gpu_part1PdS_S_S_S_S_S_iiid,(.L_x_475 - _Z20y_Remap_on_gpu_part1PdS_S_S_S_S_S_iiid)
        .other          _Z20y_Remap_on_gpu_part1PdS_S_S_S_S_S_iiid,@"STO_CUDA_ENTRY STV_DEFAULT"
_Z20y_Remap_on_gpu_part1PdS_S_S_S_S_S_iiid:
.text._Z20y_Remap_on_gpu_part1PdS_S_S_S_S_S_iiid:
        /* <DEDUP_REMOVED lines=9> */
[----:B------:R-:W0:Y:S01]  /*0090*/  LDC R5, c[0x0][0x3c0] ;  /* 0x0000f000ff057b82 */ /* 0x000e220000000800 */
[----:B------:R-:W1:Y:S01]  /*00a0*/  LDCU UR5, c[0x0][0x370] ;  /* 0x00006e00ff0577ac */ /* 0x000e620008000800 */
[----:B------:R-:W2:Y:S06]  /*00b0*/  LDCU.64 UR6, c[0x0][0x358] ;  /* 0x00006b00ff0677ac */ /* 0x000eac0008000a00 */
[----:B------:R-:W3:Y:S01]  /*00c0*/  LDC.64 R10, c[0x0][0x3a8] ;  /* 0x0000ea00ff0a7b82 */ /* 0x000ee20000000a00 */
[----:B------:R-:W4:Y:S01]  /*00d0*/  LDCU.64 UR8, c[0x0][0x3c8] ;  /* 0x00007900ff0877ac */ /* 0x000f220008000a00 */
[----:B------:R-:W0:Y:S01]  /*00e0*/  LDCU UR12, c[0x0][0x3b8] ;  /* 0x00007700ff0c77ac */ /* 0x000e220008000800 */
[----:B------:R-:W0:Y:S01]  /*00f0*/  LDCU.64 UR10, c[0x4][0x8] ;  /* 0x01000100ff0a77ac */ /* 0x000e220008000a00 */
[----:B-1----:R-:W-:Y:S01]  /*0100*/  UIMAD UR4, UR4, UR5, URZ ;  /* 0x00000005040472a4 */ /* 0x002fe2000f8e02ff */
[----:B0-----:R-:W-:-:S02]  /*0110*/  VIADD R7, R5, 0xfffffffe ;  /* 0xfffffffe05077836 */ /* 0x001fc40000000000 */
[----:B---3--:R-:W-:-:S04]  /*0120*/  IMAD.WIDE R10, R5, 0x8, R10 ;  /* 0x00000008050a7825 */ /* 0x008fc800078e020a */
[----:B--2-4-:R-:W-:-:S07]  /*0130*/  VIADD R5, R5, 0xfffffffd ;  /* 0xfffffffd05057836 */ /* 0x014fce0000000000 */
.L_x_133:
[----:B-1----:R-:W0:Y:S08]  /*0140*/  LDC.64 R8, c[0x0][0x3a0] ;  /* 0x0000e800ff087b82 */ /* 0x002e300000000a00 */
[----:B------:R-:W1:Y:S08]  /*0150*/  LDC.64 R26, c[0x0][0x3a8] ;  /* 0x0000ea00ff1a7b82 */ /* 0x000e700000000a00 */
[----:B------:R-:W2:Y:S01]  /*0160*/  LDC R4, c[0x0][0x3c0] ;  /* 0x0000f000ff047b82 */ /* 0x000ea20000000800 */
[----:B0-----:R-:W-:-:S06]  /*0170*/  IMAD.WIDE R8, R31, 0x8, R8 ;  /* 0x000000081f087825 */ /* 0x001fcc00078e0208 */
[----:B------:R-:W3:Y:S04]  /*0180*/  LDG.E.64 R8, desc[UR6][R8.64] ;  /* 0x0000000608087981 */ /* 0x000ee8000c1e1b00 */
[----:B-1----:R-:W4:Y:S01]  /*0190*/  LDG.E.64 R26, desc[UR6][R26.64] ;  /* 0x000000061a1a7981 */ /* 0x002f22000c1e1b00 */
[----:B------:R-:W-:Y:S01]  /*01a0*/  IABS R29, R31 ;  /* 0x0000001f001d7213 */ /* 0x000fe20000000000 */
[----:B------:R-:W-:Y:S01]  /*01b0*/  IMAD.MOV.U32 R16, RZ, RZ, 0x0 ;  /* 0x00000000ff107424 */ /* 0x000fe200078e00ff */
[----:B------:R-:W-:Y:S01]  /*01c0*/  ISETP.GE.AND P2, PT, R31, RZ, PT ;  /* 0x000000ff1f00720c */ /* 0x000fe20003f46270 */
[----:B------:R-:W-:Y:S01]  /*01d0*/  BSSY.RECONVERGENT B0, `(.L_x_83) ;  /* 0x0000030000007945 */ /* 0x000fe20003800200 */
[----:B--2---:R-:W-:-:S04]  /*01e0*/  IABS R0, R4 ;  /* 0x0000000400007213 */ /* 0x004fc80000000000 */
[----:B------:R-:W0:Y:S08]  /*01f0*/  I2F.RP R6, R0 ;  /* 0x0000000000067306 */ /* 0x000e300000209400 */
[----:B0-----:R-:W0:Y:S02]  /*0200*/  MUFU.RCP R6, R6 ;  /* 0x0000000600067308 */ /* 0x001e240000001000 */
[----:B0-----:R-:W-:-:S06]  /*0210*/  VIADD R14, R6, 0xffffffe ;  /* 0x0ffffffe060e7836 */ /* 0x001fcc0000000000 */
[----:B------:R0:W1:Y:S02]  /*0220*/  F2I.FTZ.U32.TRUNC.NTZ R15, R14 ;  /* 0x0000000e000f7305 */ /* 0x000064000021f000 */
[----:B0-----:R-:W-:Y:S02]  /*0230*/  IMAD.MOV.U32 R14, RZ, RZ, RZ ;  /* 0x000000ffff0e7224 */ /* 0x001fe400078e00ff */
[----:B-1----:R-:W-:-:S04]  /*0240*/  IMAD.MOV R17, RZ, RZ, -R15 ;  /* 0x000000ffff117224 */ /* 0x002fc800078e0a0f */
[----:B------:R-:W-:-:S04]  /*0250*/  IMAD R17, R17, R0, RZ ;  /* 0x0000000011117224 */ /* 0x000fc800078e02ff */
[----:B------:R-:W-:-:S04]  /*0260*/  IMAD.HI.U32 R15, R15, R17, R14 ;  /* 0x000000110f0f7227 */ /* 0x000fc800078e000e */
[----:B------:R-:W-:Y:S02]  /*0270*/  IMAD.MOV.U32 R17, RZ, RZ, 0x3fd80000 ;  /* 0x3fd80000ff117424 */ /* 0x000fe400078e00ff */
[----:B------:R-:W-:-:S04]  /*0280*/  IMAD.HI.U32 R6, R15, R29, RZ ;  /* 0x0000001d0f067227 */ /* 0x000fc800078e00ff */
[----:B------:R-:W-:-:S04]  /*0290*/  IMAD.MOV R6, RZ, RZ, -R6 ;  /* 0x000000ffff067224 */ /* 0x000fc800078e0a06 */
[----:B------:R-:W-:-:S05]  /*02a0*/  IMAD R29, R0, R6, R29 ;  /* 0x00000006001d7224 */ /* 0x000fca00078e021d */
[----:B------:R-:W-:-:S13]  /*02b0*/  ISETP.GT.U32.AND P0, PT, R0, R29, PT ;  /* 0x0000001d0000720c */ /* 0x000fda0003f04070 */
[----:B------:R-:W-:Y:S01]  /*02c0*/  @!P0 IMAD.IADD R29, R29, 0x1, -R0 ;  /* 0x000000011d1d8824 */ /* 0x000fe200078e0a00 */
[----:B------:R-:W-:-:S04]  /*02d0*/  ISETP.NE.AND P0, PT, R4, RZ, PT ;  /* 0x000000ff0400720c */ /* 0x000fc80003f05270 */
[----:B------:R-:W-:-:S13]  /*02e0*/  ISETP.GT.U32.AND P1, PT, R0, R29, PT ;  /* 0x0000001d0000720c */ /* 0x000fda0003f24070 */
[----:B------:R-:W-:-:S04]  /*02f0*/  @!P1 IMAD.IADD R29, R29, 0x1, -R0 ;  /* 0x000000011d1d9824 */ /* 0x000fc800078e0a00 */
[----:B------:R-:W-:-:S04]  /*0300*/  IMAD.MOV.U32 R0, RZ, RZ, R29 ;  /* 0x000000ffff007224 */ /* 0x000fc800078e001d */
[----:B------:R-:W-:Y:S01]  /*0310*/  @!P2 IMAD.MOV R0, RZ, RZ, -R0 ;  /* 0x000000ffff00a224 */ /* 0x000fe200078e0a00 */
[----:B------:R-:W-:Y:S01]  /*0320*/  @!P0 LOP3.LUT R0, RZ, R4, RZ, 0x33, !PT ;  /* 0x00000004ff008212 */ /* 0x000fe200078e33ff */
[----:B---3--:R-:W-:-:S08]  /*0330*/  DMUL R24, R8, R8 ;  /* 0x0000000808187228 */ /* 0x008fd00000000000 */
[----:B----4-:R-:W-:-:S06]  /*0340*/  DFMA R12, R26, R26, R24 ;  /* 0x0000001a1a0c722b */ /* 0x010fcc0000000018 */
        /* <DEDUP_REMOVED lines=14> */
[----:B------:R-:W-:Y:S01]  /*0430*/  IMAD.MOV.U32 R21, RZ, RZ, R23 ;  /* 0x000000ffff157224 */ /* 0x000fe200078e0017 */
[----:B------:R-:W-:Y:S01]  /*0440*/  MOV R4, 0x4b0 ;  /* 0x000004b000047802 */ /* 0x000fe20000000f00 */
[----:B------:R-:W-:Y:S02]  /*0450*/  IMAD.MOV.U32 R18, RZ, RZ, R2 ;  /* 0x000000ffff127224 */ /* 0x000fe400078e0002 */
[----:B------:R-:W-:Y:S02]  /*0460*/  IMAD.MOV.U32 R6, RZ, RZ, R22 ;  /* 0x000000ffff067224 */ /* 0x000fe400078e0016 */
[----:B------:R-:W-:Y:S02]  /*0470*/  IMAD.MOV.U32 R23, RZ, RZ, R19 ;  /* 0x000000ffff177224 */ /* 0x000fe400078e0013 */
[----:B------:R-:W-:Y:S02]  /*0480*/  IMAD.MOV.U32 R2, RZ, RZ, R12 ;  /* 0x000000ffff027224 */ /* 0x000fe400078e000c */
[----:B------:R-:W-:-:S07]  /*0490*/  IMAD.MOV.U32 R3, RZ, RZ, R13 ;  /* 0x000000ffff037224 */ /* 0x000fce00078e000d */
[----:B------:R-:W-:Y:S05]  /*04a0*/  CALL.REL.NOINC `($__internal_3_$__cuda_sm20_dsqrt_rn_f64_mediumpath_v1) ;  /* 0x0000004000e07944 */ /* 0x000fea0003c00000 */
[----:B------:R-:W-:Y:S02]  /*04b0*/  IMAD.MOV.U32 R14, RZ, RZ, R16 ;  /* 0x000000ffff0e7224 */ /* 0x000fe400078e0010 */
[----:B------:R-:W-:-:S07]  /*04c0*/  IMAD.MOV.U32 R15, RZ, RZ, R17 ;  /* 0x000000ffff0f7224 */ /* 0x000fce00078e0011 */
.L_x_84:
[----:B------:R-:W-:Y:S05]  /*04d0*/  BSYNC.RECONVERGENT B0 ;  /* 0x0000000000007941 */ /* 0x000fea0003800200 */
.L_x_83:
        /* <DEDUP_REMOVED lines=64> */
.L_x_86:
        /* <DEDUP_REMOVED lines=35> */
.L_x_87:
[----:B------:R-:W-:Y:S05]  /*0b10*/  BSYNC.RECONVERGENT B0 ;  /* 0x0000000000007941 */ /* 0x000fea0003800200 */
.L_x_85:
        /* <DEDUP_REMOVED lines=53> */
.L_x_89:
[----:B------:R-:W-:-:S06]  /*0e70*/  DSETP.GTU.AND P0, PT, R14, +INF , PT ;  /* 0x7ff000000e00742a */ /* 0x000fcc0003f0c000 */
[----:B------:R-:W-:Y:S02]  /*0e80*/  FSEL R18, R14, RZ, P0 ;  /* 0x000000ff0e127208 */ /* 0x000fe40000000000 */
[----:B------:R-:W-:-:S07]  /*0e90*/  FSEL R19, R15, +QNAN , P0 ;  /* 0x7ff000000f137808 */ /* 0x000fce0000000000 */
.L_x_90:
[----:B------:R-:W-:Y:S05]  /*0ea0*/  BSYNC.RECONVERGENT B0 ;  /* 0x0000000000007941 */ /* 0x000fea0003800200 */
.L_x_88:
        /* <DEDUP_REMOVED lines=20> */
[----:B------:R-:W-:-:S07]  /*0ff0*/  MOV R2, 0x1010 ;  /* 0x0000101000027802 */ /* 0x000fce0000000f00 */
[----:B------:R-:W-:Y:S05]  /*1000*/  CALL.REL.NOINC `($__internal_2_$__cuda_sm20_div_rn_f64_full) ;  /* 0x0000003000a07944 */ /* 0x000fea0003c00000 */
[----:B------:R-:W-:Y:S02]  /*1010*/  IMAD.MOV.U32 R2, RZ, RZ, R34 ;  /* 0x000000ffff027224 */ /* 0x000fe400078e0022 */
[----:B------:R-:W-:-:S07]  /*1020*/  IMAD.MOV.U32 R3, RZ, RZ, R35 ;  /* 0x000000ffff037224 */ /* 0x000fce00078e0023 */
.L_x_92:
[----:B------:R-:W-:Y:S05]  /*1030*/  BSYNC.RECONVERGENT B0 ;  /* 0x0000000000007941 */ /* 0x000fea0003800200 */
.L_x_91:
[----:B------:R-:W-:Y:S01]  /*1040*/  DSETP.NEU.AND P0, PT, R12, RZ, PT ;  /* 0x000000ff0c00722a */ /* 0x000fe20003f0d000 */
[----:B------:R-:W-:Y:S01]  /*1050*/  BSSY.RECONVERGENT B0, `(.L_x_93) ;  /* 0x00000fa000007945 */ /* 0x000fe20003800200 */
[----:B------:R-:W-:-:S12]  /*1060*/  CS2R R28, SRZ ;  /* 0x00000000001c7805 */ /* 0x000fd8000001ff00 */
[----:B------:R-:W-:Y:S05]  /*1070*/  @!P0 BRA `(.L_x_94) ;  /* 0x0000000c00dc8947 */ /* 0x000fea0003800000 */
[----:B------:R-:W-:Y:S01]  /*1080*/  UMOV UR14, 0xa3d70a4 ;  /* 0x0a3d70a4000e7882 */ /* 0x000fe20000000000 */
[----:B------:R-:W-:Y:S01]  /*1090*/  UMOV UR15, 0x3fd8a3d7 ;  /* 0x3fd8a3d7000f7882 */ /* 0x000fe20000000000 */
[----:B------:R-:W-:Y:S01]  /*10a0*/  IMAD.MOV.U32 R12, RZ, RZ, 0x1 ;  /* 0x00000001ff0c7424 */ /* 0x000fe200078e00ff */
[----:B------:R-:W-:Y:S01]  /*10b0*/  DMUL R18, R14, UR14 ;  /* 0x0000000e0e127c28 */ /* 0x000fe20008000000 */
[----:B------:R-:W-:Y:S01]  /*10c0*/  BSSY.RECONVERGENT B1, `(.L_x_95) ;  /* 0x0000014000017945 */ /* 0x000fe20003800200 */
[----:B------:R-:W-:-:S04]  /*10d0*/  DMUL R16, R2, UR8 ;  /* 0x0000000802107c28 */ /* 0x000fc80008000000 */
[----:B------:R-:W0:Y:S06]  /*10e0*/  MUFU.RCP64H R13, R19 ;  /* 0x00000013000d7308 */ /* 0x000e2c0000001800 */
[----:B------:R-:W-:Y:S01]  /*10f0*/  FSETP.GEU.AND P1, PT, |R17|, 6.5827683646048100446e-37, PT ;  /* 0x036000001100780b */ /* 0x000fe20003f2e200 */
        /* <DEDUP_REMOVED lines=16> */
.L_x_96:
[----:B------:R-:W-:Y:S05]  /*1200*/  BSYNC.RECONVERGENT B1 ;  /* 0x0000000000017941 */ /* 0x000fea0003800200 */
.L_x_95:
        /* <DEDUP_REMOVED lines=25> */
[----:B------:R-:W-:Y:S05]  /*13a0*/  CALL.REL.NOINC `($_Z20y_Remap_on_gpu_part1PdS_S_S_S_S_S_iiid$__internal_trig_reduction_slowpathd) ;  /* 0x0000003400cc7944 */ /* 0x000fea0003c00000 */
[----:B------:R-:W-:Y:S01]  /*13b0*/  IMAD.MOV.U32 R4, RZ, RZ, R6 ;  /* 0x000000ffff047224 */ /* 0x000fe200078e0006 */
[----:B------:R-:W-:Y:S01]  /*13c0*/  MOV R29, R35 ;  /* 0x00000023001d7202 */ /* 0x000fe20000000f00 */
[----:B------:R-:W-:-:S07]  /*13d0*/  IMAD.MOV.U32 R28, RZ, RZ, R34 ;  /* 0x000000ffff1c7224 */ /* 0x000fce00078e0022 */
.L_x_100:
[----:B------:R-:W-:Y:S05]  /*13e0*/  BSYNC.RECONVERGENT B2 ;  /* 0x0000000000027941 */ /* 0x000fea0003800200 */
.L_x_99:
[----:B------:R-:W-:-:S07]  /*13f0*/  VIADD R4, R4, 0x1 ;  /* 0x0000000104047836 */ /* 0x000fce0000000000 */
.L_x_98:
[----:B------:R-:W-:Y:S05]  /*1400*/  BSYNC.RECONVERGENT B1 ;  /* 0x0000000000017941 */ /* 0x000fea0003800200 */
.L_x_97:
[----:B------:R-:W-:-:S05]  /*1410*/  IMAD.SHL.U32 R6, R4, 0x40, RZ ;  /* 0x0000004004067824 */ /* 0x000fca00078e00ff */
[----:B------:R-:W-:-:S04]  /*1420*/  LOP3.LUT R6, R6, 0x40, RZ, 0xc0, !PT ;  /* 0x0000004006067812 */ /* 0x000fc800078ec0ff */
[----:B------:R-:W-:-:S05]  /*1430*/  IADD3 R34, P0, PT, R6, UR10, RZ ;  /* 0x0000000a06227c10 */ /* 0x000fca000ff1e0ff */
[----:B------:R-:W-:-:S05]  /*1440*/  IMAD.X R35, RZ, RZ, UR11, P0 ;  /* 0x0000000bff237e24 */ /* 0x000fca00080e06ff */
[----:B------:R-:W2:Y:S04]  /*1450*/  LDG.E.128.CONSTANT R12, desc[UR6][R34.64] ;  /* 0x00000006220c7981 */ /* 0x000ea8000c1e9d00 */
[----:B------:R-:W3:Y:S04]  /*1460*/  LDG.E.128.CONSTANT R16, desc[UR6][R34.64+0x10] ;  /* 0x0000100622107981 */ /* 0x000ee8000c1e9d00 */
[----:B------:R-:W4:Y:S01]  /*1470*/  LDG.E.128.CONSTANT R20, desc[UR6][R34.64+0x20] ;  /* 0x0000200622147981 */ /* 0x000f22000c1e9d00 */
[----:B------:R-:W-:Y:S01]  /*1480*/  LOP3.LUT R6, R4, 0x1, RZ, 0xc0, !PT ;  /* 0x0000000104067812 */ /* 0x000fe200078ec0ff */
[----:B------:R-:W-:Y:S01]  /*1490*/  IMAD.MOV.U32 R36, RZ, RZ, 0x20fd8164 ;  /* 0x20fd8164ff247424 */ /* 0x000fe200078e00ff */
[----:B------:R-:W-:Y:S01]  /*14a0*/  DMUL R32, R28, R28 ;  /* 0x0000001c1c207228 */ /* 0x000fe20000000000 */
[----:B------:R-:W-:Y:S01]  /*14b0*/  BSSY.RECONVERGENT B1, `(.L_x_101) ;  /* 0x0000030000017945 */ /* 0x000fe20003800200 */
[----:B------:R-:W-:Y:S01]  /*14c0*/  ISETP.NE.U32.AND P0, PT, R6, 0x1, PT ;  /* 0x000000010600780c */ /* 0x000fe20003f05070 */
[----:B------:R-:W-:Y:S01]  /*14d0*/  IMAD.MOV.U32 R6, RZ, RZ, 0x3da8ff83 ;  /* 0x3da8ff83ff067424 */ /* 0x000fe200078e00ff */
[----:B------:R-:W-:-:S02]  /*14e0*/  DSETP.NEU.AND P1, PT, |R2|, +INF , PT ;  /* 0x7ff000000200742a */ /* 0x000fc40003f2d200 */
[----:B------:R-:W-:Y:S01]  /*14f0*/  FSEL R36, R36, -8.06006814911005101289e+34, !P0 ;  /* 0xf9785eba24247808 */ /* 0x000fe20004000000 */
[----:B------:R-:W-:Y:S01]  /*1500*/  DMUL R26, R26, 0.5 ;  /* 0x3fe000001a1a7828 */ /* 0x000fe20000000000 */
        /* <DEDUP_REMOVED lines=10> */
[----:B------:R-:W-:Y:S01]  /*15b0*/  FSEL R15, R13, R29, !P0 ;  /* 0x0000001d0d0f7208 */ /* 0x000fe20004000000 */
[----:B------:R-:W-:Y:S01]  /*15c0*/  @!P1 DMUL R28, RZ, R2 ;  /* 0x00000002ff1c9228 */ /* 0x000fe20000000000 */
[----:B------:R-:W-:Y:S01]  /*15d0*/  LOP3.LUT P0, RZ, R4, 0x2, RZ, 0xc0, !PT ;  /* 0x0000000204ff7812 */ /* 0x000fe2000780c0ff */
[----:B------:R-:W-:-:S03]  /*15e0*/  @!P1 IMAD.MOV.U32 R4, RZ, RZ, RZ ;  /* 0x000000ffff049224 */ /* 0x000fc600078e00ff */
[----:B------:R-:W-:-:S10]  /*15f0*/  DADD R12, RZ, -R14 ;  /* 0x00000000ff0c7229 */ /* 0x000fd4000000080e */
[----:B------:R-:W-:Y:S02]  /*1600*/  FSEL R12, R14, R12, !P0 ;  /* 0x0000000c0e0c7208 */ /* 0x000fe40004000000 */
[----:B------:R-:W-:-:S06]  /*1610*/  FSEL R13, R15, R13, !P0 ;  /* 0x0000000d0f0d7208 */ /* 0x000fcc0004000000 */
        /* <DEDUP_REMOVED lines=22> */
[----:B------:R-:W-:Y:S02]  /*1780*/  IMAD.MOV.U32 R4, RZ, RZ, R6 ;  /* 0x000000ffff047224 */ /* 0x000fe400078e0006 */
[----:B------:R-:W-:Y:S02]  /*1790*/  IMAD.MOV.U32 R28, RZ, RZ, R34 ;  /* 0x000000ffff1c7224 */ /* 0x000fe400078e0022 */
[----:B------:R-:W-:-:S07]  /*17a0*/  IMAD.MOV.U32 R29, RZ, RZ, R35 ;  /* 0x000000ffff1d7224 */ /* 0x000fce00078e0023 */
.L_x_102:
[----:B------:R-:W-:Y:S05]  /*17b0*/  BSYNC.RECONVERGENT B1 ;  /* 0x0000000000017941 */ /* 0x000fea0003800200 */
.L_x_101:
        /* <DEDUP_REMOVED lines=9> */
[----:B------:R-:W-:Y:S01]  /*1850*/  UMOV UR14, 0x24dd2f1a ;  /* 0x24dd2f1a000e7882 */ /* 0x000fe20000000000 */
[----:B------:R-:W-:Y:S01]  /*1860*/  IMAD.MOV.U32 R6, RZ, RZ, 0x3da8ff83 ;  /* 0x3da8ff83ff067424 */ /* 0x000fe200078e00ff */
[----:B------:R-:W-:Y:S01]  /*1870*/  ISETP.NE.U32.AND P0, PT, R2, 0x1, PT ;  /* 0x000000010200780c */ /* 0x000fe20003f05070 */
[----:B------:R-:W-:Y:S01]  /*1880*/  DMUL R2, R28, R28 ;  /* 0x0000001c1c027228 */ /* 0x000fe20000000000 */
[----:B------:R-:W-:Y:S01]  /*1890*/  UMOV UR15, 0x3fe4f922 ;  /* 0x3fe4f922000f7882 */ /* 0x000fe20000000000 */
[----:B------:R-:W-:Y:S01]  /*18a0*/  BSSY.RECONVERGENT B1, `(.L_x_103) ;  /* 0x0000073000017945 */ /* 0x000fe20003800200 */
        /* <DEDUP_REMOVED lines=9> */
[----:B------:R-:W-:Y:S02]  /*1940*/  DFMA R2, R2, R12, 1 ;  /* 0x3ff000000202742b */ /* 0x000fe4000000000c */
[----:B------:R-:W-:-:S08]  /*1950*/  DMUL R12, R8, -0.5 ;  /* 0xbfe00000080c7828 */ /* 0x000fd00000000000 */
        /* <DEDUP_REMOVED lines=68> */
.L_x_104:
        /* <DEDUP_REMOVED lines=35> */
.L_x_105:
[----:B------:R-:W-:Y:S05]  /*1fd0*/  BSYNC.RECONVERGENT B1 ;  /* 0x0000000000017941 */ /* 0x000fea0003800200 */
.L_x_103:
[----:B------:R-:W-:-:S11]  /*1fe0*/  DADD R28, -RZ, -R14 ;  /* 0x00000000ff1c7229 */ /* 0x000fd6000000090e */
.L_x_94:
[----:B------:R-:W-:Y:S05]  /*1ff0*/  BSYNC.RECONVERGENT B0 ;  /* 0x0000000000007941 */ /* 0x000fea0003800200 */
.L_x_93:
[----:B------:R-:W2:Y:S01]  /*2000*/  LDG.E.64 R32, desc[UR6][R10.64+-0x8] ;  /* 0xfffff8060a207981 */ /* 0x000ea2000c1e1b00 */
[----:B------:R-:W0:Y:S01]  /*2010*/  LDC.64 R12, c[0x0][0x3b0] ;  /* 0x0000ec00ff0c7b82 */ /* 0x000e220000000a00 */
[----:B------:R-:W-:-:S04]  /*2020*/  IMAD.IADD R3, R31, 0x1, -R0 ;  /* 0x000000011f037824 */ /* 0x000fc800078e0a00 */
[----:B0-----:R-:W-:-:S05]  /*2030*/  IMAD.WIDE R12, R3, 0x8, R12 ;  /* 0x00000008030c7825 */ /* 0x001fca00078e020c */
[----:B------:R-:W3:Y:S04]  /*2040*/  LDG.E.64 R18, desc[UR6][R12.64] ;  /* 0x000000060c127981 */ /* 0x000ee8000c1e1b00 */
[----:B------:R-:W4:Y:S04]  /*2050*/  LDG.E.64 R16, desc[UR6][R12.64+0x8] ;  /* 0x000008060c107981 */ /* 0x000f28000c1e1b00 */
[----:B------:R-:W5:Y:S01]  /*2060*/  LDG.E.64 R14, desc[UR6][R12.64+0x10] ;  /* 0x000010060c0e7981 */ /* 0x000f62000c1e1b00 */
[----:B------:R-:W-:Y:S01]  /*2070*/  IMAD.MOV.U32 R26, RZ, RZ, 0x0 ;  /* 0x00000000ff1a7424 */ /* 0x000fe200078e00ff */
[----:B------:R-:W-:Y:S01]  /*2080*/  BSSY.RECONVERGENT B0, `(.L_x_106) ;  /* 0x0000023000007945 */ /* 0x000fe20003800200 */
[----:B------:R-:W-:Y:S01]  /*2090*/  IMAD.MOV.U32 R27, RZ, RZ, 0x3fd80000 ;  /* 0x3fd80000ff1b7424 */ /* 0x000fe200078e00ff */
[----:B--2---:R-:W-:-:S06]  /*20a0*/  DFMA R24, R32, R32, R24 ;  /* 0x000000202018722b */ /* 0x004fcc0000000018 */
[----:B------:R-:W0:Y:S04]  /*20b0*/  MUFU.RSQ64H R3, R25 ;  /* 0x0000001900037308 */ /* 0x000e280000001c00 */
[----:B------:R-:W-:-:S05]  /*20c0*/  VIADD R2, R25, 0xfcb00000 ;  /* 0xfcb0000019027836 */ /* 0x000fca0000000000 */
[----:B------:R-:W-:Y:S01]  /*20d0*/  ISETP.GE.U32.AND P0, PT, R2, 0x7ca00000, PT ;  /* 0x7ca000000200780c */ /* 0x000fe20003f06070 */
[----:B0-----:R-:W-:Y:S02]  /*20e0*/  DMUL R20, R2, R2 ;  /* 0x0000000202147228 */ /* 0x001fe40000000000 */
[----:B---3--:R-:W-:-:S06]  /*20f0*/  DMUL R22, R18, -13 ;  /* 0xc02a000012167828 */ /* 0x008fcc0000000000 */
[----:B------:R-:W-:Y:S02]  /*2100*/  DFMA R20, R24, -R20, 1 ;  /* 0x3ff000001814742b */ /* 0x000fe40000000814 */
[----:B------:R-:W-:Y:S02]  /*2110*/  DMUL R18, R18, -70 ;  /* 0xc051800012127828 */ /* 0x000fe40000000000 */
[----:B----4-:R-:W-:-:S04]  /*2120*/  DFMA R22, R16, 5, R22 ;  /* 0x401400001016782b */ /* 0x010fc80000000016 */
[----:B------:R-:W-:Y:S02]  /*2130*/  DFMA R26, R20, R26, 0.5 ;  /* 0x3fe00000141a742b */ /* 0x000fe4000000001a */
[----:B------:R-:W-:Y:S02]  /*2140*/  DMUL R20, R2, R20 ;  /* 0x0000001402147228 */ /* 0x000fe40000000000 */
[----:B------:R-:W-:Y:S02]  /*2150*/  DFMA R18, R16, 32, R18 ;  /* 0x404000001012782b */ /* 0x000fe40000000012 */
[----:B-----5:R-:W-:-:S04]  /*2160*/  DADD R22, R22, -R14 ;  /* 0x0000000016167229 */ /* 0x020fc8000000080e */
[----:B------:R-:W-:Y:S02]  /*2170*/  DFMA R20, R26, R20, R2 ;  /* 0x000000141a14722b */ /* 0x000fe40000000002 */
[----:B------:R-:W-:Y:S02]  /*2180*/  DFMA R26, R14, -7, R18 ;  /* 0xc01c00000e1a782b */ /* 0x000fe40000000012 */
[----:B------:R-:W-:-:S04]  /*2190*/  DFMA R14, R28, 12, R22 ;  /* 0x402800001c0e782b */ /* 0x000fc80000000016 */
[----:B------:R-:W-:Y:S02]  /*21a0*/  DMUL R16, R24, R20 ;  /* 0x0000001418107228 */ /* 0x000fe40000000000 */
[----:B------:R-:W-:Y:S01]  /*21b0*/  VIADD R19, R21, 0xfff00000 ;  /* 0xfff0000015137836 */ /* 0x000fe20000000000 */
[----:B------:R-:W-:Y:S01]  /*21c0*/  DFMA R28, R28, 48, R26 ;  /* 0x404800001c1c782b */ /* 0x000fe2000000001a */
        /* <DEDUP_REMOVED lines=14> */
.L_x_107:
[----:B------:R-:W-:Y:S05]  /*22b0*/  BSYNC.RECONVERGENT B0 ;  /* 0x0000000000007941 */ /* 0x000fea0003800200 */
.L_x_106:
        /* <DEDUP_REMOVED lines=50> */
[----:B------:R-:W-:-:S07]  /*25e0*/  MOV R16, RZ ;  /* 0x000000ff00107202 */ /* 0x000fce0000000f00 */
        /* <DEDUP_REMOVED lines=13> */
.L_x_109:
        /* <DEDUP_REMOVED lines=35> */
.L_x_110:
[----:B------:R-:W-:Y:S05]  /*28f0*/  BSYNC.RECONVERGENT B0 ;  /* 0x0000000000007941 */ /* 0x000fea0003800200 */
.L_x_108:
        /* <DEDUP_REMOVED lines=53> */
.L_x_112:
[----:B------:R-:W-:-:S06]  /*2c50*/  DSETP.GTU.AND P0, PT, R26, +INF , PT ;  /* 0x7ff000001a00742a */ /* 0x000fcc0003f0c000 */
[----:B------:R-:W-:Y:S02]  /*2c60*/  FSEL R18, R26, RZ, P0 ;  /* 0x000000ff1a127208 */ /* 0x000fe40000000000 */
[----:B------:R-:W-:-:S07]  /*2c70*/  FSEL R19, R27, +QNAN , P0 ;  /* 0x7ff000001b137808 */ /* 0x000fce0000000000 */
.L_x_113:
[----:B------:R-:W-:Y:S05]  /*2c80*/  BSYNC.RECONVERGENT B0 ;  /* 0x0000000000007941 */ /* 0x000fea0003800200 */
.L_x_111:
        /* <DEDUP_REMOVED lines=24> */
.L_x_115:
[----:B------:R-:W-:Y:S05]  /*2e10*/  BSYNC.RECONVERGENT B0 ;  /* 0x0000000000007941 */ /* 0x000fea0003800200 */
.L_x_114:
        /* <DEDUP_REMOVED lines=27> */
[----:B------:R-:W-:Y:S05]  /*2fd0*/  CALL.REL.NOINC `($__internal_2_$__cuda_sm20_div_rn_f64_full) ;  /* 0x0000001000ac7944 */ /* 0x000fea0003c00000 */
[----:B------:R-:W-:Y:S02]  /*2fe0*/  IMAD.MOV.U32 R2, RZ, RZ, R34 ;  /* 0x000000ffff027224 */ /* 0x000fe400078e0022 */
[----:B------:R-:W-:-:S07]  /*2ff0*/  IMAD.MOV.U32 R3, RZ, RZ, R35 ;  /* 0x000000ffff037224 */ /* 0x000fce00078e0023 */
.L_x_119:
[----:B------:R-:W-:Y:S05]  /*3000*/  BSYNC.RECONVERGENT B1 ;  /* 0x0000000000017941 */ /* 0x000fea0003800200 */
.L_x_118:
        /* <DEDUP_REMOVED lines=26> */
[----:B------:R-:W-:-:S07]  /*31b0*/  IMAD.MOV.U32 R4, RZ, RZ, R6 ;  /* 0x000000ffff047224 */ /* 0x000fce00078e0006 */
.L_x_123:
[----:B------:R-:W-:Y:S05]  /*31c0*/  BSYNC.RECONVERGENT B2 ;  /* 0x0000000000027941 */ /* 0x000fea0003800200 */
.L_x_122:
[----:B------:R-:W-:-:S07]  /*31d0*/  VIADD R4, R4, 0x1 ;  /* 0x0000000104047836 */ /* 0x000fce0000000000 */
.L_x_121:
[----:B------:R-:W-:Y:S05]  /*31e0*/  BSYNC.RECONVERGENT B1 ;  /* 0x0000000000017941 */ /* 0x000fea0003800200 */
.L_x_120:
        /* <DEDUP_REMOVED lines=13> */
[----:B------:R-:W-:-:S02]  /*32c0*/  DMUL R32, R32, 0.5 ;  /* 0x3fe0000020207828 */ /* 0x000fc40000000000 */
[----:B------:R-:W-:Y:S02]  /*32d0*/  FSEL R40, R40, -8.06006814911005101289e+34, !P0 ;  /* 0xf9785eba28287808 */ /* 0x000fe40004000000 */
        /* <DEDUP_REMOVED lines=40> */
.L_x_125:
[----:B------:R-:W-:Y:S05]  /*3560*/  BSYNC.RECONVERGENT B1 ;  /* 0x0000000000017941 */ /* 0x000fea0003800200 */
.L_x_124:
        /* <DEDUP_REMOVED lines=9> */
[----:B------:R-:W-:Y:S01]  /*3600*/  DMUL R8, R8, -0.5 ;  /* 0xbfe0000008087828 */ /* 0x000fe20000000000 */
[----:B------:R-:W-:Y:S01]  /*3610*/  UMOV UR14, 0x24dd2f1a ;  /* 0x24dd2f1a000e7882 */ /* 0x000fe20000000000 */
[----:B------:R-:W-:Y:S01]  /*3620*/  ISETP.NE.U32.AND P0, PT, R2, 0x1, PT ;  /* 0x000000010200780c */ /* 0x000fe20003f05070 */
[----:B------:R-:W-:Y:S01]  /*3630*/  IMAD.MOV.U32 R2, RZ, RZ, 0x3da8ff83 ;  /* 0x3da8ff83ff027424 */ /* 0x000fe200078e00ff */
[----:B------:R-:W-:Y:S01]  /*3640*/  UMOV UR15, 0x3fe4f922 ;  /* 0x3fe4f922000f7882 */ /* 0x000fe20000000000 */
[----:B------:R-:W-:Y:S01]  /*3650*/  BSSY.RECONVERGENT B1, `(.L_x_126) ;  /* 0x0000073000017945 */ /* 0x000fe20003800200 */
[----:B------:R-:W-:-:S02]  /*3660*/  FSEL R38, R38, -8.06006814911005101289e+34, !P0 ;  /* 0xf9785eba26267808 */ /* 0x000fc40004000000 */
[----:B------:R-:W-:Y:S01]  /*3670*/  FSEL R39, -R2, 0.11223486810922622681, !P0 ;  /* 0x3de5db6502277808 */ /* 0x000fe20004000100 */
[----:B------:R-:W-:-:S08]  /*3680*/  DMUL R2, R34, R34 ;  /* 0x0000002222027228 */ /* 0x000fd00000000000 */
        /* <DEDUP_REMOVED lines=15> */
[----:B------:R-:W-:Y:S02]  /*3780*/  LOP3.LUT R3, R33, 0x7fffffff, RZ, 0xc0, !PT ;  /* 0x7fffffff21037812 */ /* 0x000fe400078ec0ff */
[----:B------:R-:W-:-:S06]  /*3790*/  MOV R2, R32 ;  /* 0x0000002000027202 */ /* 0x000fcc0000000f00 */
        /* <DEDUP_REMOVED lines=59> */
.L_x_127:
        /* <DEDUP_REMOVED lines=35> */
.L_x_128:
[----:B------:R-:W-:Y:S05]  /*3d80*/  BSYNC.RECONVERGENT B1 ;  /* 0x0000000000017941 */ /* 0x000fea0003800200 */
.L_x_126:
[----:B------:R-:W-:-:S11]  /*3d90*/  DADD R16, -RZ, -R16 ;  /* 0x00000000ff107229 */ /* 0x000fd60000000910 */
.L_x_117:
[----:B------:R-:W-:Y:S05]  /*3da0*/  BSYNC.RECONVERGENT B0 ;  /* 0x0000000000007941 */ /* 0x000fea0003800200 */
.L_x_116:
[----:B------:R-:W0:Y:S02]  /*3db0*/  LDC R3, c[0x0][0x3c0] ;  /* 0x0000f000ff037b82 */ /* 0x000e240000000800 */
[----:B0-----:R-:W-:-:S05]  /*3dc0*/  IMAD.WIDE R2, R3, 0x8, R12 ;  /* 0x0000000803027825 */ /* 0x001fca00078e020c */
[----:B------:R-:W2:Y:S04]  /*3dd0*/  LDG.E.64 R8, desc[UR6][R2.64+-0x8] ;  /* 0xfffff80602087981 */ /* 0x000ea8000c1e1b00 */
[----:B------:R-:W3:Y:S04]  /*3de0*/  LDG.E.64 R20, desc[UR6][R2.64+-0x10] ;  /* 0xfffff00602147981 */ /* 0x000ee8000c1e1b00 */
[----:B------:R-:W4:Y:S01]  /*3df0*/  LDG.E.64 R22, desc[UR6][R2.64+-0x18] ;  /* 0xffffe80602167981 */ /* 0x000f22000c1e1b00 */
[C---:B------:R-:W-:Y:S01]  /*3e00*/  ISETP.GT.AND P1, PT, R0.reuse, R5, PT ;  /* 0x000000050000720c */ /* 0x040fe20003f24270 */
[C---:B------:R-:W-:Y:S01]  /*3e10*/  IMAD.WIDE R12, R0.reuse, 0x8, R12 ;  /* 0x00000008000c7825 */ /* 0x040fe200078e020c */
[----:B------:R-:W-:-:S11]  /*3e20*/  ISETP.GT.AND P0, PT, R0, R7, PT ;  /* 0x000000070000720c */ /* 0x000fd60003f04270 */
[----:B------:R-:W-:Y:S01]  /*3e30*/  @P1 ISETP.NE.AND P2, PT, R0, R7, PT ;  /* 0x000000070000120c */ /* 0x000fe20003f45270 */
[C---:B--2---:R-:W-:Y:S02]  /*3e40*/  DMUL R18, R8.reuse, -13 ;  /* 0xc02a000008127828 */ /* 0x044fe40000000000 */
[----:B------:R-:W-:-:S06]  /*3e50*/  DMUL R8, R8, -70 ;  /* 0xc051800008087828 */ /* 0x000fcc0000000000 */
[C---:B---3--:R-:W-:Y:S02]  /*3e60*/  DFMA R18, R20.reuse, 5, R18 ;  /* 0x401400001412782b */ /* 0x048fe40000000012 */
[----:B------:R-:W-:-:S06]  /*3e70*/  DFMA R8, R20, 32, R8 ;  /* 0x404000001408782b */ /* 0x000fcc0000000008 */
[----:B----4-:R-:W-:Y:S02]  /*3e80*/  DADD R18, R18, -R22 ;  /* 0x0000000012127229 */ /* 0x010fe40000000816 */
[----:B------:R-:W-:Y:S01]  /*3e90*/  DFMA R8, R22, -7, R8 ;  /* 0xc01c00001608782b */ /* 0x000fe20000000008 */
[----:B------:R0:W5:Y:S05]  /*3ea0*/  LDG.E.64 R22, desc[UR6][R12.64] ;  /* 0x000000060c167981 */ /* 0x00016a000c1e1b00 */
[C---:B------:R-:W-:Y:S02]  /*3eb0*/  DFMA R18, R16.reuse, 12, R18 ;  /* 0x402800001012782b */ /* 0x040fe40000000012 */
[----:B------:R-:W-:Y:S01]  /*3ec0*/  DFMA R8, R16, 48, R8 ;  /* 0x404800001008782b */ /* 0x000fe20000000008 */
[----:B------:R-:W-:-:S02]  /*3ed0*/  IMAD.MOV.U32 R16, RZ, RZ, 0x55555555 ;  /* 0x55555555ff107424 */ /* 0x000fc400078e00ff */
[----:B------:R-:W-:-:S06]  /*3ee0*/  IMAD.MOV.U32 R17, RZ, RZ, 0x3fd55555 ;  /* 0x3fd55555ff117424 */ /* 0x000fcc00078e00ff */
[-C--:B------:R-:W-:Y:S02]  /*3ef0*/  DMUL R2, R18, R16.reuse ;  /* 0x0000001012027228 */ /* 0x080fe40000000000 */
[----:B------:R-:W-:-:S10]  /*3f00*/  @P1 DMUL R8, R8, R16 ;  /* 0x0000001008081228 */ /* 0x000fd40000000000 */
[----:B------:R-:W-:Y:S02]  /*3f10*/  @P1 FSEL R8, R2, R8, !P2 ;  /* 0x0000000802081208 */ /* 0x000fe40005000000 */
[----:B------:R-:W-:Y:S02]  /*3f20*/  @P1 FSEL R9, R3, R9, !P2 ;  /* 0x0000000903091208 */ /* 0x000fe40005000000 */
[----:B------:R0:W5:Y:S04]  /*3f30*/  @!P0 LDG.E.64 R2, desc[UR6][R12.64+0x8] ;  /* 0x000008060c028981 */ /* 0x000168000c1e1b00 */
[----:B------:R0:W5:Y:S01]  /*3f40*/  @!P1 LDG.E.64 R8, desc[UR6][R12.64+0x10] ;  /* 0x000010060c089981 */ /* 0x000162000c1e1b00 */
[----:B------:R-:W-:Y:S01]  /*3f50*/  ISETP.GE.AND P0, PT, R0, 0x1, PT ;  /* 0x000000010000780c */ /* 0x000fe20003f06270 */
[----:B------:R-:W-:Y:S01]  /*3f60*/  DMUL R18, R14, R16 ;  /* 0x000000100e127228 */ /* 0x000fe20000000000 */
[----:B------:R-:W-:Y:S09]  /*3f70*/  BSSY.RECONVERGENT B0, `(.L_x_129) ;  /* 0x000000d000007945 */ /* 0x000ff20003800200 */
[----:B------:R-:W-:-:S02]  /*3f80*/  IMAD.MOV.U32 R14, RZ, RZ, R18 ;  /* 0x000000ffff0e7224 */ /* 0x000fc400078e0012 */
[----:B------:R-:W-:Y:S01]  /*3f90*/  IMAD.MOV.U32 R15, RZ, RZ, R19 ;  /* 0x000000ffff0f7224 */ /* 0x000fe200078e0013 */
[----:B0-----:R-:W-:Y:S06]  /*3fa0*/  @!P0 BRA `(.L_x_130) ;  /* 0x00000000000c8947 */ /* 0x001fec0003800000 */
[----:B------:R0:W5:Y:S01]  /*3fb0*/  LDG.E.64 R14, desc[UR6][R12.64+-0x8] ;  /* 0xfffff8060c0e7981 */ /* 0x000162000c1e1b00 */
[----:B------:R-:W-:-:S13]  /*3fc0*/  ISETP.NE.AND P0, PT, R0, 0x1, PT ;  /* 0x000000010000780c */ /* 0x000fda0003f05270 */
[----:B0-----:R-:W-:Y:S05]  /*3fd0*/  @P0 BRA `(.L_x_131) ;  /* 0x0000000000140947 */ /* 0x001fea0003800000 */
.L_x_130:
[----:B------:R-:W-:Y:S01]  /*3fe0*/  DMUL R28, R28, R16 ;  /* 0x000000101c1c7228 */ /* 0x000fe20000000000 */
[----:B------:R-:W-:-:S09]  /*3ff0*/  ISETP.NE.AND P0, PT, R0, 0x1, PT ;  /* 0x000000010000780c */ /* 0x000fd20003f05270 */
[----:B------:R-:W-:Y:S02]  /*4000*/  FSEL R16, R18, R28, !P0 ;  /* 0x0000001c12107208 */ /* 0x000fe40004000000 */
[----:B------:R-:W-:Y:S01]  /*4010*/  FSEL R17, R19, R29, !P0 ;  /* 0x0000001d13117208 */ /* 0x000fe20004000000 */
[----:B------:R-:W-:Y:S06]  /*4020*/  BRA `(.L_x_132) ;  /* 0x0000000000047947 */ /* 0x000fec0003800000 */
.L_x_131:
[----:B------:R0:W5:Y:S02]  /*4030*/  LDG.E.64 R16, desc[UR6][R12.64+-0x10] ;  /* 0xfffff0060c107981 */ /* 0x000164000c1e1b00 */
.L_x_132:
[----:B------:R-:W-:Y:S05]  /*4040*/  BSYNC.RECONVERGENT B0 ;  /* 0x0000000000007941 */ /* 0x000fea0003800200 */
.L_x_129:
[----:B------:R-:W1:Y:S01]  /*4050*/  LDC.64 R18, c[0x0][0x380] ;  /* 0x0000e000ff127b82 */ /* 0x000e620000000a00 */
[----:B-----5:R-:W-:Y:S01]  /*4060*/  DADD R16, R16, R2 ;  /* 0x0000000010107229 */ /* 0x020fe20000000002 */
[----:B------:R-:W-:Y:S01]  /*4070*/  UMOV UR14, 0x55555555 ;  /* 0x55555555000e7882 */ /* 0x000fe20000000000 */
[----:B------:R-:W-:Y:S01]  /*4080*/  DADD R8, R14, R8 ;  /* 0x000000000e087229 */ /* 0x000fe20000000008 */
[----:B------:R-:W-:Y:S01]  /*4090*/  UMOV UR15, 0x3fb55555 ;  /* 0x3fb55555000f7882 */ /* 0x000fe20000000000 */
[C---:B------:R-:W-:Y:S02]  /*40a0*/  DADD R14, R22.reuse, R14 ;  /* 0x00000000160e7229 */ /* 0x040fe4000000000e */
[----:B------:R-:W-:Y:S01]  /*40b0*/  DADD R2, R22, R2 ;  /* 0x0000000016027229 */ /* 0x000fe20000000002 */
[----:B------:R-:W2:Y:S01]  /*40c0*/  LDC.64 R20, c[0x0][0x388] ;  /* 0x0000e200ff147b82 */ /* 0x000ea20000000a00 */
[----:B------:R-:W-:Y:S02]  /*40d0*/  DMUL R16, R16, UR14 ;  /* 0x0000000e10107c28 */ /* 0x000fe40008000000 */
[----:B------:R-:W-:Y:S01]  /*40e0*/  DMUL R8, R8, UR14 ;  /* 0x0000000e08087c28 */ /* 0x000fe20008000000 */
[----:B------:R-:W-:Y:S01]  /*40f0*/  UMOV UR14, 0xaaaaaaab ;  /* 0xaaaaaaab000e7882 */ /* 0x000fe20000000000 */
[----:B------:R-:W-:-:S03]  /*4100*/  UMOV UR15, 0x3fe2aaaa ;  /* 0x3fe2aaaa000f7882 */ /* 0x000fc60000000000 */
[----:B------:R-:W3:Y:S01]  /*4110*/  LDC.64 R26, c[0x0][0x390] ;  /* 0x0000e400ff1a7b82 */ /* 0x000ee20000000a00 */
[----:B------:R-:W-:Y:S02]  /*4120*/  DFMA R14, R14, UR14, -R16 ;  /* 0x0000000e0e0e7c2b */ /* 0x000fe40008000810 */
[----:B------:R-:W-:Y:S01]  /*4130*/  DFMA R8, R2, UR14, -R8 ;  /* 0x0000000e02087c2b */ /* 0x000fe20008000808 */
[----:B-1----:R-:W-:-:S05]  /*4140*/  IMAD.WIDE R2, R31, 0x8, R18 ;  /* 0x000000081f027825 */ /* 0x002fca00078e0212 */
[----:B------:R-:W-:Y:S01]  /*4150*/  STG.E.64 desc[UR6][R2.64], R14 ;  /* 0x0000000e02007986 */ /* 0x000fe2000c101b06 */
[C---:B--2---:R-:W-:Y:S02]  /*4160*/  IMAD.WIDE R16, R31.reuse, 0x8, R20 ;  /* 0x000000081f107825 */ /* 0x044fe400078e0214 */
[----:B------:R-:W1:Y:S03]  /*4170*/  LDC.64 R20, c[0x0][0x398] ;  /* 0x0000e600ff147b82 */ /* 0x000e660000000a00 */
[----:B------:R3:W-:Y:S04]  /*4180*/  STG.E.64 desc[UR6][R16.64], R8 ;  /* 0x0000000810007986 */ /* 0x0007e8000c101b06 */
[----:B------:R-:W2:Y:S01]  /*4190*/  LDG.E.64 R18, desc[UR6][R2.64] ;  /* 0x0000000602127981 */ /* 0x000ea2000c1e1b00 */
[----:B-1----:R-:W-:Y:S01]  /*41a0*/  IMAD.WIDE R20, R31, 0x8, R20 ;  /* 0x000000081f147825 */ /* 0x002fe200078e0214 */
[----:B--2---:R-:W-:-:S07]  /*41b0*/  DADD R18, R8, -R18 ;  /* 0x0000000008127229 */ /* 0x004fce0000000812 */
[----:B------:R1:W-:Y:S04]  /*41c0*/  STG.E.64 desc[UR6][R20.64], R18 ;  /* 0x0000001214007986 */ /* 0x0003e8000c101b06 */
[----:B------:R-:W2:Y:S04]  /*41d0*/  LDG.E.64 R22, desc[UR6][R2.64] ;  /* 0x0000000602167981 */ /* 0x000ea8000c1e1b00 */
[----:B------:R-:W2:Y:S04]  /*41e0*/  LDG.E.64 R24, desc[UR6][R16.64] ;  /* 0x0000000610187981 */ /* 0x000ea8000c1e1b00 */
[----:B0-----:R-:W4:Y:S01]  /*41f0*/  LDG.E.64 R12, desc[UR6][R12.64] ;  /* 0x000000060c0c7981 */ /* 0x001f22000c1e1b00 */
[----:B---3--:R-:W-:-:S04]  /*4200*/  IMAD.WIDE R8, R31, 0x8, R26 ;  /* 0x000000081f087825 */ /* 0x008fc800078e021a */
[----:B------:R-:W-:-:S05]  /*4210*/  VIADD R31, R31, UR4 ;  /* 0x000000041f1f7c36 */ /* 0x000fca0008000000 */
[----:B------:R-:W-:Y:S01]  /*4220*/  ISETP.GE.AND P0, PT, R31, UR12, PT ;  /* 0x0000000c1f007c0c */ /* 0x000fe2000bf06270 */
[----:B--2---:R-:W-:-:S08]  /*4230*/  DADD R22, R22, R24 ;  /* 0x0000000016167229 */ /* 0x004fd00000000018 */
[----:B----4-:R-:W-:-:S08]  /*4240*/  DFMA R22, R22, -0.5, R12 ;  /* 0xbfe000001616782b */ /* 0x010fd0000000000c */
[----:B------:R-:W-:-:S07]  /*4250*/  DMUL R22, R22, 6 ;  /* 0x4018000016167828 */ /* 0x000fce0000000000 */
[----:B------:R1:W-:Y:S01]  /*4260*/  STG.E.64 desc[UR6][R8.64], R22 ;  /* 0x0000001608007986 */ /* 0x0003e2000c101b06 */
[----:B------:R-:W-:Y:S05]  /*4270*/  @!P0 BRA `(.L_x_133) ;  /* 0xffffffbc00b08947 */ /* 0x000fea000383ffff */
[----:B------:R-:W-:Y:S05]  /*4280*/  EXIT ;  /* 0x000000000000794d */ /* 0x000fea0003800000 */
        .weak           $__internal_2_$__cuda_sm20_div_rn_f64_full
        .type           $__internal_2_$__cuda_sm20_div_rn_f64_full,@function
        .size           $__internal_2_$__cuda_sm20_div_rn_f64_full,($__internal_3_$__cuda_sm20_dsqrt_rn_f64_mediumpath_v1 - $__internal_2_$__cuda_sm20_div_rn_f64_full)
$__internal_2_$__cuda_sm20_div_rn_f64_full:
[----:B------:R-:W-:Y:S01]  /*4290*/  FSETP.GEU.AND P2, PT, |R17|, 1.469367938527859385e-39, PT ;  /* 0x001000001100780b */ /* 0x000fe20003f4e200 */
[----:B------:R-:W-:Y:S01]  /*42a0*/  IMAD.MOV.U32 R20, RZ, RZ, R18 ;  /* 0x000000ffff147224 */ /* 0x000fe200078e0012 */
[C---:B------:R-:W-:Y:S01]  /*42b0*/  FSETP.GEU.AND P0, PT, |R21|.reuse, 1.469367938527859385e-39, PT ;  /* 0x001000001500780b */ /* 0x040fe20003f0e200 */
[----:B------:R-:W-:Y:S01]  /*42c0*/  IMAD.MOV.U32 R22, RZ, RZ, R16 ;  /* 0x000000ffff167224 */ /* 0x000fe200078e0010 */
[----:B------:R-:W-:Y:S01]  /*42d0*/  LOP3.LUT R19, R21, 0x800fffff, RZ, 0xc0, !PT ;  /* 0x800fffff15137812 */ /* 0x000fe200078ec0ff */
[----:B------:R-:W-:Y:S01]  /*42e0*/  IMAD.MOV.U32 R34, RZ, RZ, 0x1 ;  /* 0x00000001ff227424 */ /* 0x000fe200078e00ff */
[----:B------:R-:W-:Y:S01]  /*42f0*/  LOP3.LUT R3, R17, 0x7ff00000, RZ, 0xc0, !PT ;  /* 0x7ff0000011037812 */ /* 0x000fe200078ec0ff */
[----:B------:R-:W-:Y:S01]  /*4300*/  BSSY.RECONVERGENT B2, `(.L_x_134) ;  /* 0x0000050000027945 */ /* 0x000fe20003800200 */
[----:B------:R-:W-:Y:S02]  /*4310*/  LOP3.LUT R19, R19, 0x3ff00000, RZ, 0xfc, !PT ;  /* 0x3ff0000013137812 */ /* 0x000fe400078efcff */
[----:B------:R-:W-:Y:S01]  /*4320*/  LOP3.LUT R6, R21, 0x7ff00000, RZ, 0xc0, !PT ;  /* 0x7ff0000015067812 */ /* 0x000fe200078ec0ff */
[----:B------:R-:W-:-:S02]  /*4330*/  IMAD.MOV.U32 R30, RZ, RZ, R3 ;  /* 0x000000ffff1e7224 */ /* 0x000fc400078e0003 */
[----:B------:R-:W-:Y:S01]  /*4340*/  @!P2 LOP3.LUT R4, R21, 0x7ff00000, RZ, 0xc0, !PT ;  /* 0x7ff000001504a812 */ /* 0x000fe200078ec0ff */
[----:B------:R-:W-:Y:S01]  /*4350*/  @!P2 IMAD.MOV.U32 R36, RZ, RZ, RZ ;  /* 0x000000ffff24a224 */ /* 0x000fe200078e00ff */
[----:B------:R-:W-:Y:S01]  /*4360*/  @!P0 DMUL R18, R20, 8.98846567431157953865e+307 ;  /* 0x7fe0000014128828 */ /* 0x000fe20000000000 */
[C---:B------:R-:W-:Y:S02]  /*4370*/  ISETP.GE.U32.AND P1, PT, R3.reuse, R6, PT ;  /* 0x000000060300720c */ /* 0x040fe40003f26070 */
[----:B------:R-:W-:Y:S01]  /*4380*/  @!P2 ISETP.GE.U32.AND P3, PT, R3, R4, PT ;  /* 0x000000040300a20c */ /* 0x000fe20003f66070 */
[----:B------:R-:W-:Y:S02]  /*4390*/  IMAD.MOV.U32 R4, RZ, RZ, 0x1ca00000 ;  /* 0x1ca00000ff047424 */ /* 0x000fe400078e00ff */
[----:B------:R-:W0:Y:S03]  /*43a0*/  MUFU.RCP64H R35, R19 ;  /* 0x0000001300237308 */ /* 0x000e260000001800 */
[----:B------:R-:W-:-:S02]  /*43b0*/  @!P2 SEL R37, R4, 0x63400000, !P3 ;  /* 0x634000000425a807 */ /* 0x000fc40005800000 */
[----:B------:R-:W-:Y:S02]  /*43c0*/  SEL R23, R4, 0x63400000, !P1 ;  /* 0x6340000004177807 */ /* 0x000fe40004800000 */
[--C-:B------:R-:W-:Y:S02]  /*43d0*/  @!P2 LOP3.LUT R37, R37, 0x80000000, R17.reuse, 0xf8, !PT ;  /* 0x800000002525a812 */ /* 0x100fe400078ef811 */
[----:B------:R-:W-:Y:S02]  /*43e0*/  LOP3.LUT R23, R23, 0x800fffff, R17, 0xf8, !PT ;  /* 0x800fffff17177812 */ /* 0x000fe400078ef811 */
[----:B------:R-:W-:Y:S02]  /*43f0*/  @!P2 LOP3.LUT R37, R37, 0x100000, RZ, 0xfc, !PT ;  /* 0x001000002525a812 */ /* 0x000fe400078efcff */
[----:B------:R-:W-:-:S04]  /*4400*/  @!P0 LOP3.LUT R6, R19, 0x7ff00000, RZ, 0xc0, !PT ;  /* 0x7ff0000013068812 */ /* 0x000fc800078ec0ff */
[----:B------:R-:W-:Y:S02]  /*4410*/  @!P2 DFMA R22, R22, 2, -R36 ;  /* 0x400000001616a82b */ /* 0x000fe40000000824 */
[----:B0-----:R-:W-:-:S08]  /*4420*/  DFMA R36, R34, -R18, 1 ;  /* 0x3ff000002224742b */ /* 0x001fd00000000812 */
[----:B------:R-:W-:Y:S01]  /*4430*/  DFMA R36, R36, R36, R36 ;  /* 0x000000242424722b */ /* 0x000fe20000000024 */
[----:B------:R-:W-:-:S07]  /*4440*/  @!P2 LOP3.LUT R30, R23, 0x7ff00000, RZ, 0xc0, !PT ;  /* 0x7ff00000171ea812 */ /* 0x000fce00078ec0ff */
[----:B------:R-:W-:-:S08]  /*4450*/  DFMA R36, R34, R36, R34 ;  /* 0x000000242224722b */ /* 0x000fd00000000022 */
[----:B------:R-:W-:-:S08]  /*4460*/  DFMA R34, R36, -R18, 1 ;  /* 0x3ff000002422742b */ /* 0x000fd00000000812 */
[----:B------:R-:W-:-:S08]  /*4470*/  DFMA R34, R36, R34, R36 ;  /* 0x000000222422722b */ /* 0x000fd00000000024 */
[----:B------:R-:W-:-:S08]  /*4480*/  DMUL R36, R34, R22 ;  /* 0x0000001622247228 */ /* 0x000fd00000000000 */
[----:B------:R-:W-:-:S08]  /*4490*/  DFMA R38, R36, -R18, R22 ;  /* 0x800000122426722b */ /* 0x000fd00000000016 */
[----:B------:R-:W-:Y:S01]  /*44a0*/  DFMA R38, R34, R38, R36 ;  /* 0x000000262226722b */ /* 0x000fe20000000024 */
[----:B------:R-:W-:-:S05]  /*44b0*/  VIADD R34, R30, 0xffffffff ;  /* 0xffffffff1e227836 */ /* 0x000fca0000000000 */
[----:B------:R-:W-:Y:S01]  /*44c0*/  ISETP.GT.U32.AND P0, PT, R34, 0x7feffffe, PT ;  /* 0x7feffffe2200780c */ /* 0x000fe20003f04070 */
[----:B------:R-:W-:-:S05]  /*44d0*/  VIADD R34, R6, 0xffffffff ;  /* 0xffffffff06227836 */ /* 0x000fca0000000000 */
[----:B------:R-:W-:-:S13]  /*44e0*/  ISETP.GT.U32.OR P0, PT, R34, 0x7feffffe, P0 ;  /* 0x7feffffe2200780c */ /* 0x000fda0000704470 */
[----:B------:R-:W-:Y:S05]  /*44f0*/  @P0 BRA `(.L_x_135) ;  /* 0x00000000006c0947 */ /* 0x000fea0003800000 */
[----:B------:R-:W-:Y:S01]  /*4500*/  LOP3.LUT R6, R21, 0x7ff00000, RZ, 0xc0, !PT ;  /* 0x7ff0000015067812 */ /* 0x000fe200078ec0ff */
[----:B------:R-:W-:-:S03]  /*4510*/  IMAD.MOV.U32 R16, RZ, RZ, RZ ;  /* 0x000000ffff107224 */ /* 0x000fc600078e00ff */
[CC--:B------:R-:W-:Y:S02]  /*4520*/  ISETP.GE.U32.AND P0, PT, R3.reuse, R6.reuse, PT ;  /* 0x000000060300720c */ /* 0x0c0fe40003f06070 */
[----:B------:R-:W-:Y:S02]  /*4530*/  VIADDMNMX R3, R3, -R6, 0xb9600000, !PT ;  /* 0xb960000003037446 */ /* 0x000fe40007800906 */
[----:B------:R-:W-:Y:S02]  /*4540*/  SEL R4, R4, 0x63400000, !P0 ;  /* 0x6340000004047807 */ /* 0x000fe40004000000 */
[----:B------:R-:W-:-:S05]  /*4550*/  VIMNMX R3, PT, PT, R3, 0x46a00000, PT ;  /* 0x46a0000003037848 */ /* 0x000fca0003fe0100 */
[----:B------:R-:W-:-:S04]  /*4560*/  IMAD.IADD R3, R3, 0x1, -R4 ;  /* 0x0000000103037824 */ /* 0x000fc800078e0a04 */
        /* <DEDUP_REMOVED lines=20> */
.L_x_135:
        /* <DEDUP_REMOVED lines=16> */
.L_x_138:
[----:B------:R-:W-:Y:S01]  /*47b0*/  LOP3.LUT R35, R21, 0x80000, RZ, 0xfc, !PT ;  /* 0x0008000015237812 */ /* 0x000fe200078efcff */
[----:B------:R-:W-:Y:S01]  /*47c0*/  IMAD.MOV.U32 R34, RZ, RZ, R20 ;  /* 0x000000ffff227224 */ /* 0x000fe200078e0014 */
[----:B------:R-:W-:Y:S06]  /*47d0*/  BRA `(.L_x_136) ;  /* 0x0000000000087947 */ /* 0x000fec0003800000 */
.L_x_137:
[----:B------:R-:W-:Y:S01]  /*47e0*/  LOP3.LUT R35, R17, 0x80000, RZ, 0xfc, !PT ;  /* 0x0008000011237812 */ /* 0x000fe200078efcff */
[----:B------:R-:W-:-:S07]  /*47f0*/  IMAD.MOV.U32 R34, RZ, RZ, R16 ;  /* 0x000000ffff227224 */ /* 0x000fce00078e0010 */
.L_x_136:
[----:B------:R-:W-:Y:S05]  /*4800*/  BSYNC.RECONVERGENT B2 ;  /* 0x0000000000027941 */ /* 0x000fea0003800200 */
.L_x_134:
[----:B------:R-:W-:-:S04]  /*4810*/  IMAD.MOV.U32 R3, RZ, RZ, 0x0 ;  /* 0x00000000ff037424 */ /* 0x000fc800078e00ff */
[----:B------:R-:W-:Y:S05]  /*4820*/  RET.REL.NODEC R2 `(_Z20y_Remap_on_gpu_part1PdS_S_S_S_S_S_iiid) ;  /* 0xffffffb402f47950 */ /* 0x000fea0003c3ffff */
        .weak           $__internal_3_$__cuda_sm20_dsqrt_rn_f64_mediumpath_v1
        .type           $__internal_3_$__cuda_sm20_dsqrt_rn_f64_mediumpath_v1,@function
        .size           $__internal_3_$__cuda_sm20_dsqrt_rn_f64_mediumpath_v1,($_Z20y_Remap_on_gpu_part1PdS_S_S_S_S_S_iiid$__internal_trig_reduction_slowpathd - $__internal_3_$__cuda_sm20_dsqrt_rn_f64_mediumpath_v1)
$__internal_3_$__cuda_sm20_dsqrt_rn_f64_mediumpath_v1:
[----:B------:R-:W-:Y:S01]  /*4830*/  ISETP.GE.U32.AND P0, PT, R18, -0x3400000, PT ;  /* 0xfcc000001200780c */ /* 0x000fe20003f06070 */
[----:B------:R-:W-:Y:S01]  /*4840*/  BSSY.RECONVERGENT B1, `(.L_x_139) ;  /* 0x0000026000017945 */ /* 0x000fe20003800200 */
[----:B------:R-:W-:Y:S02]  /*4850*/  IMAD.MOV.U32 R19, RZ, RZ, R21 ;  /* 0x000000ffff137224 */ /* 0x000fe400078e0015 */
[----:B------:R-:W-:Y:S02]  /*4860*/  IMAD.MOV.U32 R18, RZ, RZ, R6 ;  /* 0x000000ffff127224 */ /* 0x000fe400078e0006 */
[----:B------:R-:W-:-:S07]  /*4870*/  IMAD.MOV.U32 R21, RZ, RZ, R23 ;  /* 0x000000ffff157224 */ /* 0x000fce00078e0017 */
        /* <DEDUP_REMOVED lines=9> */
.L_x_140:
        /* <DEDUP_REMOVED lines=9> */
[----:B------:R-:W-:Y:S01]  /*49a0*/  MOV R16, RZ ;  /* 0x000000ff00107202 */ /* 0x000fe20000000f00 */
[----:B------:R-:W-:Y:S02]  /*49b0*/  IMAD.MOV.U32 R20, RZ, RZ, 0x0 ;  /* 0x00000000ff147424 */ /* 0x000fe400078e00ff */
[----:B------:R-:W-:Y:S02]  /*49c0*/  IMAD.MOV.U32 R21, RZ, RZ, 0x3fd80000 ;  /* 0x3fd80000ff157424 */ /* 0x000fe400078e00ff */
[----:B------:R-:W0:Y:S02]  /*49d0*/  MUFU.RSQ64H R17, R3 ;  /* 0x0000000300117308 */ /* 0x000e240000001c00 */
        /* <DEDUP_REMOVED lines=11> */
.L_x_142:
[----:B------:R-:W-:-:S11]  /*4a90*/  DADD R16, R2, R2 ;  /* 0x0000000002107229 */ /* 0x000fd60000000002 */
.L_x_141:
[----:B------:R-:W-:Y:S05]  /*4aa0*/  BSYNC.RECONVERGENT B1 ;  /* 0x0000000000017941 */ /* 0x000fea0003800200 */
.L_x_139:
[----:B------:R-:W-:Y:S02]  /*4ab0*/  IMAD.MOV.U32 R2, RZ, RZ, R4 ;  /* 0x000000ffff027224 */ /* 0x000fe400078e0004 */
[----:B------:R-:W-:-:S04]  /*4ac0*/  IMAD.MOV.U32 R3, RZ, RZ, 0x0 ;  /* 0x00000000ff037424 */ /* 0x000fc800078e00ff */
[----:B------:R-:W-:Y:S05]  /*4ad0*/  RET.REL.NODEC R2 `(_Z20y_Remap_on_gpu_part1PdS_S_S_S_S_S_iiid) ;  /* 0xffffffb402487950 */ /* 0x000fea0003c3ffff */
        .type           $_Z20y_Remap_on_gpu_part1PdS_S_S_S_S_S_iiid$__internal_trig_reduction_slowpathd,@function
        .size           $_Z20y_Remap_on_gpu_part1PdS_S_S_S_S_S_iiid$__internal_trig_reduction_slowpathd,(.L_x_475 - $_Z20y_Remap_on_gpu_part1PdS_S_S_S_S_S_iiid$__internal_trig_reduction_slowpathd)
$_Z20y_Remap_on_gpu_part1PdS_S_S_S_S_S_iiid$__internal_trig_reduction_slowpathd:
[--C-:B------:R-:W-:Y:S01]  /*4ae0*/  SHF.R.U32.HI R16, RZ, 0x14, R6.reuse ;  /* 0x00000014ff107819 */ /* 0x100fe20000011606 */
        /* <DEDUP_REMOVED lines=21> */
[----:B------:R-:W-:Y:S02]  /*4c40*/  LOP3.LUT R35, R35, 0x80000000, RZ, 0xfc, !PT ;  /* 0x8000000023237812 */ /* 0x000fe400078efcff */
[----:B------:R-:W-:-:S07]  /*4c50*/  CS2R R22, SRZ ;  /* 0x0000000000167805 */ /* 0x000fce000001ff00 */
.L_x_147:
        /* <DEDUP_REMOVED lines=9> */
[----:B------:R-:W-:-:S03]  /*4cf0*/  IMAD R40, R21, R37, RZ ;  /* 0x0000002515287224 */ /* 0x000fc600078e02ff */
[----:B------:R-:W-:Y:S01]  /*4d00*/  IADD3 R23, P0, PT, R39, R23, RZ ;  /* 0x0000001727177210 */ /* 0x000fe20007f1e0ff */
[----:B------:R-:W-:-:S03]  /*4d10*/  IMAD.HI.U32 R39, R21, R35, RZ ;  /* 0x0000002315277227 */ /* 0x000fc600078e00ff */
[----:B------:R-:W-:Y:S01]  /*4d20*/  IADD3 R41, P1, PT, R40, R23, RZ ;  /* 0x0000001728297210 */ /* 0x000fe20007f3e0ff */
[----:B------:R-:W-:-:S04]  /*4d30*/  IMAD.HI.U32 R23, R20, R35, RZ ;  /* 0x0000002314177227 */ /* 0x000fc800078e00ff */
[----:B------:R-:W-:Y:S02]  /*4d40*/  IMAD.X R23, RZ, RZ, R23, P3 ;  /* 0x000000ffff177224 */ /* 0x000fe400018e0617 */
[----:B------:R-:W-:-:S04]  /*4d50*/  IMAD.HI.U32 R20, R21, R37, RZ ;  /* 0x0000002515147227 */ /* 0x000fc800078e00ff */
[----:B------:R-:W-:Y:S01]  /*4d60*/  IMAD.MOV.U32 R40, RZ, RZ, R22 ;  /* 0x000000ffff287224 */ /* 0x000fe200078e0016 */
[----:B------:R-:W-:Y:S01]  /*4d70*/  IADD3.X R23, P0, PT, R20, R23, RZ, P0, !PT ;  /* 0x0000001714177210 */ /* 0x000fe2000071e4ff */
[----:B------:R-:W-:Y:S02]  /*4d80*/  IMAD R20, R21, R35, RZ ;  /* 0x0000002315147224 */ /* 0x000fe400078e02ff */
[C---:B------:R-:W-:Y:S02]  /*4d90*/  IMAD R22, R34.reuse, 0x8, R1 ;  /* 0x0000000822167824 */ /* 0x040fe400078e0201 */
[----:B------:R-:W-:Y:S01]  /*4da0*/  VIADD R34, R34, 0x1 ;  /* 0x0000000122227836 */ /* 0x000fe20000000000 */
[----:B------:R-:W-:Y:S01]  /*4db0*/  IADD3.X R21, P1, PT, R20, R23, RZ, P1, !PT ;  /* 0x0000001714157210 */ /* 0x000fe20000f3e4ff */
[----:B------:R-:W-:Y:S01]  /*4dc0*/  IMAD.X R20, RZ, RZ, R39, P0 ;  /* 0x000000ffff147224 */ /* 0x000fe200000e0627 */
[----:B------:R-:W-:Y:S01]  /*4dd0*/  ISETP.NE.AND P0, PT, R38, -0xf, PT ;  /* 0xfffffff12600780c */ /* 0x000fe20003f05270 */
[----:B------:R0:W-:Y:S02]  /*4de0*/  STL.64 [R22], R40 ;  /* 0x0000002816007387 */ /* 0x0001e40000100a00 */
[----:B------:R-:W-:-:S02]  /*4df0*/  IMAD.X R23, RZ, RZ, R20, P1 ;  /* 0x000000ffff177224 */ /* 0x000fc400008e0614 */
[----:B0-----:R-:W-:-:S08]  /*4e00*/  IMAD.MOV.U32 R22, RZ, RZ, R21 ;  /* 0x000000ffff167224 */ /* 0x001fd000078e0015 */
[----:B------:R-:W-:Y:S05]  /*4e10*/  @P0 BRA `(.L_x_147) ;  /* 0xfffffffc00900947 */ /* 0x000fea000383ffff */
[----:B------:R-:W-:Y:S05]  /*4e20*/  BSYNC.RECONVERGENT B4 ;  /* 0x0000000000047941 */ /* 0x000fea0003800200 */
.L_x_146:
[----:B------:R-:W-:-:S07]  /*4e30*/  IMAD.MOV.U32 R36, RZ, RZ, R30 ;  /* 0x000000ffff247224 */ /* 0x000fce00078e001e */
.L_x_145:
[----:B------:R-:W-:Y:S05]  /*4e40*/  BSYNC.RECONVERGENT B3 ;  /* 0x0000000000037941 */ /* 0x000fea0003800200 */
.L_x_144:
        /* <DEDUP_REMOVED lines=15> */
[----:B0-----:R-:W-:-:S02]  /*4f40*/  @P0 SHF.L.U64.HI R23, R18, R37, R19 ;  /* 0x0000002512170219 */ /* 0x001fc40000010213 */
[----:B------:R-:W-:Y:S02]  /*4f50*/  @P0 SHF.R.U32.HI R22, RZ, R20, R35 ;  /* 0x00000014ff160219 */ /* 0x000fe40000011623 */
[----:B------:R-:W-:Y:S02]  /*4f60*/  @P0 LOP3.LUT R18, R39, R30, RZ, 0xfc, !PT ;  /* 0x0000001e27120212 */ /* 0x000fe400078efcff */
[-C--:B----4-:R-:W-:Y:S02]  /*4f70*/  @P0 SHF.L.U32 R35, R16, R37.reuse, RZ ;  /* 0x0000002510230219 */ /* 0x090fe400000006ff */
[----:B------:R-:W-:Y:S02]  /*4f80*/  @P0 SHF.R.U64 R34, R34, R20, R21 ;  /* 0x0000001422220219 */ /* 0x000fe40000001215 */
[----:B------:R-:W-:Y:S02]  /*4f90*/  @P0 LOP3.LUT R19, R23, R22, RZ, 0xfc, !PT ;  /* 0x0000001617130212 */ /* 0x000fe400078efcff */
[----:B------:R-:W-:-:S02]  /*4fa0*/  @P0 SHF.L.U64.HI R22, R16, R37, R17 ;  /* 0x0000002510160219 */ /* 0x000fc40000010211 */
[----:B------:R-:W-:Y:S01]  /*4fb0*/  @P0 SHF.R.U32.HI R21, RZ, R20, R21 ;  /* 0x00000014ff150219 */ /* 0x000fe20000011615 */
[C---:B------:R-:W-:Y:S01]  /*4fc0*/  IMAD.SHL.U32 R20, R18.reuse, 0x4, RZ ;  /* 0x0000000412147824 */ /* 0x040fe200078e00ff */
[----:B------:R-:W-:Y:S02]  /*4fd0*/  @P0 LOP3.LUT R16, R35, R34, RZ, 0xfc, !PT ;  /* 0x0000002223100212 */ /* 0x000fe400078efcff */
[----:B------:R-:W-:Y:S02]  /*4fe0*/  SHF.L.U64.HI R18, R18, 0x2, R19 ;  /* 0x0000000212127819 */ /* 0x000fe40000010213 */
[----:B------:R-:W-:Y:S02]  /*4ff0*/  SHF.L.W.U32.HI R30, R19, 0x2, R16 ;  /* 0x00000002131e7819 */ /* 0x000fe40000010e10 */
[----:B------:R-:W-:Y:S02]  /*5000*/  @P0 LOP3.LUT R17, R22, R21, RZ, 0xfc, !PT ;  /* 0x0000001516110212 */ /* 0x000fe400078efcff */
        /* <DEDUP_REMOVED lines=16> */
[----:B------:R-:W0:Y:S02]  /*5110*/  FLO.U32 R21, R21 ;  /* 0x0000001500157300 */ /* 0x000e2400000e0000 */
[C---:B0-----:R-:W-:Y:S02]  /*5120*/  IADD3 R34, PT, PT, -R21.reuse, 0x1f, RZ ;  /* 0x0000001f15227810 */ /* 0x041fe40007ffe1ff */
[----:B------:R-:W-:-:S03]  /*5130*/  IADD3 R22, PT, PT, -R21, 0x3f, RZ ;  /* 0x0000003f15167810 */ /* 0x000fc60007ffe1ff */
[----:B------:R-:W-:-:S05]  /*5140*/  @P1 IMAD.MOV R22, RZ, RZ, R34 ;  /* 0x000000ffff161224 */ /* 0x000fca00078e0222 */
[----:B------:R-:W-:-:S13]  /*5150*/  ISETP.NE.AND P1, PT, R22, RZ, PT ;  /* 0x000000ff1600720c */ /* 0x000fda0003f25270 */
[----:B------:R-:W-:Y:S05]  /*5160*/  @!P1 BRA `(.L_x_149) ;  /* 0x0000000000289947 */ /* 0x000fea0003800000 */
[----:B------:R-:W-:Y:S02]  /*5170*/  LOP3.LUT R19, R22, 0x3f, RZ, 0xc0, !PT ;  /* 0x0000003f16137812 */ /* 0x000fe400078ec0ff */
[----:B------:R-:W-:Y:S02]  /*5180*/  SHF.R.U64 R21, R20, 0x1, R37 ;  /* 0x0000000114157819 */ /* 0x000fe40000001225 */
[CC--:B------:R-:W-:Y:S02]  /*5190*/  SHF.L.U64.HI R35, R30.reuse, R19.reuse, R23 ;  /* 0x000000131e237219 */ /* 0x0c0fe40000010217 */
[----:B------:R-:W-:Y:S02]  /*51a0*/  SHF.L.U32 R23, R30, R19, RZ ;  /* 0x000000131e177219 */ /* 0x000fe400000006ff */
[----:B------:R-:W-:Y:S02]  /*51b0*/  SHF.R.U32.HI R19, RZ, 0x1, R37 ;  /* 0x00000001ff137819 */ /* 0x000fe40000011625 */
[----:B------:R-:W-:-:S04]  /*51c0*/  LOP3.LUT R18, R22, 0x3f, RZ, 0xc, !PT ;  /* 0x0000003f16127812 */ /* 0x000fc800078e0cff */
[-CC-:B------:R-:W-:Y:S02]  /*51d0*/  SHF.R.U64 R30, R21, R18.reuse, R19.reuse ;  /* 0x00000012151e7219 */ /* 0x180fe40000001213 */
[----:B------:R-:W-:Y:S02]  /*51e0*/  SHF.R.U32.HI R18, RZ, R18, R19 ;  /* 0x00000012ff127219 */ /* 0x000fe40000011613 */
[----:B------:R-:W-:Y:S02]  /*51f0*/  LOP3.LUT R30, R23, R30, RZ, 0xfc, !PT ;  /* 0x0000001e171e7212 */ /* 0x000fe400078efcff */
[----:B------:R-:W-:-:S07]  /*5200*/  LOP3.LUT R23, R35, R18, RZ, 0xfc, !PT ;  /* 0x0000001223177212 */ /* 0x000fce00078efcff */
.L_x_149:
[----:B------:R-:W-:Y:S05]  /*5210*/  BSYNC.RECONVERGENT B3 ;  /* 0x0000000000037941 */ /* 0x000fea0003800200 */
.L_x_148:
        /* <DEDUP_REMOVED lines=8> */
[----:B------:R-:W-:-:S04]  /*52a0*/  IMAD.WIDE.U32 R18, P3, R23, 0x2168c235, R18 ;  /* 0x2168c23517127825 */ /* 0x000fc80007860012 */
[----:B------:R-:W-:Y:S01]  /*52b0*/  IMAD R23, R23, -0x36f0255e, RZ ;  /* 0xc90fdaa217177824 */ /* 0x000fe200078e02ff */
[----:B------:R-:W-:Y:S01]  /*52c0*/  IADD3.X RZ, P1, PT, R18, R18, RZ, P1, !PT ;  /* 0x0000001212ff7210 */ /* 0x000fe20000f3e4ff */
[----:B------:R-:W-:-:S03]  /*52d0*/  IMAD.X R20, RZ, RZ, R21, P3 ;  /* 0x000000ffff147224 */ /* 0x000fc600018e0615 */
[----:B------:R-:W-:-:S04]  /*52e0*/  IADD3 R19, P3, PT, R23, R19, RZ ;  /* 0x0000001317137210 */ /* 0x000fc80007f7e0ff */
        /* <DEDUP_REMOVED lines=13> */
[----:B------:R-:W-:Y:S01]  /*53c0*/  SHF.R.U64 R34, R34, 0xa, R21 ;  /* 0x0000000a22227819 */ /* 0x000fe20000001215 */
[----:B------:R-:W-:-:S03]  /*53d0*/  IMAD.SHL.U32 R19, R19, 0x100000, RZ ;  /* 0x0010000013137824 */ /* 0x000fc600078e00ff */
[----:B------:R-:W-:-:S03]  /*53e0*/  IADD3 R34, P3, PT, R34, 0x1, RZ ;  /* 0x0000000122227810 */ /* 0x000fc60007f7e0ff */
[----:B------:R-:W-:Y:S01]  /*53f0*/  @P1 IMAD.MOV R17, RZ, RZ, -R17 ;  /* 0x000000ffff111224 */ /* 0x000fe200078e0a11 */
[----:B------:R-:W-:-:S04]  /*5400*/  LEA.HI.X R21, R21, RZ, RZ, 0x16, P3 ;  /* 0x000000ff15157211 */ /* 0x000fc800018fb4ff */
[--C-:B------:R-:W-:Y:S02]  /*5410*/  SHF.R.U64 R34, R34, 0x1, R21.reuse ;  /* 0x0000000122227819 */ /* 0x100fe40000001215 */
[----:B------:R-:W-:Y:S02]  /*5420*/  SHF.R.U32.HI R18, RZ, 0x1, R21 ;  /* 0x00000001ff127819 */ /* 0x000fe40000011615 */
[----:B------:R-:W-:-:S04]  /*5430*/  IADD3 R34, P3, P4, RZ, RZ, R34 ;  /* 0x000000ffff227210 */ /* 0x000fc80007c7e022 */
[----:B------:R-:W-:-:S04]  /*5440*/  IADD3.X R19, PT, PT, R19, 0x3fe00000, R18, P3, P4 ;  /* 0x3fe0000013137810 */ /* 0x000fc80001fe8412 */
[----:B------:R-:W-:-:S07]  /*5450*/  LOP3.LUT R35, R19, R6, RZ, 0xfc, !PT ;  /* 0x0000000613237212 */ /* 0x000fce00078efcff */
.L_x_143:
[----:B------:R-:W-:Y:S02]  /*5460*/  IMAD.MOV.U32 R6, RZ, RZ, R17 ;  /* 0x000000ffff067224 */ /* 0x000fe400078e0011 */
[----:B------:R-:W-:Y:S02]  /*5470*/  IMAD.MOV.U32 R16, RZ, RZ, R4 ;  /* 0x000000ffff107224 */ /* 0x000fe400078e0004 */
[----:B------:R-:W-:-:S04]  /*5480*/  IMAD.MOV.U32 R17, RZ, RZ, 0x0 ;  /* 0x00000000ff117424 */ /* 0x000fc800078e00ff */
[----:B------:R-:W-:Y:S05]  /*5490*/  RET.REL.NODEC R16 `(_Z20y_Remap_on_gpu_part1PdS_S_S_S_S_S_iiid) ;  /* 0xffffffa810d87950 */ /* 0x000fea0003c3ffff */
.L_x_150:
        /* <DEDUP_REMOVED lines=14> */
.L_x_475:


//--------------------- .text._Z20x_Remap_on_gpu_part2PdS_S_S_S_S_S_S_S_iiidd --------------------------
	.section	.text._Z20x_Remap_on_gpu_part2PdS_S_S_S_S_S_S_S_iiidd,"ax",@progbits
	.align	128
        .global         _Z20x_Remap_on_gpu_part2PdS_S_S_S_S_S_S_S_iiidd
        .type           _Z20x_Remap_on_gpu_part2PdS_S_S_S_S_S_S_S_iiidd,@function
        .size           _Z20x_Remap_on_gpu_part2PdS_S_S_S_S_S_S_S_iiidd,(.L_x_479 - _Z20x_Remap_on_gpu_part2PdS_S_S_S_S_S_S_S_iiidd)
        .other          _Z20x_Remap_on_gpu_part2PdS_S_S_S_S_S_S_S_iiidd,@"STO_CUDA_ENTRY STV_DEFAULT"
_Z20x_Remap_on_gpu_part2PdS_S_S_S_S_S_S_S_iiidd:
.text._Z20x_Remap_on_gpu_part2PdS_S_S_S_S_S_S_S_iiidd:
        /* <DEDUP_REMOVED lines=10> */
[----:B------:R-:W1:Y:S01]  /*00a0*/  LDCU.64 UR8, c[0x0][0x358] ;  /* 0x00006b00ff0877ac */ /* 0x000e620008000a00 */
[----:B0-----:R-:W-:-:S12]  /*00b0*/  UIMAD UR4, UR4, UR5, URZ ;  /* 0x00000005040472a4 */ /* 0x001fd8000f8e02ff */
.L_x_215:
[----:B------:R-:W0:Y:S01]  /*00c0*/  LDC.64 R12, c[0x0][0x3c0] ;  /* 0x0000f000ff0c7b82 */ /* 0x000e220000000a00 */
[----:B------:R-:W2:Y:S07]  /*00d0*/  LDCU UR10, c[0x0][0x3dc] ;  /* 0x00007b80ff0a77ac */ /* 0x000eae0008000800 */
[----:B------:R-:W3:Y:S08]  /*00e0*/  LDC R7, c[0x0][0x3d0] ;  /* 0x0000f400ff077b82 */ /* 0x000ef00000000800 */
[----:B------:R-:W4:Y:S01]  /*00f0*/  LDC.64 R4, c[0x0][0x3d8] ;  /* 0x0000f600ff047b82 */ /* 0x000f220000000a00 */
[----:B0-----:R-:W-:-:S05]  /*0100*/  IMAD.WIDE R12, R10, 0x8, R12 ;  /* 0x000000080a0c7825 */ /* 0x001fca00078e020c */
[----:B-1----:R4:W5:Y:S01]  /*0110*/  LDG.E.64 R2, desc[UR8][R12.64] ;  /* 0x000000080c027981 */ /* 0x002962000c1e1b00 */
[----:B---3--:R-:W-:-:S06]  /*0120*/  IMAD.WIDE R8, R7, 0x8, R12 ;  /* 0x0000000807087825 */ /* 0x008fcc00078e020c */
[----:B------:R-:W3:Y:S01]  /*0130*/  LDG.E.64 R8, desc[UR8][R8.64] ;  /* 0x0000000808087981 */ /* 0x000ee2000c1e1b00 */
[----:B------:R-:W-:Y:S01]  /*0140*/  IABS R0, R7 ;  /* 0x0000000700007213 */ /* 0x000fe20000000000 */
[----:B--2---:R-:W4:Y:S01]  /*0150*/  MUFU.RCP64H R15, UR10 ;  /* 0x0000000a000f7d08 */ /* 0x004f220008001800 */
[----:B------:R-:W-:Y:S01]  /*0160*/  IMAD.MOV.U32 R14, RZ, RZ, 0x1 ;  /* 0x00000001ff0e7424 */ /* 0x000fe200078e00ff */
[----:B------:R-:W-:Y:S01]  /*0170*/  UMOV UR6, 0xfffffffe ;  /* 0xfffffffe00067882 */ /* 0x000fe20000000000 */
[----:B------:R-:W-:Y:S01]  /*0180*/  UMOV UR7, 0x400fffff ;  /* 0x400fffff00077882 */ /* 0x000fe20000000000 */
[----:B------:R-:W-:Y:S01]  /*0190*/  BSSY.RECONVERGENT B0, `(.L_x_151) ;  /* 0x000003d000007945 */ /* 0x000fe20003800200 */
[----:B------:R-:W-:Y:S02]  /*01a0*/  UMOV UR5, UR7 ;  /* 0x0000000700057c82 */ /* 0x000fe40008000000 */
[----:B------:R-:W-:Y:S01]  /*01b0*/  IMAD.U32 R18, RZ, RZ, UR5 ;  /* 0x00000005ff127e24 */ /* 0x000fe2000f8e00ff */
[----:B------:R-:W0:Y:S01]  /*01c0*/  I2F.RP R6, R0 ;  /* 0x0000000000067306 */ /* 0x000e220000209400 */
[----:B----4-:R-:W-:-:S07]  /*01d0*/  DFMA R12, R14, -R4, 1 ;  /* 0x3ff000000e0c742b */ /* 0x010fce0000000804 */
[----:B0-----:R-:W0:Y:S01]  /*01e0*/  MUFU.RCP R6, R6 ;  /* 0x0000000600067308 */ /* 0x001e220000001000 */
[----:B------:R-:W-:-:S08]  /*01f0*/  DFMA R12, R12, R12, R12 ;  /* 0x0000000c0c0c722b */ /* 0x000fd0000000000c */
[----:B------:R-:W-:Y:S01]  /*0200*/  DFMA R12, R14, R12, R14 ;  /* 0x0000000c0e0c722b */ /* 0x000fe2000000000e */
[----:B0-----:R-:W-:Y:S01]  /*0210*/  VIADD R16, R6, 0xffffffe ;  /* 0x0ffffffe06107836 */ /* 0x001fe20000000000 */
[----:B------:R-:W-:-:S03]  /*0220*/  IABS R6, R10 ;  /* 0x0000000a00067213 */ /* 0x000fc60000000000 */
[----:B------:R0:W1:Y:S02]  /*0230*/  F2I.FTZ.U32.TRUNC.NTZ R17, R16 ;  /* 0x0000001000117305 */ /* 0x000064000021f000 */
[----:B0-----:R-:W-:Y:S02]  /*0240*/  IMAD.MOV.U32 R16, RZ, RZ, RZ ;  /* 0x000000ffff107224 */ /* 0x001fe400078e00ff */
[----:B-1----:R-:W-:-:S04]  /*0250*/  IMAD.MOV R11, RZ, RZ, -R17 ;  /* 0x000000ffff0b7224 */ /* 0x002fc800078e0a11 */
[----:B------:R-:W-:-:S04]  /*0260*/  IMAD R11, R11, R0, RZ ;  /* 0x000000000b0b7224 */ /* 0x000fc800078e02ff */
[----:B------:R-:W-:-:S04]  /*0270*/  IMAD.HI.U32 R16, R17, R11, R16 ;  /* 0x0000000b11107227 */ /* 0x000fc800078e0010 */
[----:B------:R-:W-:-:S04]  /*0280*/  IMAD.MOV.U32 R11, RZ, RZ, R6 ;  /* 0x000000ffff0b7224 */ /* 0x000fc800078e0006 */
[----:B------:R-:W-:Y:S01]  /*0290*/  IMAD.HI.U32 R6, R16, R11, RZ ;  /* 0x0000000b10067227 */ /* 0x000fe200078e00ff */
[----:B-----5:R-:W-:-:S03]  /*02a0*/  DSETP.MAX.AND P0, P1, R2, -UR6, PT ;  /* 0x8000000602007e2a */ /* 0x020fc6000b90f000 */
[----:B------:R-:W-:Y:S02]  /*02b0*/  IMAD.MOV.U32 R14, RZ, RZ, R3 ;  /* 0x000000ffff0e7224 */ /* 0x000fe400078e0003 */
[----:B------:R-:W-:-:S03]  /*02c0*/  IMAD.MOV R3, RZ, RZ, -R6 ;  /* 0x000000ffff037224 */ /* 0x000fc600078e0a06 */
[----:B------:R-:W-:Y:S01]  /*02d0*/  FSEL R17, R14, -UR5, P0 ;  /* 0x800000050e117c08 */ /* 0x000fe20008000000 */
[----:B------:R-:W-:Y:S01]  /*02e0*/  DFMA R14, R12, -R4, 1 ;  /* 0x3ff000000c0e742b */ /* 0x000fe20000000804 */
[----:B------:R-:W-:Y:S01]  /*02f0*/  IMAD R11, R0, R3, R11 ;  /* 0x00000003000b7224 */ /* 0x000fe200078e020b */
[----:B------:R-:W-:Y:S01]  /*0300*/  SEL R2, R2, UR6, P0 ;  /* 0x0000000602027c07 */ /* 0x000fe20008000000 */
[----:B---3--:R-:W-:Y:S02]  /*0310*/  DSETP.MIN.AND P3, P4, R8, UR6, PT ;  /* 0x0000000608007e2a */ /* 0x008fe4000bc60000 */
[----:B------:R-:W-:-:S03]  /*0320*/  @P1 LOP3.LUT R17, R18, 0x80000, RZ, 0xfc, !PT ;  /* 0x0008000012111812 */ /* 0x000fc600078efcff */
[----:B------:R-:W-:Y:S01]  /*0330*/  DFMA R14, R12, R14, R12 ;  /* 0x0000000e0c0e722b */ /* 0x000fe2000000000c */
[----:B------:R-:W-:Y:S01]  /*0340*/  ISETP.GT.U32.AND P1, PT, R0, R11, PT ;  /* 0x0000000b0000720c */ /* 0x000fe20003f24070 */
[----:B------:R-:W-:-:S06]  /*0350*/  IMAD.MOV.U32 R3, RZ, RZ, R17 ;  /* 0x000000ffff037224 */ /* 0x000fcc00078e0011 */
[----:B------:R-:W-:-:S06]  /*0360*/  DADD R22, R2, 4 ;  /* 0x4010000002167429 */ /* 0x000fcc0000000000 */
[----:B------:R-:W-:Y:S02]  /*0370*/  @!P1 IMAD.IADD R11, R11, 0x1, -R0 ;  /* 0x000000010b0b9824 */ /* 0x000fe400078e0a00 */
[----:B------:R-:W-:Y:S01]  /*0380*/  @!P1 VIADD R6, R6, 0x1 ;  /* 0x0000000106069836 */ /* 0x000fe20000000000 */
[----:B------:R-:W-:Y:S01]  /*0390*/  ISETP.NE.AND P1, PT, R7, RZ, PT ;  /* 0x000000ff0700720c */ /* 0x000fe20003f25270 */
[----:B------:R-:W-:Y:S01]  /*03a0*/  DMUL R12, R22, R14 ;  /* 0x0000000e160c7228 */ /* 0x000fe20000000000 */
[----:B------:R-:W-:Y:S01]  /*03b0*/  ISETP.GE.U32.AND P0, PT, R11, R0, PT ;  /* 0x000000000b00720c */ /* 0x000fe20003f06070 */
[----:B------:R-:W-:Y:S01]  /*03c0*/  IMAD.U32 R11, RZ, RZ, UR5 ;  /* 0x00000005ff0b7e24 */ /* 0x000fe2000f8e00ff */
[----:B------:R-:W-:-:S04]  /*03d0*/  LOP3.LUT R0, R10, R7, RZ, 0x3c, !PT ;  /* 0x000000070a007212 */ /* 0x000fc800078e3cff */
[----:B------:R-:W-:Y:S01]  /*03e0*/  ISETP.GE.AND P2, PT, R0, RZ, PT ;  /* 0x000000ff0000720c */ /* 0x000fe20003f46270 */
[----:B------:R-:W-:Y:S01]  /*03f0*/  DFMA R4, R12, -R4, R22 ;  /* 0x800000040c04722b */ /* 0x000fe20000000016 */
[----:B------:R-:W-:-:S05]  /*0400*/  IMAD.MOV.U32 R0, RZ, RZ, R9 ;  /* 0x000000ffff007224 */ /* 0x000fca00078e0009 */
[----:B------:R-:W-:Y:S02]  /*0410*/  @P0 VIADD R6, R6, 0x1 ;  /* 0x0000000106060836 */ /* 0x000fe40000000000 */
[----:B------:R-:W-:Y:S01]  /*0420*/  DFMA R4, R14, R4, R12 ;  /* 0x000000040e04722b */ /* 0x000fe2000000000c */
[----:B------:R-:W-:Y:S01]  /*0430*/  FSEL R13, R0, UR5, P3 ;  /* 0x00000005000d7c08 */ /* 0x000fe20009800000 */
[----:B------:R-:W-:Y:S01]  /*0440*/  IMAD.MOV.U32 R12, RZ, RZ, R8 ;  /* 0x000000ffff0c7224 */ /* 0x000fe200078e0008 */
[----:B------:R-:W-:Y:S01]  /*0450*/  @P4 LOP3.LUT R13, R11, 0x80000, RZ, 0xfc, !PT ;  /* 0x000800000b0d4812 */ /* 0x000fe200078efcff */
[----:B------:R-:W-:Y:S01]  /*0460*/  @!P2 IMAD.MOV R6, RZ, RZ, -R6 ;  /* 0x000000ffff06a224 */ /* 0x000fe200078e0a06 */
[----:B------:R-:W-:Y:S02]  /*0470*/  @!P1 LOP3.LUT R6, RZ, R7, RZ, 0x33, !PT ;  /* 0x00000007ff069212 */ /* 0x000fe400078e33ff */
[----:B------:R-:W-:-:S03]  /*0480*/  FSETP.GEU.AND P1, PT, |R23|, 6.5827683646048100446e-37, PT ;  /* 0x036000001700780b */ /* 0x000fc60003f2e200 */
[----:B------:R-:W-:Y:S01]  /*0490*/  FFMA R0, RZ, UR10, R5 ;  /* 0x0000000aff007c23 */ /* 0x000fe20008000005 */
[----:B------:R-:W-:Y:S01]  /*04a0*/  IMAD.MOV R8, RZ, RZ, -R6 ;  /* 0x000000ffff087224 */ /* 0x000fe200078e0a06 */
[----:B------:R-:W-:-:S03]  /*04b0*/  SEL R12, R12, UR6, P3 ;  /* 0x000000060c0c7c07 */ /* 0x000fc60009800000 */
[----:B------:R-:W-:Y:S01]  /*04c0*/  FSETP.GT.AND P0, PT, |R0|, 1.469367938527859385e-39, PT ;  /* 0x001000000000780b */ /* 0x000fe20003f04200 */
[----:B------:R-:W-:-:S12]  /*04d0*/  IMAD R8, R7, R8, R10 ;  /* 0x0000000807087224 */ /* 0x000fd800078e020a */
[----:B------:R-:W-:Y:S05]  /*04e0*/  @P0 BRA P1, `(.L_x_152) ;  /* 0x00000000001c0947 */ /* 0x000fea0000800000 */
[----:B------:R-:W0:Y:S01]  /*04f0*/  LDCU.64 UR6, c[0x0][0x3d8] ;  /* 0x00007b00ff0677ac */ /* 0x000e220008000a00 */
[----:B------:R-:W-:Y:S01]  /*0500*/  MOV R20, 0x540 ;  /* 0x0000054000147802 */ /* 0x000fe20000000f00 */
[----:B0-----:R-:W-:Y:S02]  /*0510*/  IMAD.U32 R18, RZ, RZ, UR6 ;  /* 0x00000006ff127e24 */ /* 0x001fe4000f8e00ff */
[----:B------:R-:W-:-:S07]  /*0520*/  IMAD.U32 R19, RZ, RZ, UR7 ;  /* 0x00000007ff137e24 */ /* 0x000fce000f8e00ff */
[----:B------:R-:W-:Y:S05]  /*0530*/  CALL.REL.NOINC `($__internal_4_$__cuda_sm20_div_rn_f64_full) ;  /* 0x0000003c00b87944 */ /* 0x000fea0003c00000 */
[----:B------:R-:W-:Y:S02]  /*0540*/  IMAD.MOV.U32 R4, RZ, RZ, R14 ;  /* 0x000000ffff047224 */ /* 0x000fe400078e000e */
[----:B------:R-:W-:-:S07]  /*0550*/  IMAD.MOV.U32 R5, RZ, RZ, R15 ;  /* 0x000000ffff057224 */ /* 0x000fce00078e000f */
.L_x_152:
[----:B------:R-:W-:Y:S05]  /*0560*/  BSYNC.RECONVERGENT B0 ;  /* 0x0000000000007941 */ /* 0x000fea0003800200 */
.L_x_151:
[----:B------:R-:W0:Y:S01]  /*0570*/  LDCU UR5, c[0x0][0x3dc] ;  /* 0x00007b80ff0577ac */ /* 0x000e220008000800 */
[----:B------:R-:W1:Y:S01]  /*0580*/  LDC.64 R16, c[0x0][0x3d8] ;  /* 0x0000f600ff107b82 */ /* 0x000e620000000a00 */
[----:B------:R-:W-:Y:S01]  /*0590*/  IMAD.MOV.U32 R14, RZ, RZ, 0x1 ;  /* 0x00000001ff0e7424 */ /* 0x000fe200078e00ff */
[----:B------:R-:W-:Y:S01]  /*05a0*/  DADD R22, R12, 4 ;  /* 0x401000000c167429 */ /* 0x000fe20000000000 */
[----:B------:R2:W3:Y:S01]  /*05b0*/  F2I.F64.FLOOR R11, R4 ;  /* 0x00000004000b7311 */ /* 0x0004e20000305100 */
[----:B------:R-:W-:Y:S08]  /*05c0*/  BSSY.RECONVERGENT B0, `(.L_x_153) ;  /* 0x0000013000007945 */ /* 0x000ff00003800200 */
[----:B------:R-:W-:Y:S01]  /*05d0*/  FSETP.GEU.AND P1, PT, |R23|, 6.5827683646048100446e-37, PT ;  /* 0x036000001700780b */ /* 0x000fe20003f2e200 */
[----:B0-----:R-:W1:Y:S02]  /*05e0*/  MUFU.RCP64H R15, UR5 ;  /* 0x00000005000f7d08 */ /* 0x001e640008001800 */
[----:B-1----:R-:W-:-:S08]  /*05f0*/  DFMA R18, R14, -R16, 1 ;  /* 0x3ff000000e12742b */ /* 0x002fd00000000810 */
[----:B------:R-:W-:-:S08]  /*0600*/  DFMA R18, R18, R18, R18 ;  /* 0x000000121212722b */ /* 0x000fd00000000012 */
[----:B------:R-:W-:-:S08]  /*0610*/  DFMA R18, R14, R18, R14 ;  /* 0x000000120e12722b */ /* 0x000fd0000000000e */
[----:B------:R-:W-:-:S08]  /*0620*/  DFMA R14, R18, -R16, 1 ;  /* 0x3ff00000120e742b */ /* 0x000fd00000000810 */
        /* <DEDUP_REMOVED lines=11> */
[----:B------:R-:W-:Y:S05]  /*06e0*/  CALL.REL.NOINC `($__internal_4_$__cuda_sm20_div_rn_f64_full) ;  /* 0x0000003c004c7944 */ /* 0x000fea0003c00000 */
.L_x_154:
[----:B------:R-:W-:Y:S05]  /*06f0*/  BSYNC.RECONVERGENT B0 ;  /* 0x0000000000007941 */ /* 0x000fea0003800200 */
.L_x_153:
[----:B------:R-:W0:Y:S01]  /*0700*/  LDCU UR5, c[0x0][0x3d0] ;  /* 0x00007a00ff0577ac */ /* 0x000e220008000800 */
[----:B------:R-:W1:Y:S08]  /*0710*/  LDC.64 R4, c[0x0][0x3b0] ;  /* 0x0000ec00ff047b82 */ /* 0x000e700000000a00 */
[----:B------:R-:W2:Y:S01]  /*0720*/  LDC.64 R20, c[0x0][0x3d8] ;  /* 0x0000f600ff147b82 */ /* 0x000ea20000000a00 */
[C---:B0-----:R-:W-:Y:S01]  /*0730*/  IMAD R16, R11.reuse, UR5, R8 ;  /* 0x000000050b107c24 */ /* 0x041fe2000f8e0208 */
[----:B------:R-:W0:Y:S03]  /*0740*/  LDCU UR5, c[0x0][0x3dc] ;  /* 0x00007b80ff0577ac */ /* 0x000e260008000800 */
[----:B------:R-:W-:-:S04]  /*0750*/  IMAD.IADD R7, R11, 0x1, R16 ;  /* 0x000000010b077824 */ /* 0x000fc800078e0210 */
[----:B-1----:R-:W-:-:S06]  /*0760*/  IMAD.WIDE R4, R7, 0x8, R4 ;  /* 0x0000000807047825 */ /* 0x002fcc00078e0204 */
[----:B------:R-:W3:Y:S01]  /*0770*/  LDG.E.64 R4, desc[UR8][R4.64] ;  /* 0x0000000804047981 */ /* 0x000ee2000c1e1b00 */
[----:B------:R-:W-:Y:S01]  /*0780*/  IMAD.MOV.U32 R18, RZ, RZ, 0x1 ;  /* 0x00000001ff127424 */ /* 0x000fe200078e00ff */
[----:B------:R1:W4:Y:S01]  /*0790*/  F2I.F64.FLOOR R0, R14 ;  /* 0x0000000e00007311 */ /* 0x0003220000305100 */
[----:B------:R-:W-:Y:S07]  /*07a0*/  BSSY.RECONVERGENT B0, `(.L_x_155) ;  /* 0x0000016000007945 */ /* 0x000fee0003800200 */
[----:B0-----:R-:W2:Y:S02]  /*07b0*/  MUFU.RCP64H R19, UR5 ;  /* 0x0000000500137d08 */ /* 0x001ea40008001800 */
        /* <DEDUP_REMOVED lines=12> */
[----:B-1--4-:R-:W-:Y:S05]  /*0880*/  @P0 BRA P1, `(.L_x_156) ;  /* 0x00000000001c0947 */ /* 0x012fea0000800000 */
[----:B------:R-:W0:Y:S01]  /*0890*/  LDCU.64 UR6, c[0x0][0x3d8] ;  /* 0x00007b00ff0677ac */ /* 0x000e220008000a00 */
[----:B------:R-:W-:Y:S01]  /*08a0*/  MOV R20, 0x8e0 ;  /* 0x000008e000147802 */ /* 0x000fe20000000f00 */
[----:B0-----:R-:W-:Y:S02]  /*08b0*/  IMAD.U32 R18, RZ, RZ, UR6 ;  /* 0x00000006ff127e24 */ /* 0x001fe4000f8e00ff */
[----:B------:R-:W-:-:S07]  /*08c0*/  IMAD.U32 R19, RZ, RZ, UR7 ;  /* 0x00000007ff137e24 */ /* 0x000fce000f8e00ff */
[----:B------:R-:W-:Y:S05]  /*08d0*/  CALL.REL.NOINC `($__internal_4_$__cuda_sm20_div_rn_f64_full) ;  /* 0x0000003800d07944 */ /* 0x000fea0003c00000 */
[----:B------:R-:W-:Y:S02]  /*08e0*/  IMAD.MOV.U32 R2, RZ, RZ, R14 ;  /* 0x000000ffff027224 */ /* 0x000fe400078e000e */
[----:B------:R-:W-:-:S07]  /*08f0*/  IMAD.MOV.U32 R3, RZ, RZ, R15 ;  /* 0x000000ffff037224 */ /* 0x000fce00078e000f */
.L_x_156:
[----:B------:R-:W-:Y:S05]  /*0900*/  BSYNC.RECONVERGENT B0 ;  /* 0x0000000000007941 */ /* 0x000fea0003800200 */
.L_x_155:
[----:B------:R-:W0:Y:S01]  /*0910*/  LDCU UR5, c[0x0][0x3d0] ;  /* 0x00007a00ff0577ac */ /* 0x000e220008000800 */
[----:B------:R-:W1:Y:S01]  /*0920*/  LDC.64 R14, c[0x0][0x3b0] ;  /* 0x0000ec00ff0e7b82 */ /* 0x000e620000000a00 */
[C---:B0-----:R-:W-:Y:S01]  /*0930*/  IMAD R21, R0.reuse, UR5, R8 ;  /* 0x0000000500157c24 */ /* 0x041fe2000f8e0208 */
[----:B------:R-:W0:Y:S03]  /*0940*/  LDCU UR5, c[0x0][0x3dc] ;  /* 0x00007b80ff0577ac */ /* 0x000e260008000800 */
[----:B------:R-:W-:-:S04]  /*0950*/  IMAD.IADD R5, R0, 0x1, R21 ;  /* 0x0000000100057824 */ /* 0x000fc800078e0215 */
[----:B-1----:R-:W-:Y:S02]  /*0960*/  IMAD.WIDE R14, R5, 0x8, R14 ;  /* 0x00000008050e7825 */ /* 0x002fe400078e020e */
[----:B------:R-:W1:Y:S04]  /*0970*/  LDC.64 R4, c[0x0][0x3d8] ;  /* 0x0000f600ff047b82 */ /* 0x000e680000000a00 */
[----:B------:R-:W2:Y:S01]  /*0980*/  LDG.E.64 R14, desc[UR8][R14.64] ;  /* 0x000000080e0e7981 */ /* 0x000ea2000c1e1b00 */
[----:B------:R-:W-:Y:S01]  /*0990*/  IMAD.MOV.U32 R18, RZ, RZ, 0x1 ;  /* 0x00000001ff127424 */ /* 0x000fe200078e00ff */
[----:B------:R-:W-:Y:S01]  /*09a0*/  BSSY.RECONVERGENT B0, `(.L_x_157) ;  /* 0x0000016000007945 */ /* 0x000fe20003800200 */
[----:B0-----:R-:W1:Y:S04]  /*09b0*/  MUFU.RCP64H R19, UR5 ;  /* 0x0000000500137d08 */ /* 0x001e680008001800 */
[----:B-1----:R-:W-:-:S08]  /*09c0*/  DFMA R22, R18, -R4, 1 ;  /* 0x3ff000001216742b */ /* 0x002fd00000000804 */
[----:B------:R-:W-:-:S08]  /*09d0*/  DFMA R22, R22, R22, R22 ;  /* 0x000000161616722b */ /* 0x000fd00000000016 */
[----:B------:R-:W-:-:S08]  /*09e0*/  DFMA R18, R18, R22, R18 ;  /* 0x000000161212722b */ /* 0x000fd00000000012 */
[----:B------:R-:W-:-:S08]  /*09f0*/  DFMA R24, R18, -R4, 1 ;  /* 0x3ff000001218742b */ /* 0x000fd00000000804 */
[----:B------:R-:W-:Y:S02]  /*0a00*/  DFMA R24, R18, R24, R18 ;  /* 0x000000181218722b */ /* 0x000fe40000000012 */
[----:B--2---:R-:W-:-:S08]  /*0a10*/  DADD R22, R12, -R14 ;  /* 0x000000000c167229 */ /* 0x004fd0000000080e */
        /* <DEDUP_REMOVED lines=14> */
.L_x_158:
[----:B------:R-:W-:Y:S05]  /*0b00*/  BSYNC.RECONVERGENT B0 ;  /* 0x0000000000007941 */ /* 0x000fea0003800200 */
.L_x_157:
[----:B------:R-:W0:Y:S01]  /*0b10*/  LDCU UR5, c[0x0][0x3cc] ;  /* 0x00007980ff0577ac */ /* 0x000e220008000800 */
[----:B------:R-:W-:Y:S01]  /*0b20*/  ISETP.NE.AND P1, PT, R6, RZ, PT ;  /* 0x000000ff0600720c */ /* 0x000fe20003f25270 */
[----:B------:R-:W-:Y:S01]  /*0b30*/  BSSY.RECONVERGENT B0, `(.L_x_159) ;  /* 0x0000386000007945 */ /* 0x000fe20003800200 */
[----:B0-----:R-:W-:-:S06]  /*0b40*/  UIADD3 UR5, UPT, UPT, UR5, -0x1, URZ ;  /* 0xffffffff05057890 */ /* 0x001fcc000fffe0ff */
[----:B------:R-:W-:-:S13]  /*0b50*/  ISETP.NE.AND P0, PT, R6, UR5, PT ;  /* 0x0000000506007c0c */ /* 0x000fda000bf05270 */
        /* <DEDUP_REMOVED lines=23> */
[----:B------:R-:W-:Y:S05]  /*0cd0*/  CALL.REL.NOINC `($__internal_5_$__cuda_sm20_dsqrt_rn_f64_mediumpath_v1) ;  /* 0x0000003c00447944 */ /* 0x000fea0003c00000 */
.L_x_162:
[----:B------:R-:W-:Y:S05]  /*0ce0*/  BSYNC.RECONVERGENT B1 ;  /* 0x0000000000017941 */ /* 0x000fea0003800200 */
.L_x_161:
        /* <DEDUP_REMOVED lines=64> */
.L_x_164:
        /* <DEDUP_REMOVED lines=35> */
.L_x_165:
[----:B------:R-:W-:Y:S05]  /*1320*/  BSYNC.RECONVERGENT B1 ;  /* 0x0000000000017941 */ /* 0x000fea0003800200 */
.L_x_163:
        /* <DEDUP_REMOVED lines=53> */
.L_x_167:
[----:B------:R-:W-:-:S06]  /*1680*/  DSETP.GTU.AND P0, PT, R34, +INF , PT ;  /* 0x7ff000002200742a */ /* 0x000fcc0003f0c000 */
[----:B------:R-:W-:Y:S02]  /*1690*/  FSEL R14, R34, RZ, P0 ;  /* 0x000000ff220e7208 */ /* 0x000fe40000000000 */
[----:B------:R-:W-:-:S07]  /*16a0*/  FSEL R15, R35, +QNAN , P0 ;  /* 0x7ff00000230f7808 */ /* 0x000fce0000000000 */
.L_x_168:
[----:B------:R-:W-:Y:S05]  /*16b0*/  BSYNC.RECONVERGENT B1 ;  /* 0x0000000000017941 */ /* 0x000fea0003800200 */
.L_x_166:
        /* <DEDUP_REMOVED lines=22> */
[----:B------:R-:W-:Y:S05]  /*1820*/  CALL.REL.NOINC `($__internal_4_$__cuda_sm20_div_rn_f64_full) ;  /* 0x0000002800fc7944 */ /* 0x000fea0003c00000 */
[----:B------:R-:W-:Y:S02]  /*1830*/  IMAD.MOV.U32 R4, RZ, RZ, R14 ;  /* 0x000000ffff047224 */ /* 0x000fe400078e000e */
[----:B------:R-:W-:-:S07]  /*1840*/  IMAD.MOV.U32 R5, RZ, RZ, R15 ;  /* 0x000000ffff057224 */ /* 0x000fce00078e000f */
.L_x_170:
[----:B------:R-:W-:Y:S05]  /*1850*/  BSYNC.RECONVERGENT B1 ;  /* 0x0000000000017941 */ /* 0x000fea0003800200 */
.L_x_169:
        /* <DEDUP_REMOVED lines=23> */
[----:B------:R-:W-:-:S07]  /*19d0*/  MOV R20, 0x19f0 ;  /* 0x000019f000147802 */ /* 0x000fce0000000f00 */
[----:B------:R-:W-:Y:S05]  /*19e0*/  CALL.REL.NOINC `($__internal_4_$__cuda_sm20_div_rn_f64_full) ;  /* 0x00000028008c7944 */ /* 0x000fea0003c00000 */
[----:B------:R-:W-:Y:S02]  /*19f0*/  IMAD.MOV.U32 R2, RZ, RZ, R14 ;  /* 0x000000ffff027224 */ /* 0x000fe400078e000e */
[----:B------:R-:W-:-:S07]  /*1a00*/  IMAD.MOV.U32 R3, RZ, RZ, R15 ;  /* 0x000000ffff037224 */ /* 0x000fce00078e000f */
.L_x_173:
[----:B------:R-:W-:Y:S05]  /*1a10*/  BSYNC.RECONVERGENT B1 ;  /* 0x0000000000017941 */ /* 0x000fea0003800200 */
.L_x_172:
        /* <DEDUP_REMOVED lines=25> */
[----:B------:R-:W-:Y:S05]  /*1bb0*/  CALL.REL.NOINC `($_Z20x_Remap_on_gpu_part2PdS_S_S_S_S_S_S_S_iiidd$__internal_trig_reduction_slowpathd) ;  /* 0x0000003c00047944 */ /* 0x000fea0003c00000 */
.L_x_177:
[----:B------:R-:W-:Y:S05]  /*1bc0*/  BSYNC.RECONVERGENT B2 ;  /* 0x0000000000027941 */ /* 0x000fea0003800200 */
.L_x_176:
[----:B------:R-:W-:-:S07]  /*1bd0*/  VIADD R0, R0, 0x1 ;  /* 0x0000000100007836 */ /* 0x000fce0000000000 */
.L_x_175:
[----:B------:R-:W-:Y:S05]  /*1be0*/  BSYNC.RECONVERGENT B1 ;  /* 0x0000000000017941 */ /* 0x000fea0003800200 */
.L_x_174:
        /* <DEDUP_REMOVED lines=55> */
.L_x_179:
[----:B------:R-:W-:Y:S05]  /*1f60*/  BSYNC.RECONVERGENT B1 ;  /* 0x0000000000017941 */ /* 0x000fea0003800200 */
.L_x_178:
        /* <DEDUP_REMOVED lines=10> */
[----:B------:R-:W-:Y:S01]  /*2010*/  ISETP.NE.AND P1, PT, R6, RZ, PT ;  /* 0x000000ff0600720c */ /* 0x000fe20003f25270 */
[----:B------:R-:W-:Y:S01]  /*2020*/  IMAD.MOV.U32 R7, RZ, RZ, 0x3da8ff83 ;  /* 0x3da8ff83ff077424 */ /* 0x000fe200078e00ff */
[----:B------:R-:W-:Y:S01]  /*2030*/  ISETP.NE.U32.AND P0, PT, R2, 0x1, PT ;  /* 0x000000010200780c */ /* 0x000fe20003f05070 */
[----:B------:R-:W-:Y:S01]  /*2040*/  DMUL R2, R4, R4 ;  /* 0x0000000404027228 */ /* 0x000fe20000000000 */
[----:B------:R-:W-:Y:S01]  /*2050*/  IMAD.MOV.U32 R6, RZ, RZ, 0x40000000 ;  /* 0x40000000ff067424 */ /* 0x000fe200078e00ff */
[----:B------:R-:W-:Y:S01]  /*2060*/  UMOV UR6, 0x24dd2f1a ;  /* 0x24dd2f1a00067882 */ /* 0x000fe20000000000 */
[----:B------:R-:W-:Y:S01]  /*2070*/  FSEL R14, R14, -8.06006814911005101289e+34, !P0 ;  /* 0xf9785eba0e0e7808 */ /* 0x000fe20004000000 */
[----:B------:R-:W-:Y:S01]  /*2080*/  UMOV UR7, 0x3fe4f922 ;  /* 0x3fe4f92200077882 */ /* 0x000fe20000000000 */
[----:B------:R-:W-:-:S02]  /*2090*/  FSEL R15, -R7, 0.11223486810922622681, !P0 ;  /* 0x3de5db65070f7808 */ /* 0x000fc40004000100 */
[----:B------:R-:W-:Y:S01]  /*20a0*/  FSEL R7, -R6, 2, !P1 ;  /* 0x4000000006077808 */ /* 0x000fe20004800100 */
[----:B------:R-:W-:-:S03]  /*20b0*/  IMAD.MOV.U32 R6, RZ, RZ, RZ ;  /* 0x000000ffff067224 */ /* 0x000fc600078e00ff */
        /* <DEDUP_REMOVED lines=14> */
[----:B------:R-:W-:-:S10]  /*21a0*/  DFMA R12, -R6, R2, R12 ;  /* 0x00000002060c722b */ /* 0x000fd4000000010c */
        /* <DEDUP_REMOVED lines=62> */
.L_x_180:
        /* <DEDUP_REMOVED lines=37> */
.L_x_160:
[----:B------:R-:W-:Y:S01]  /*27e0*/  ISETP.NE.AND P0, PT, R0, R11, PT ;  /* 0x0000000b0000720c */ /* 0x000fe20003f05270 */
[----:B------:R-:W-:-:S12]  /*27f0*/  IMAD.MOV.U32 R6, RZ, RZ, RZ ;  /* 0x000000ffff067224 */ /* 0x000fd800078e00ff */
[----:B------:R-:W-:Y:S05]  /*2800*/  @P0 BRA `(.L_x_181) ;  /* 0x0000000800380947 */ /* 0x000fea0003800000 */
[----:B------:R-:W0:Y:S08]  /*2810*/  LDC.64 R14, c[0x0][0x390] ;  /* 0x0000e400ff0e7b82 */ /* 0x000e300000000a00 */
[----:B------:R-:W1:Y:S08]  /*2820*/  LDC.64 R12, c[0x0][0x398] ;  /* 0x0000e600ff0c7b82 */ /* 0x000e700000000a00 */
[----:B------:R-:W2:Y:S01]  /*2830*/  LDC.64 R18, c[0x0][0x380] ;  /* 0x0000e000ff127b82 */ /* 0x000ea20000000a00 */
[----:B0-----:R-:W-:-:S06]  /*2840*/  IMAD.WIDE R14, R21, 0x8, R14 ;  /* 0x00000008150e7825 */ /* 0x001fcc00078e020e */
[----:B------:R-:W5:Y:S01]  /*2850*/  LDG.E.64 R14, desc[UR8][R14.64] ;  /* 0x000000080e0e7981 */ /* 0x000f62000c1e1b00 */
[----:B-1----:R-:W-:-:S06]  /*2860*/  IMAD.WIDE R12, R21, 0x8, R12 ;  /* 0x00000008150c7825 */ /* 0x002fcc00078e020c */
[----:B------:R-:W5:Y:S01]  /*2870*/  LDG.E.64 R12, desc[UR8][R12.64] ;  /* 0x000000080c0c7981 */ /* 0x000f62000c1e1b00 */
[----:B--2---:R-:W-:-:S06]  /*2880*/  IMAD.WIDE R18, R21, 0x8, R18 ;  /* 0x0000000815127825 */ /* 0x004fcc00078e0212 */
[----:B------:R-:W5:Y:S01]  /*2890*/  LDG.E.64 R18, desc[UR8][R18.64] ;  /* 0x0000000812127981 */ /* 0x000f62000c1e1b00 */
[----:B------:R-:W-:Y:S01]  /*28a0*/  DADD R8, -RZ, |R4| ;  /* 0x00000000ff087229 */ /* 0x000fe20000000504 */
[----:B------:R-:W-:Y:S01]  /*28b0*/  BSSY.RECONVERGENT B1, `(.L_x_182) ;  /* 0x0000005000017945 */ /* 0x000fe20003800200 */
[----:B------:R-:W-:Y:S01]  /*28c0*/  IMAD.MOV.U32 R7, RZ, RZ, 0x40080000 ;  /* 0x40080000ff077424 */ /* 0x000fe200078e00ff */
[----:B------:R-:W-:-:S07]  /*28d0*/  MOV R30, 0x2900 ;  /* 0x00002900001e7802 */ /* 0x000fce0000000f00 */
[----:B------:R-:W-:-:S07]  /*28e0*/  IMAD.MOV.U32 R28, RZ, RZ, R8 ;  /* 0x000000ffff1c7224 */ /* 0x000fce00078e0008 */
[----:B-----5:R-:W-:Y:S05]  /*28f0*/  CALL.REL.NOINC `($_Z20x_Remap_on_gpu_part2PdS_S_S_S_S_S_S_S_iiidd$__internal_accurate_pow) ;  /* 0x0000002000f87944 */ /* 0x020fea0003c00000 */
[----:B------:R-:W-:Y:S05]  /*2900*/  BSYNC.RECONVERGENT B1 ;  /* 0x0000000000017941 */ /* 0x000fea0003800200 */
.L_x_182:
[C---:B------:R-:W-:Y:S01]  /*2910*/  DADD R8, R4.reuse, 3 ;  /* 0x4008000004087429 */ /* 0x040fe20000000000 */
[----:B------:R-:W-:Y:S01]  /*2920*/  ISETP.GE.AND P1, PT, R5, RZ, PT ;  /* 0x000000ff0500720c */ /* 0x000fe20003f26270 */
[----:B------:R-:W-:Y:S01]  /*2930*/  DADD R20, -RZ, -R26 ;  /* 0x00000000ff147229 */ /* 0x000fe2000000091a */
[----:B------:R-:W-:Y:S01]  /*2940*/  BSSY.RECONVERGENT B1, `(.L_x_183) ;  /* 0x0000012000017945 */ /* 0x000fe20003800200 */
[C---:B------:R-:W-:Y:S02]  /*2950*/  DSETP.NEU.AND P2, PT, R4.reuse, RZ, PT ;  /* 0x000000ff0400722a */ /* 0x040fe40003f4d000 */
[----:B------:R-:W-:Y:S02]  /*2960*/  DSETP.NEU.AND P3, PT, R4, 1, PT ;  /* 0x3ff000000400742a */ /* 0x000fe40003f6d000 */
[----:B------:R-:W-:Y:S02]  /*2970*/  DADD R28, -RZ, |R4| ;  /* 0x00000000ff1c7229 */ /* 0x000fe40000000504 */
[----:B------:R-:W-:-:S02]  /*2980*/  LOP3.LUT R8, R9, 0x7ff00000, RZ, 0xc0, !PT ;  /* 0x7ff0000009087812 */ /* 0x000fc400078ec0ff */
[----:B------:R-:W-:Y:S02]  /*2990*/  FSEL R9, R20, R26, !P1 ;  /* 0x0000001a14097208 */ /* 0x000fe40004800000 */
[----:B------:R-:W-:Y:S02]  /*29a0*/  ISETP.NE.AND P0, PT, R8, 0x7ff00000, PT ;  /* 0x7ff000000800780c */ /* 0x000fe40003f05270 */
        /* <DEDUP_REMOVED lines=11> */
.L_x_184:
[----:B------:R-:W-:Y:S05]  /*2a60*/  BSYNC.RECONVERGENT B1 ;  /* 0x0000000000017941 */ /* 0x000fea0003800200 */
.L_x_183:
        /* <DEDUP_REMOVED lines=9> */
[----:B------:R-:W-:Y:S01]  /*2b00*/  DMUL R14, R20, R8 ;  /* 0x00000008140e7228 */ /* 0x000fe20000000000 */
[----:B------:R-:W-:-:S10]  /*2b10*/  IMAD.MOV.U32 R9, RZ, RZ, R29 ;  /* 0x000000ffff097224 */ /* 0x000fd400078e001d */
[----:B------:R-:W-:Y:S05]  /*2b20*/  CALL.REL.NOINC `($_Z20x_Remap_on_gpu_part2PdS_S_S_S_S_S_S_S_iiidd$__internal_accurate_pow) ;  /* 0x00000020006c7944 */ /* 0x000fea0003c00000 */
[----:B------:R-:W-:Y:S05]  /*2b30*/  BSYNC.RECONVERGENT B1 ;  /* 0x0000000000017941 */ /* 0x000fea0003800200 */
.L_x_185:
        /* <DEDUP_REMOVED lines=16> */
[----:B------:R-:W-:Y:S05]  /*2c40*/  @P0 BRA `(.L_x_187) ;  /* 0x0000000000180947 */ /* 0x000fea0003800000 */
[----:B------:R-:W-:-:S14]  /*2c50*/  DSETP.NAN.AND P0, PT, R4, R4, PT ;  /* 0x000000040400722a */ /* 0x000fdc0003f08000 */
[----:B------:R-:W-:Y:S01]  /*2c60*/  @P0 DADD R26, R4, 2 ;  /* 0x40000000041a0429 */ /* 0x000fe20000000000 */
[----:B------:R-:W-:Y:S10]  /*2c70*/  @P0 BRA `(.L_x_187) ;  /* 0x00000000000c0947 */ /* 0x000ff40003800000 */
[----:B------:R-:W-:-:S14]  /*2c80*/  DSETP.NEU.AND P0, PT, |R4|, +INF , PT ;  /* 0x7ff000000400742a */ /* 0x000fdc0003f0d200 */
[----:B------:R-:W-:Y:S02]  /*2c90*/  @!P0 IMAD.MOV.U32 R26, RZ, RZ, 0x0 ;  /* 0x00000000ff1a8424 */ /* 0x000fe400078e00ff */
[----:B------:R-:W-:-:S07]  /*2ca0*/  @!P0 IMAD.MOV.U32 R27, RZ, RZ, 0x7ff00000 ;  /* 0x7ff00000ff1b8424 */ /* 0x000fce00078e00ff */
.L_x_187:
[----:B------:R-:W-:Y:S05]  /*2cb0*/  BSYNC.RECONVERGENT B1 ;  /* 0x0000000000017941 */ /* 0x000fea0003800200 */
.L_x_186:
[----:B------:R-:W-:Y:S01]  /*2cc0*/  FSEL R8, R26, RZ, P3 ;  /* 0x000000ff1a087208 */ /* 0x000fe20001800000 */
[----:B------:R-:W-:Y:S01]  /*2cd0*/  BSSY.RECONVERGENT B1, `(.L_x_188) ;  /* 0x0000009000017945 */ /* 0x000fe20003800200 */
[----:B------:R-:W-:Y:S01]  /*2ce0*/  FSEL R9, R27, 1.875, P3 ;  /* 0x3ff000001b097808 */ /* 0x000fe20001800000 */
[----:B------:R-:W-:Y:S01]  /*2cf0*/  IMAD.MOV.U32 R7, RZ, RZ, 0x40080000 ;  /* 0x40080000ff077424 */ /* 0x000fe200078e00ff */
[----:B------:R-:W-:-:S04]  /*2d00*/  MOV R30, 0x2d60 ;  /* 0x00002d60001e7802 */ /* 0x000fc80000000f00 */
[----:B------:R-:W-:Y:S02]  /*2d10*/  DFMA R12, R12, R8, -R14 ;  /* 0x000000080c0c722b */ /* 0x000fe4000000080e */
[----:B------:R-:W-:-:S06]  /*2d20*/  DADD R8, -RZ, |R2| ;  /* 0x00000000ff087229 */ /* 0x000fcc0000000502 */
[----:B------:R-:W-:-:S04]  /*2d30*/  DFMA R18, R18, R4, R12 ;  /* 0x000000041212722b */ /* 0x000fc8000000000c */
[----:B------:R-:W-:-:S07]  /*2d40*/  IMAD.MOV.U32 R28, RZ, RZ, R8 ;  /* 0x000000ffff1c7224 */ /* 0x000fce00078e0008 */
[----:B-----5:R-:W-:Y:S05]  /*2d50*/  CALL.REL.NOINC `($_Z20x_Remap_on_gpu_part2PdS_S_S_S_S_S_S_S_iiidd$__internal_accurate_pow) ;  /* 0x0000001c00e07944 */ /* 0x020fea0003c00000 */
[----:B------:R-:W-:Y:S05]  /*2d60*/  BSYNC.RECONVERGENT B1 ;  /* 0x0000000000017941 */ /* 0x000fea0003800200 */
.L_x_188:
        /* <DEDUP_REMOVED lines=21> */
.L_x_190:
[----:B------:R-:W-:Y:S05]  /*2ec0*/  BSYNC.RECONVERGENT B1 ;  /* 0x0000000000017941 */ /* 0x000fea0003800200 */
.L_x_189:
        /* <DEDUP_REMOVED lines=13> */
.L_x_191:
        /* <DEDUP_REMOVED lines=14> */
.L_x_193:
[----:B------:R-:W-:Y:S05]  /*3080*/  BSYNC.RECONVERGENT B1 ;  /* 0x0000000000017941 */ /* 0x000fea0003800200 */
.L_x_192:
[----:B------:R-:W-:Y:S02]  /*3090*/  FSEL R6, R26, RZ, P3 ;  /* 0x000000ff1a067208 */ /* 0x000fe40001800000 */
[----:B------:R-:W-:-:S06]  /*30a0*/  FSEL R7, R27, 1.875, P3 ;  /* 0x3ff000001b077808 */ /* 0x000fcc0001800000 */
[----:B------:R-:W-:-:S08]  /*30b0*/  DFMA R4, R20, R6, -R4 ;  /* 0x000000061404722b */ /* 0x000fd00000000804 */
[----:B------:R-:W-:-:S08]  /*30c0*/  DFMA R4, R16, R2, R4 ;  /* 0x000000021004722b */ /* 0x000fd00000000004 */
[----:B------:R-:W-:Y:S01]  /*30d0*/  DADD R18, R18, -R4 ;  /* 0x0000000012127229 */ /* 0x000fe20000000804 */
[----:B------:R-:W-:Y:S10]  /*30e0*/  BRA `(.L_x_171) ;  /* 0x0000001000a87947 */ /* 0x000ff40003800000 */
.L_x_181:
[----:B------:R-:W0:Y:S08]  /*30f0*/  LDC.64 R12, c[0x0][0x390] ;  /* 0x0000e400ff0c7b82 */ /* 0x000e300000000a00 */
[----:B------:R-:W1:Y:S08]  /*3100*/  LDC.64 R14, c[0x0][0x398] ;  /* 0x0000e600ff0e7b82 */ /* 0x000e700000000a00 */
[----:B------:R-:W2:Y:S01]  /*3110*/  LDC.64 R24, c[0x0][0x380] ;  /* 0x0000e000ff187b82 */ /* 0x000ea20000000a00 */
[----:B0-----:R-:W-:-:S06]  /*3120*/  IMAD.WIDE R18, R16, 0x8, R12 ;  /* 0x0000000810127825 */ /* 0x001fcc00078e020c */
[----:B------:R-:W3:Y:S01]  /*3130*/  LDG.E.64 R18, desc[UR8][R18.64] ;  /* 0x0000000812127981 */ /* 0x000ee2000c1e1b00 */
[----:B-1----:R-:W-:-:S05]  /*3140*/  IMAD.WIDE R22, R16, 0x8, R14 ;  /* 0x0000000810167825 */ /* 0x002fca00078e020e */
[----:B------:R-:W4:Y:S01]  /*3150*/  LDG.E.64 R14, desc[UR8][R22.64] ;  /* 0x00000008160e7981 */ /* 0x000f22000c1e1b00 */
[----:B--2---:R-:W-:-:S06]  /*3160*/  IMAD.WIDE R12, R16, 0x8, R24 ;  /* 0x00000008100c7825 */ /* 0x004fcc00078e0218 */
[----:B------:R-:W5:Y:S01]  /*3170*/  LDG.E.64 R12, desc[UR8][R12.64] ;  /* 0x000000080c0c7981 */ /* 0x000f62000c1e1b00 */
[----:B------:R-:W-:Y:S01]  /*3180*/  DADD R28, -RZ, |R2| ;  /* 0x00000000ff1c7229 */ /* 0x000fe20000000502 */
[----:B------:R-:W-:Y:S01]  /*3190*/  UMOV UR6, 0x55555555 ;  /* 0x5555555500067882 */ /* 0x000fe20000000000 */
[----:B------:R-:W-:Y:S01]  /*31a0*/  UMOV UR7, 0x3fd55555 ;  /* 0x3fd5555500077882 */ /* 0x000fe20000000000 */
[----:B------:R-:W-:Y:S01]  /*31b0*/  BSSY.RECONVERGENT B1, `(.L_x_194) ;  /* 0x0000007000017945 */ /* 0x000fe20003800200 */
[----:B------:R-:W-:Y:S01]  /*31c0*/  IMAD.MOV.U32 R7, RZ, RZ, 0x40080000 ;  /* 0x40080000ff077424 */ /* 0x000fe200078e00ff */
[----:B------:R-:W-:-:S05]  /*31d0*/  MOV R30, 0x3220 ;  /* 0x00003220001e7802 */ /* 0x000fca0000000f00 */
[----:B------:R-:W-:Y:S01]  /*31e0*/  IMAD.MOV.U32 R9, RZ, RZ, R29 ;  /* 0x000000ffff097224 */ /* 0x000fe200078e001d */
[C---:B---3--:R-:W-:Y:S02]  /*31f0*/  DMUL R16, R18.reuse, UR6 ;  /* 0x0000000612107c28 */ /* 0x048fe40008000000 */
[----:B----4-:R-:W-:-:S11]  /*3200*/  DADD R14, R18, R14 ;  /* 0x00000000120e7229 */ /* 0x010fd6000000000e */
[----:B-----5:R-:W-:Y:S05]  /*3210*/  CALL.REL.NOINC `($_Z20x_Remap_on_gpu_part2PdS_S_S_S_S_S_S_S_iiidd$__internal_accurate_pow) ;  /* 0x0000001800b07944 */ /* 0x020fea0003c00000 */
[----:B------:R-:W-:Y:S05]  /*3220*/  BSYNC.RECONVERGENT B1 ;  /* 0x0000000000017941 */ /* 0x000fea0003800200 */
.L_x_194:
        /* <DEDUP_REMOVED lines=21> */
.L_x_196:
[----:B------:R-:W-:Y:S05]  /*3380*/  BSYNC.RECONVERGENT B1 ;  /* 0x0000000000017941 */ /* 0x000fea0003800200 */
.L_x_195:
[----:B------:R-:W-:Y:S01]  /*3390*/  FSEL R18, R18, RZ, P3 ;  /* 0x000000ff12127208 */ /* 0x000fe20001800000 */
[----:B------:R-:W-:Y:S01]  /*33a0*/  BSSY.RECONVERGENT B1, `(.L_x_197) ;  /* 0x0000007000017945 */ /* 0x000fe20003800200 */
[----:B------:R-:W-:Y:S01]  /*33b0*/  FSEL R19, R19, 1.875, P3 ;  /* 0x3ff0000013137808 */ /* 0x000fe20001800000 */
[----:B------:R-:W-:Y:S01]  /*33c0*/  IMAD.MOV.U32 R9, RZ, RZ, R29 ;  /* 0x000000ffff097224 */ /* 0x000fe200078e001d */
[----:B------:R-:W-:Y:S01]  /*33d0*/  MOV R30, 0x3410 ;  /* 0x00003410001e7802 */ /* 0x000fe20000000f00 */
[----:B------:R-:W-:-:S03]  /*33e0*/  IMAD.MOV.U32 R7, RZ, RZ, 0x40000000 ;  /* 0x40000000ff077424 */ /* 0x000fc600078e00ff */
[----:B------:R-:W-:-:S11]  /*33f0*/  DMUL R18, R16, R18 ;  /* 0x0000001210127228 */ /* 0x000fd60000000000 */
[----:B------:R-:W-:Y:S05]  /*3400*/  CALL.REL.NOINC `($_Z20x_Remap_on_gpu_part2PdS_S_S_S_S_S_S_S_iiidd$__internal_accurate_pow) ;  /* 0x0000001800347944 */ /* 0x000fea0003c00000 */
[----:B------:R-:W-:Y:S05]  /*3410*/  BSYNC.RECONVERGENT B1 ;  /* 0x0000000000017941 */ /* 0x000fea0003800200 */
.L_x_197:
[----:B------:R-:W0:Y:S08]  /*3420*/  LDC.64 R22, c[0x0][0x380] ;  /* 0x0000e000ff167b82 */ /* 0x000e300000000a00 */
[----:B------:R-:W1:Y:S08]  /*3430*/  LDC.64 R30, c[0x0][0x390] ;  /* 0x0000e400ff1e7b82 */ /* 0x000e700000000a00 */
[----:B------:R-:W2:Y:S01]  /*3440*/  LDC.64 R28, c[0x0][0x398] ;  /* 0x0000e600ff1c7b82 */ /* 0x000ea20000000a00 */
[----:B0-----:R-:W-:-:S06]  /*3450*/  IMAD.WIDE R24, R21, 0x8, R22 ;  /* 0x0000000815187825 */ /* 0x001fcc00078e0216 */
[----:B------:R-:W5:Y:S01]  /*3460*/  LDG.E.64 R24, desc[UR8][R24.64] ;  /* 0x0000000818187981 */ /* 0x000f62000c1e1b00 */
[----:B-1----:R-:W-:-:S04]  /*3470*/  IMAD.WIDE R30, R21, 0x8, R30 ;  /* 0x00000008151e7825 */ /* 0x002fc800078e021e */
[----:B--2---:R-:W-:Y:S02]  /*3480*/  IMAD.WIDE R28, R21, 0x8, R28 ;  /* 0x00000008151c7825 */ /* 0x004fe400078e021c */
[----:B------:R0:W5:Y:S04]  /*3490*/  LDG.E.64 R20, desc[UR8][R30.64] ;  /* 0x000000081e147981 */ /* 0x000168000c1e1b00 */
[----:B------:R0:W5:Y:S01]  /*34a0*/  LDG.E.64 R22, desc[UR8][R28.64] ;  /* 0x000000081c167981 */ /* 0x000162000c1e1b00 */
        /* <DEDUP_REMOVED lines=14> */
.L_x_199:
[----:B------:R-:W-:Y:S05]  /*3590*/  BSYNC.RECONVERGENT B1 ;  /* 0x0000000000017941 */ /* 0x000fea0003800200 */
.L_x_198:
[----:B------:R-:W-:Y:S01]  /*35a0*/  FSEL R26, R26, RZ, P3 ;  /* 0x000000ff1a1a7208 */ /* 0x000fe20001800000 */
[----:B------:R-:W-:Y:S01]  /*35b0*/  DADD R16, -R16, R14 ;  /* 0x0000000010107229 */ /* 0x000fe2000000010e */
[----:B------:R-:W-:Y:S01]  /*35c0*/  FSEL R27, R27, 1.875, P3 ;  /* 0x3ff000001b1b7808 */ /* 0x000fe20001800000 */
[----:B------:R-:W-:Y:S01]  /*35d0*/  DADD R28, -RZ, |R4| ;  /* 0x00000000ff1c7229 */ /* 0x000fe20000000504 */
[----:B------:R-:W-:Y:S01]  /*35e0*/  BSSY.RECONVERGENT B1, `(.L_x_200) ;  /* 0x0000009000017945 */ /* 0x000fe20003800200 */
[----:B------:R-:W-:Y:S01]  /*35f0*/  IMAD.MOV.U32 R7, RZ, RZ, 0x40080000 ;  /* 0x40080000ff077424 */ /* 0x000fe200078e00ff */
[----:B------:R-:W-:Y:S02]  /*3600*/  MOV R30, 0x3670 ;  /* 0x00003670001e7802 */ /* 0x000fe40000000f00 */
[----:B------:R-:W-:Y:S02]  /*3610*/  DFMA R18, R14, R26, -R18 ;  /* 0x0000001a0e12722b */ /* 0x000fe40000000812 */
[----:B------:R-:W-:-:S03]  /*3620*/  DADD R16, R12, R16 ;  /* 0x000000000c107229 */ /* 0x000fc60000000010 */
[----:B------:R-:W-:-:S03]  /*3630*/  IMAD.MOV.U32 R9, RZ, RZ, R29 ;  /* 0x000000ffff097224 */ /* 0x000fc600078e001d */
[----:B------:R-:W-:-:S08]  /*3640*/  DFMA R2, R12, R2, R18 ;  /* 0x000000020c02722b */ /* 0x000fd00000000012 */
[----:B------:R-:W-:-:S11]  /*3650*/  DADD R2, -R2, R16 ;  /* 0x0000000002027229 */ /* 0x000fd60000000110 */
[----:B-----5:R-:W-:Y:S05]  /*3660*/  CALL.REL.NOINC `($_Z20x_Remap_on_gpu_part2PdS_S_S_S_S_S_S_S_iiidd$__internal_accurate_pow) ;  /* 0x00000014009c7944 */ /* 0x020fea0003c00000 */
[----:B------:R-:W-:Y:S05]  /*3670*/  BSYNC.RECONVERGENT B1 ;  /* 0x0000000000017941 */ /* 0x000fea0003800200 */
.L_x_200:
        /* <DEDUP_REMOVED lines=21> */
.L_x_202:
[----:B------:R-:W-:Y:S05]  /*37d0*/  BSYNC.RECONVERGENT B1 ;  /* 0x0000000000017941 */ /* 0x000fea0003800200 */
.L_x_201:
[----:B------:R-:W-:Y:S01]  /*37e0*/  UMOV UR6, 0x55555555 ;  /* 0x5555555500067882 */ /* 0x000fe20000000000 */
[----:B------:R-:W-:Y:S01]  /*37f0*/  UMOV UR7, 0x3fd55555 ;  /* 0x3fd5555500077882 */ /* 0x000fe20000000000 */
[----:B------:R-:W-:Y:S01]  /*3800*/  FSEL R12, R12, RZ, P3 ;  /* 0x000000ff0c0c7208 */ /* 0x000fe20001800000 */
[C---:B------:R-:W-:Y:S01]  /*3810*/  DMUL R14, R20.reuse, UR6 ;  /* 0x00000006140e7c28 */ /* 0x040fe20008000000 */
[----:B------:R-:W-:Y:S01]  /*3820*/  FSEL R13, R13, 1.875, P3 ;  /* 0x3ff000000d0d7808 */ /* 0x000fe20001800000 */
[----:B------:R-:W-:Y:S01]  /*3830*/  DADD R22, R20, R22 ;  /* 0x0000000014167229 */ /* 0x000fe20000000016 */
[----:B------:R-:W-:Y:S01]  /*3840*/  BSSY.RECONVERGENT B1, `(.L_x_203) ;  /* 0x0000006000017945 */ /* 0x000fe20003800200 */
[----:B------:R-:W-:Y:S01]  /*3850*/  IMAD.MOV.U32 R9, RZ, RZ, R29 ;  /* 0x000000ffff097224 */ /* 0x000fe200078e001d */
[----:B------:R-:W-:Y:S01]  /*3860*/  MOV R30, 0x38a0 ;  /* 0x000038a0001e7802 */ /* 0x000fe20000000f00 */
[----:B------:R-:W-:Y:S02]  /*3870*/  IMAD.MOV.U32 R7, RZ, RZ, 0x40000000 ;  /* 0x40000000ff077424 */ /* 0x000fe400078e00ff */
[----:B------:R-:W-:-:S11]  /*3880*/  DMUL R12, R14, R12 ;  /* 0x0000000c0e0c7228 */ /* 0x000fd60000000000 */
[----:B------:R-:W-:Y:S05]  /*3890*/  CALL.REL.NOINC `($_Z20x_Remap_on_gpu_part2PdS_S_S_S_S_S_S_S_iiidd$__internal_accurate_pow) ;  /* 0x0000001400107944 */ /* 0x000fea0003c00000 */
[----:B------:R-:W-:Y:S05]  /*38a0*/  BSYNC.RECONVERGENT B1 ;  /* 0x0000000000017941 */ /* 0x000fea0003800200 */
.L_x_203:
        /* <DEDUP_REMOVED lines=14> */
.L_x_205:
[----:B------:R-:W-:Y:S05]  /*3990*/  BSYNC.RECONVERGENT B1 ;  /* 0x0000000000017941 */ /* 0x000fea0003800200 */
.L_x_204:
        /* <DEDUP_REMOVED lines=18> */
[----:B------:R-:W0:Y:S01]  /*3ac0*/  LDC R9, c[0x0][0x3d0] ;  /* 0x0000f400ff097b82 */ /* 0x000e220000000800 */
[----:B------:R-:W-:Y:S02]  /*3ad0*/  LOP3.LUT R34, R4, 0xfffffff0, RZ, 0xc0, !PT ;  /* 0xfffffff004227812 */ /* 0x000fe400078ec0ff */
[----:B------:R-:W-:-:S03]  /*3ae0*/  CS2R R18, SRZ ;  /* 0x0000000000127805 */ /* 0x000fc6000001ff00 */
[----:B------:R-:W-:Y:S02]  /*3af0*/  IMAD.MOV R34, RZ, RZ, -R34 ;  /* 0x000000ffff227224 */ /* 0x000fe400078e0a22 */
[----:B0-----:R-:W-:-:S04]  /*3b00*/  IMAD R7, R11, R9, R9 ;  /* 0x000000090b077224 */ /* 0x001fc800078e0209 */
[----:B------:R-:W-:-:S07]  /*3b10*/  IMAD.IADD R0, R8, 0x1, R7 ;  /* 0x0000000108007824 */ /* 0x000fce00078e0207 */
.L_x_210:
[----:B------:R-:W0:Y:S02]  /*3b20*/  LDC.64 R22, c[0x0][0x3a0] ;  /* 0x0000e800ff167b82 */ /* 0x000e240000000a00 */
[----:B0-----:R-:W-:-:S05]  /*3b30*/  IMAD.WIDE R22, R0, 0x8, R22 ;  /* 0x0000000800167825 */ /* 0x001fca00078e0216 */
[----:B------:R-:W2:Y:S01]  /*3b40*/  LDG.E.64 R20, desc[UR8][R22.64] ;  /* 0x0000000816147981 */ /* 0x000ea2000c1e1b00 */
[----:B------:R-:W-:-:S05]  /*3b50*/  IMAD.WIDE R26, R9, 0x8, R22 ;  /* 0x00000008091a7825 */ /* 0x000fca00078e0216 */
[----:B------:R-:W3:Y:S01]  /*3b60*/  LDG.E.64 R16, desc[UR8][R26.64] ;  /* 0x000000081a107981 */ /* 0x000ee2000c1e1b00 */
[----:B------:R-:W-:-:S05]  /*3b70*/  IMAD.WIDE R32, R9, 0x8, R26 ;  /* 0x0000000809207825 */ /* 0x000fca00078e021a */
[----:B------:R-:W4:Y:S01]  /*3b80*/  LDG.E.64 R14, desc[UR8][R32.64] ;  /* 0x00000008200e7981 */ /* 0x000f22000c1e1b00 */
[----:B------:R-:W-:-:S05]  /*3b90*/  IMAD.WIDE R36, R9, 0x8, R32 ;  /* 0x0000000809247825 */ /* 0x000fca00078e0220 */
[----:B------:R-:W5:Y:S01]  /*3ba0*/  LDG.E.64 R12, desc[UR8][R36.64] ;  /* 0x00000008240c7981 */ /* 0x000f62000c1e1b00 */
[----:B------:R-:W-:-:S05]  /*3bb0*/  IMAD.WIDE R44, R9, 0x8, R36 ;  /* 0x00000008092c7825 */ /* 0x000fca00078e0224 */
[----:B------:R-:W5:Y:S01]  /*3bc0*/  LDG.E.64 R6, desc[UR8][R44.64] ;  /* 0x000000082c067981 */ /* 0x000f62000c1e1b00 */
[----:B------:R-:W-:-:S05]  /*3bd0*/  IMAD.WIDE R42, R9, 0x8, R44 ;  /* 0x00000008092a7825 */ /* 0x000fca00078e022c */
[----:B------:R0:W5:Y:S02]  /*3be0*/  LDG.E.64 R28, desc[UR8][R42.64] ;  /* 0x000000082a1c7981 */ /* 0x000164000c1e1b00 */
[----:B0-----:R-:W-:-:S05]  /*3bf0*/  IMAD.WIDE R42, R9, 0x8, R42 ;  /* 0x00000008092a7825 */ /* 0x001fca00078e022a */
[----:B------:R0:W5:Y:S01]  /*3c00*/  LDG.E.64 R30, desc[UR8][R42.64] ;  /* 0x000000082a1e7981 */ /* 0x000162000c1e1b00 */
[----:B------:R-:W-:-:S05]  /*3c10*/  IMAD.WIDE R40, R9, 0x8, R42 ;  /* 0x0000000809287825 */ /* 0x000fca00078e022a */
[----:B------:R1:W5:Y:S01]  /*3c20*/  LDG.E.64 R26, desc[UR8][R40.64] ;  /* 0x00000008281a7981 */ /* 0x000362000c1e1b00 */
[----:B------:R-:W-:-:S05]  /*3c30*/  IMAD.WIDE R38, R9, 0x8, R40 ;  /* 0x0000000809267825 */ /* 0x000fca00078e0228 */
[----:B------:R1:W5:Y:S01]  /*3c40*/  LDG.E.64 R22, desc[UR8][R38.64] ;  /* 0x0000000826167981 */ /* 0x000362000c1e1b00 */
[----:B------:R-:W-:-:S04]  /*3c50*/  IMAD.WIDE R36, R9, 0x8, R38 ;  /* 0x0000000809247825 */ /* 0x000fc800078e0226 */
[----:B------:R-:W-:-:S04]  /*3c60*/  IMAD.WIDE R32, R9, 0x8, R36 ;  /* 0x0000000809207825 */ /* 0x000fc800078e0224 */
[----:B0-----:R-:W-:-:S04]  /*3c70*/  IMAD.WIDE R42, R9, 0x8, R32 ;  /* 0x00000008092a7825 */ /* 0x001fc800078e0220 */
[----:B-1----:R-:W-:-:S04]  /*3c80*/  IMAD.WIDE R40, R9, 0x8, R42 ;  /* 0x0000000809287825 */ /* 0x002fc800078e022a */
[----:B------:R-:W-:Y:S01]  /*3c90*/  IMAD.WIDE R38, R9, 0x8, R40 ;  /* 0x0000000809267825 */ /* 0x000fe200078e0228 */
[----:B--2---:R-:W-:Y:S01]  /*3ca0*/  DADD R18, R20, R18 ;  /* 0x0000000014127229 */ /* 0x004fe20000000012 */
[----:B------:R0:W2:Y:S07]  /*3cb0*/  LDG.E.64 R20, desc[UR8][R36.64] ;  /* 0x0000000824147981 */ /* 0x0000ae000c1e1b00 */
[----:B---3--:R-:W-:Y:S02]  /*3cc0*/  DADD R16, R18, R16 ;  /* 0x0000000012107229 */ /* 0x008fe40000000010 */
[----:B------:R1:W3:Y:S06]  /*3cd0*/  LDG.E.64 R18, desc[UR8][R32.64] ;  /* 0x0000000820127981 */ /* 0x0002ec000c1e1b00 */
[----:B----4-:R-:W-:-:S02]  /*3ce0*/  DADD R14, R16, R14 ;  /* 0x00000000100e7229 */ /* 0x010fc4000000000e */
[----:B------:R-:W4:Y:S06]  /*3cf0*/  LDG.E.64 R16, desc[UR8][R42.64] ;  /* 0x000000082a107981 */ /* 0x000f2c000c1e1b00 */
[----:B-----5:R-:W-:Y:S02]  /*3d00*/  DADD R12, R14, R12 ;  /* 0x000000000e0c7229 */ /* 0x020fe4000000000c */
[----:B------:R-:W5:Y:S01]  /*3d10*/  LDG.E.64 R14, desc[UR8][R40.64] ;  /* 0x00000008280e7981 */ /* 0x000f62000c1e1b00 */
[----:B0-----:R-:W-:-:S05]  /*3d20*/  IMAD.WIDE R36, R9, 0x8, R38 ;  /* 0x0000000809247825 */ /* 0x001fca00078e0226 */
[----:B------:R-:W-:Y:S02]  /*3d30*/  DADD R6, R12, R6 ;  /* 0x000000000c067229 */ /* 0x000fe40000000006 */
[----:B------:R-:W5:Y:S01]  /*3d40*/  LDG.E.64 R12, desc[UR8][R38.64] ;  /* 0x00000008260c7981 */ /* 0x000f62000c1e1b00 */
[----:B-1----:R-:W-:-:S05]  /*3d50*/  IMAD.WIDE R32, R9, 0x8, R36 ;  /* 0x0000000809207825 */ /* 0x002fca00078e0224 */
[----:B------:R-:W-:Y:S01]  /*3d60*/  DADD R28, R6, R28 ;  /* 0x00000000061c7229 */ /* 0x000fe2000000001c */
[----:B------:R-:W5:Y:S04]  /*3d70*/  LDG.E.64 R32, desc[UR8][R32.64] ;  /* 0x0000000820207981 */ /* 0x000f68000c1e1b00 */
[----:B------:R-:W5:Y:S03]  /*3d80*/  LDG.E.64 R6, desc[UR8][R36.64] ;  /* 0x0000000824067981 */ /* 0x000f66000c1e1b00 */
[----:B------:R-:W-:-:S08]  /*3d90*/  DADD R28, R28, R30 ;  /* 0x000000001c1c7229 */ /* 0x000fd0000000001e */
[----:B------:R-:W-:-:S08]  /*3da0*/  DADD R26, R28, R26 ;  /* 0x000000001c1a7229 */ /* 0x000fd0000000001a */
[----:B------:R-:W-:Y:S01]  /*3db0*/  DADD R22, R26, R22 ;  /* 0x000000001a167229 */ /* 0x000fe20000000016 */
[----:B------:R-:W-:-:S05]  /*3dc0*/  VIADD R34, R34, 0x10 ;  /* 0x0000001022227836 */ /* 0x000fca0000000000 */
[----:B------:R-:W-:Y:S01]  /*3dd0*/  ISETP.NE.AND P0, PT, R34, RZ, PT ;  /* 0x000000ff2200720c */ /* 0x000fe20003f05270 */
[----:B------:R-:W-:Y:S02]  /*3de0*/  VIADD R11, R11, 0x10 ;  /* 0x000000100b0b7836 */ /* 0x000fe40000000000 */
[----:B------:R-:W-:Y:S01]  /*3df0*/  IMAD R0, R9, 0x10, R0 ;  /* 0x0000001009007824 */ /* 0x000fe200078e0200 */
        /* <DEDUP_REMOVED lines=8> */
.L_x_209:
[----:B------:R-:W-:Y:S05]  /*3e80*/  BSYNC.RECONVERGENT B2 ;  /* 0x0000000000027941 */ /* 0x000fea0003800200 */
.L_x_208:
[----:B------:R-:W-:Y:S05]  /*3e90*/  @!P1 BRA `(.L_x_207) ;  /* 0x0000000400309947 */ /* 0x000fea0003800000 */
[----:B------:R-:W-:Y:S01]  /*3ea0*/  ISETP.GE.U32.AND P0, PT, R5, 0x8, PT ;  /* 0x000000080500780c */ /* 0x000fe20003f06070 */
[----:B------:R-:W-:Y:S01]  /*3eb0*/  BSSY.RECONVERGENT B2, `(.L_x_211) ;  /* 0x0000021000027945 */ /* 0x000fe20003800200 */
[----:B------:R-:W-:-:S04]  /*3ec0*/  LOP3.LUT R9, R4, 0x7, RZ, 0xc0, !PT ;  /* 0x0000000704097812 */ /* 0x000fc800078ec0ff */
[----:B------:R-:W-:-:S07]  /*3ed0*/  ISETP.NE.AND P1, PT, R9, RZ, PT ;  /* 0x000000ff0900720c */ /* 0x000fce0003f25270 */
[----:B------:R-:W-:Y:S06]  /*3ee0*/  @!P0 BRA `(.L_x_212) ;  /* 0x0000000000748947 */ /* 0x000fec0003800000 */
[----:B------:R-:W0:Y:S08]  /*3ef0*/  LDC R0, c[0x0][0x3d0] ;  /* 0x0000f400ff007b82 */ /* 0x000e300000000800 */
[----:B------:R-:W1:Y:S01]  /*3f00*/  LDC.64 R14, c[0x0][0x3a0] ;  /* 0x0000e800ff0e7b82 */ /* 0x000e620000000a00 */
[----:B0-----:R-:W-:-:S04]  /*3f10*/  IMAD R5, R11, R0, R0 ;  /* 0x000000000b057224 */ /* 0x001fc800078e0200 */
[----:B------:R-:W-:-:S04]  /*3f20*/  IMAD.IADD R5, R8, 0x1, R5 ;  /* 0x0000000108057824 */ /* 0x000fc800078e0205 */
[----:B-1----:R-:W-:-:S05]  /*3f30*/  IMAD.WIDE R14, R5, 0x8, R14 ;  /* 0x00000008050e7825 */ /* 0x002fca00078e020e */
[----:B------:R-:W2:Y:S01]  /*3f40*/  LDG.E.64 R6, desc[UR8][R14.64] ;  /* 0x000000080e067981 */ /* 0x000ea2000c1e1b00 */
[----:B------:R-:W-:-:S05]  /*3f50*/  IMAD.WIDE R28, R0, 0x8, R14 ;  /* 0x00000008001c7825 */ /* 0x000fca00078e020e */
[----:B------:R0:W3:Y:S01]  /*3f60*/  LDG.E.64 R12, desc[UR8][R28.64] ;  /* 0x000000081c0c7981 */ /* 0x0000e2000c1e1b00 */
[----:B------:R-:W-:-:S05]  /*3f70*/  IMAD.WIDE R30, R0, 0x8, R28 ;  /* 0x00000008001e7825 */ /* 0x000fca00078e021c */
[----:B------:R-:W4:Y:S01]  /*3f80*/  LDG.E.64 R26, desc[UR8][R30.64] ;  /* 0x000000081e1a7981 */ /* 0x000f22000c1e1b00 */
[----:B------:R-:W-:-:S05]  /*3f90*/  IMAD.WIDE R32, R0, 0x8, R30 ;  /* 0x0000000800207825 */ /* 0x000fca00078e021e */
[----:B------:R-:W5:Y:S01]  /*3fa0*/  LDG.E.64 R22, desc[UR8][R32.64] ;  /* 0x0000000820167981 */ /* 0x000f62000c1e1b00 */
[----:B------:R-:W-:-:S05]  /*3fb0*/  IMAD.WIDE R34, R0, 0x8, R32 ;  /* 0x0000000800227825 */ /* 0x000fca00078e0220 */
[----:B------:R-:W5:Y:S01]  /*3fc0*/  LDG.E.64 R20, desc[UR8][R34.64] ;  /* 0x0000000822147981 */ /* 0x000f62000c1e1b00 */
[----:B------:R-:W-:-:S05]  /*3fd0*/  IMAD.WIDE R36, R0, 0x8, R34 ;  /* 0x0000000800247825 */ /* 0x000fca00078e0222 */
[----:B------:R-:W5:Y:S01]  /*3fe0*/  LDG.E.64 R16, desc[UR8][R36.64] ;  /* 0x0000000824107981 */ /* 0x000f62000c1e1b00 */
[----:B------:R-:W-:-:S05]  /*3ff0*/  IMAD.WIDE R38, R0, 0x8, R36 ;  /* 0x0000000800267825 */ /* 0x000fca00078e0224 */
[----:B------:R-:W5:Y:S01]  /*4000*/  LDG.E.64 R14, desc[UR8][R38.64] ;  /* 0x00000008260e7981 */ /* 0x000f62000c1e1b00 */
[----:B0-----:R-:W-:-:S06]  /*4010*/  IMAD.WIDE R28, R0, 0x8, R38 ;  /* 0x00000008001c7825 */ /* 0x001fcc00078e0226 */
        /* <DEDUP_REMOVED lines=10> */
.L_x_212:
[----:B------:R-:W-:Y:S05]  /*40c0*/  BSYNC.RECONVERGENT B2 ;  /* 0x0000000000027941 */ /* 0x000fea0003800200 */
.L_x_211:
        /* <DEDUP_REMOVED lines=13> */
[----:B------:R-:W3:Y:S01]  /*41a0*/  LDG.E.64 R16, desc[UR8][R14.64] ;  /* 0x000000080e107981 */ /* 0x000ee2000c1e1b00 */
[----:B------:R-:W-:-:S05]  /*41b0*/  IMAD.WIDE R20, R27, 0x8, R14 ;  /* 0x000000081b147825 */ /* 0x000fca00078e020e */
[----:B------:R-:W4:Y:S01]  /*41c0*/  LDG.E.64 R22, desc[UR8][R20.64] ;  /* 0x0000000814167981 */ /* 0x000f22000c1e1b00 */
[----:B------:R-:W-:-:S06]  /*41d0*/  IMAD.WIDE R26, R27, 0x8, R20 ;  /* 0x000000081b1a7825 */ /* 0x000fcc00078e0214 */
[----:B------:R-:W5:Y:S01]  /*41e0*/  LDG.E.64 R26, desc[UR8][R26.64] ;  /* 0x000000081a1a7981 */ /* 0x000f62000c1e1b00 */
[----:B------:R-:W-:Y:S01]  /*41f0*/  VIADD R11, R11, 0x4 ;  /* 0x000000040b0b7836 */ /* 0x000fe20000000000 */
[----:B--2---:R-:W-:-:S08]  /*4200*/  DADD R12, R18, R12 ;  /* 0x00000000120c7229 */ /* 0x004fd0000000000c */
[----:B---3--:R-:W-:-:S08]  /*4210*/  DADD R12, R12, R16 ;  /* 0x000000000c0c7229 */ /* 0x008fd00000000010 */
[----:B----4-:R-:W-:-:S08]  /*4220*/  DADD R12, R12, R22 ;  /* 0x000000000c0c7229 */ /* 0x010fd00000000016 */
[----:B-----5:R-:W-:-:S11]  /*4230*/  DADD R18, R12, R26 ;  /* 0x000000000c127229 */ /* 0x020fd6000000001a */
.L_x_214:
[----:B------:R-:W-:Y:S05]  /*4240*/  BSYNC.RECONVERGENT B2 ;  /* 0x0000000000027941 */ /* 0x000fea0003800200 */
.L_x_213:
[----:B------:R-:W-:Y:S05]  /*4250*/  @!P1 BRA `(.L_x_207) ;  /* 0x0000000000409947 */ /* 0x000fea0003800000 */
[----:B------:R-:W0:Y:S08]  /*4260*/  LDC R13, c[0x0][0x3d0] ;  /* 0x0000f400ff0d7b82 */ /* 0x000e300000000800 */
[----:B------:R-:W1:Y:S01]  /*4270*/  LDC.64 R6, c[0x0][0x3a0] ;  /* 0x0000e800ff067b82 */ /* 0x000e620000000a00 */
[----:B0-----:R-:W-:-:S04]  /*4280*/  IMAD R11, R11, R13, R13 ;  /* 0x0000000d0b0b7224 */ /* 0x001fc800078e020d */
[----:B------:R-:W-:-:S04]  /*4290*/  IMAD.IADD R9, R8, 0x1, R11 ;  /* 0x0000000108097824 */ /* 0x000fc800078e020b */
[----:B-1----:R-:W-:-:S05]  /*42a0*/  IMAD.WIDE R8, R9, 0x8, R6 ;  /* 0x0000000809087825 */ /* 0x002fca00078e0206 */
[----:B------:R-:W2:Y:S01]  /*42b0*/  LDG.E.64 R6, desc[UR8][R8.64] ;  /* 0x0000000808067981 */ /* 0x000ea2000c1e1b00 */
[----:B------:R-:W-:Y:S01]  /*42c0*/  ISETP.NE.AND P0, PT, R4, 0x1, PT ;  /* 0x000000010400780c */ /* 0x000fe20003f05270 */
[----:B--2---:R-:W-:-:S12]  /*42d0*/  DADD R18, R18, R6 ;  /* 0x0000000012127229 */ /* 0x004fd80000000006 */
[----:B------:R-:W-:Y:S05]  /*42e0*/  @!P0 BRA `(.L_x_207) ;  /* 0x00000000001c8947 */ /* 0x000fea0003800000 */
[----:B------:R-:W-:Y:S01]  /*42f0*/  ISETP.NE.AND P0, PT, R4, 0x2, PT ;  /* 0x000000020400780c */ /* 0x000fe20003f05270 */
[----:B------:R-:W-:-:S05]  /*4300*/  IMAD.WIDE R8, R13, 0x8, R8 ;  /* 0x000000080d087825 */ /* 0x000fca00078e0208 */
[----:B------:R-:W2:Y:S07]  /*4310*/  LDG.E.64 R4, desc[UR8][R8.64] ;  /* 0x0000000808047981 */ /* 0x000eae000c1e1b00 */
[----:B------:R-:W-:-:S06]  /*4320*/  @P0 IMAD.WIDE R6, R13, 0x8, R8 ;  /* 0x000000080d060825 */ /* 0x000fcc00078e0208 */
[----:B------:R-:W3:Y:S01]  /*4330*/  @P0 LDG.E.64 R6, desc[UR8][R6.64] ;  /* 0x0000000806060981 */ /* 0x000ee2000c1e1b00 */
[----:B--2---:R-:W-:-:S08]  /*4340*/  DADD R18, R18, R4 ;  /* 0x0000000012127229 */ /* 0x004fd00000000004 */
[----:B---3--:R-:W-:-:S11]  /*4350*/  @P0 DADD R18, R18, R6 ;  /* 0x0000000012120229 */ /* 0x008fd60000000006 */
.L_x_207:
[----:B------:R-:W-:Y:S05]  /*4360*/  BSYNC.RECONVERGENT B1 ;  /* 0x0000000000017941 */ /* 0x000fea0003800200 */
.L_x_206:
[----:B------:R-:W-:-:S08]  /*4370*/  DADD R2, R2, R18 ;  /* 0x0000000002027229 */ /* 0x000fd00000000012 */
[----:B------:R-:W-:-:S11]  /*4380*/  DADD R18, R24, R2 ;  /* 0x0000000018127229 */ /* 0x000fd60000000002 */
.L_x_171:
[----:B------:R-:W-:Y:S05]  /*4390*/  BSYNC.RECONVERGENT B0 ;  /* 0x0000000000007941 */ /* 0x000fea0003800200 */
.L_x_159:
        /* <DEDUP_REMOVED lines=8> */
        .weak           $__internal_4_$__cuda_sm20_div_rn_f64_full
        .type           $__internal_4_$__cuda_sm20_div_rn_f64_full,@function
        .size           $__internal_4_$__cuda_sm20_div_rn_f64_full,($__internal_5_$__cuda_sm20_dsqrt_rn_f64_mediumpath_v1 - $__internal_4_$__cuda_sm20_div_rn_f64_full)
$__internal_4_$__cuda_sm20_div_rn_f64_full:
[C---:B------:R-:W-:Y:S01]  /*4420*/  FSETP.GEU.AND P0, PT, |R19|.reuse, 1.469367938527859385e-39, PT ;  /* 0x001000001300780b */ /* 0x040fe20003f0e200 */
[----:B------:R-:W-:Y:S01]  /*4430*/  IMAD.MOV.U32 R24, RZ, RZ, 0x1 ;  /* 0x00000001ff187424 */ /* 0x000fe200078e00ff */
[----:B------:R-:W-:Y:S01]  /*4440*/  LOP3.LUT R14, R19, 0x800fffff, RZ, 0xc0, !PT ;  /* 0x800fffff130e7812 */ /* 0x000fe200078ec0ff */
[----:B------:R-:W-:Y:S01]  /*4450*/  BSSY.RECONVERGENT B2, `(.L_x_216) ;  /* 0x0000054000027945 */ /* 0x000fe20003800200 */
[C---:B------:R-:W-:Y:S02]  /*4460*/  FSETP.GEU.AND P2, PT, |R23|.reuse, 1.469367938527859385e-39, PT ;  /* 0x001000001700780b */ /* 0x040fe40003f4e200 */
[----:B------:R-:W-:Y:S01]  /*4470*/  LOP3.LUT R15, R14, 0x3ff00000, RZ, 0xfc, !PT ;  /* 0x3ff000000e0f7812 */ /* 0x000fe200078efcff */
[----:B------:R-:W-:Y:S01]  /*4480*/  IMAD.MOV.U32 R14, RZ, RZ, R18 ;  /* 0x000000ffff0e7224 */ /* 0x000fe200078e0012 */
[----:B------:R-:W-:Y:S02]  /*4490*/  LOP3.LUT R5, R23, 0x7ff00000, RZ, 0xc0, !PT ;  /* 0x7ff0000017057812 */ /* 0x000fe400078ec0ff */
[----:B------:R-:W-:-:S03]  /*44a0*/  LOP3.LUT R32, R19, 0x7ff00000, RZ, 0xc0, !PT ;  /* 0x7ff0000013207812 */ /* 0x000fc600078ec0ff */
[----:B------:R-:W-:Y:S01]  /*44b0*/  @!P0 DMUL R14, R18, 8.98846567431157953865e+307 ;  /* 0x7fe00000120e8828 */ /* 0x000fe20000000000 */
[----:B------:R-:W-:-:S03]  /*44c0*/  ISETP.GE.U32.AND P1, PT, R5, R32, PT ;  /* 0x000000200500720c */ /* 0x000fc60003f26070 */
[----:B------:R-:W-:Y:S01]  /*44d0*/  @!P2 LOP3.LUT R4, R19, 0x7ff00000, RZ, 0xc0, !PT ;  /* 0x7ff000001304a812 */ /* 0x000fe200078ec0ff */
[----:B------:R-:W-:Y:S01]  /*44e0*/  @!P2 IMAD.MOV.U32 R30, RZ, RZ, RZ ;  /* 0x000000ffff1ea224 */ /* 0x000fe200078e00ff */
[----:B------:R-:W0:Y:S02]  /*44f0*/  MUFU.RCP64H R25, R15 ;  /* 0x0000000f00197308 */ /* 0x000e240000001800 */
[----:B------:R-:W-:Y:S01]  /*4500*/  @!P2 ISETP.GE.U32.AND P3, PT, R5, R4, PT ;  /* 0x000000040500a20c */ /* 0x000fe20003f66070 */
[----:B------:R-:W-:Y:S01]  /*4510*/  IMAD.MOV.U32 R4, RZ, RZ, 0x1ca00000 ;  /* 0x1ca00000ff047424 */ /* 0x000fe200078e00ff */
[----:B------:R-:W-:-:S04]  /*4520*/  @!P0 LOP3.LUT R32, R15, 0x7ff00000, RZ, 0xc0, !PT ;  /* 0x7ff000000f208812 */ /* 0x000fc800078ec0ff */
[----:B------:R-:W-:Y:S01]  /*4530*/  @!P2 SEL R7, R4, 0x63400000, !P3 ;  /* 0x634000000407a807 */ /* 0x000fe20005800000 */
[----:B------:R-:W-:-:S03]  /*4540*/  VIADD R17, R32, 0xffffffff ;  /* 0xffffffff20117836 */ /* 0x000fc60000000000 */
[----:B------:R-:W-:-:S04]  /*4550*/  @!P2 LOP3.LUT R7, R7, 0x80000000, R23, 0xf8, !PT ;  /* 0x800000000707a812 */ /* 0x000fc800078ef817 */
[----:B------:R-:W-:Y:S01]  /*4560*/  @!P2 LOP3.LUT R31, R7, 0x100000, RZ, 0xfc, !PT ;  /* 0x00100000071fa812 */ /* 0x000fe200078efcff */
[----:B0-----:R-:W-:Y:S01]  /*4570*/  DFMA R26, R24, -R14, 1 ;  /* 0x3ff00000181a742b */ /* 0x001fe2000000080e */
[----:B------:R-:W-:-:S07]  /*4580*/  IMAD.MOV.U32 R7, RZ, RZ, R5 ;  /* 0x000000ffff077224 */ /* 0x000fce00078e0005 */
        /* <DEDUP_REMOVED lines=18> */
[----:B------:R-:W-:Y:S01]  /*46b0*/  ISETP.GE.U32.AND P0, PT, R5, R22, PT ;  /* 0x000000160500720c */ /* 0x000fe20003f06070 */
[----:B------:R-:W-:Y:S01]  /*46c0*/  IMAD.MOV.U32 R22, RZ, RZ, RZ ;  /* 0x000000ffff167224 */ /* 0x000fe200078e00ff */
[----:B------:R-:W-:Y:S02]  /*46d0*/  VIMNMX R7, PT, PT, R7, 0x46a00000, PT ;  /* 0x46a0000007077848 */ /* 0x000fe40003fe0100 */
[----:B------:R-:W-:-:S05]  /*46e0*/  SEL R4, R4, 0x63400000, !P0 ;  /* 0x6340000004047807 */ /* 0x000fca0004000000 */
        /* <DEDUP_REMOVED lines=21> */
.L_x_217:
        /* <DEDUP_REMOVED lines=16> */
.L_x_220:
[----:B------:R-:W-:Y:S01]  /*4940*/  LOP3.LUT R5, R19, 0x80000, RZ, 0xfc, !PT ;  /* 0x0008000013057812 */ /* 0x000fe200078efcff */
[----:B------:R-:W-:Y:S01]  /*4950*/  IMAD.MOV.U32 R4, RZ, RZ, R18 ;  /* 0x000000ffff047224 */ /* 0x000fe200078e0012 */
[----:B------:R-:W-:Y:S06]  /*4960*/  BRA `(.L_x_218) ;  /* 0x0000000000087947 */ /* 0x000fec0003800000 */
.L_x_219:
[----:B------:R-:W-:Y:S01]  /*4970*/  LOP3.LUT R5, R23, 0x80000, RZ, 0xfc, !PT ;  /* 0x0008000017057812 */ /* 0x000fe200078efcff */
[----:B------:R-:W-:-:S07]  /*4980*/  IMAD.MOV.U32 R4, RZ, RZ, R22 ;  /* 0x000000ffff047224 */ /* 0x000fce00078e0016 */
.L_x_218:
[----:B------:R-:W-:Y:S05]  /*4990*/  BSYNC.RECONVERGENT B2 ;  /* 0x0000000000027941 */ /* 0x000fea0003800200 */
.L_x_216:
[----:B------:R-:W-:Y:S02]  /*49a0*/  IMAD.MOV.U32 R14, RZ, RZ, R4 ;  /* 0x000000ffff0e7224 */ /* 0x000fe400078e0004 */
[----:B------:R-:W-:Y:S02]  /*49b0*/  IMAD.MOV.U32 R15, RZ, RZ, R5 ;  /* 0x000000ffff0f7224 */ /* 0x000fe400078e0005 */
[----:B------:R-:W-:Y:S02]  /*49c0*/  IMAD.MOV.U32 R4, RZ, RZ, R20 ;  /* 0x000000ffff047224 */ /* 0x000fe400078e0014 */
[----:B------:R-:W-:-:S04]  /*49d0*/  IMAD.MOV.U32 R5, RZ, RZ, 0x0 ;  /* 0x00000000ff057424 */ /* 0x000fc800078e00ff */
[----:B------:R-:W-:Y:S05]  /*49e0*/  RET.REL.NODEC R4 `(_Z20x_Remap_on_gpu_part2PdS_S_S_S_S_S_S_S_iiidd) ;  /* 0xffffffb404847950 */ /* 0x000fea0003c3ffff */
        .weak           $__internal_5_$__cuda_sm20_dsqrt_rn_f64_mediumpath_v1
        .type           $__internal_5_$__cuda_sm20_dsqrt_rn_f64_mediumpath_v1,@function
        .size           $__internal_5_$__cuda_sm20_dsqrt_rn_f64_mediumpath_v1,($_Z20x_Remap_on_gpu_part2PdS_S_S_S_S_S_S_S_iiidd$__internal_accurate_pow - $__internal_5_$__cuda_sm20_dsqrt_rn_f64_mediumpath_v1)
$__internal_5_$__cuda_sm20_dsqrt_rn_f64_mediumpath_v1:
        /* <DEDUP_REMOVED lines=16> */
.L_x_222:
        /* <DEDUP_REMOVED lines=24> */
.L_x_224:
[----:B------:R-:W-:-:S11]  /*4c70*/  DADD R4, R8, R8 ;  /* 0x0000000008047229 */ /* 0x000fd60000000008 */
.L_x_223:
[----:B------:R-:W-:Y:S05]  /*4c80*/  BSYNC.RECONVERGENT B2 ;  /* 0x0000000000027941 */ /* 0x000fea0003800200 */
.L_x_221:
[----:B------:R-:W-:Y:S02]  /*4c90*/  IMAD.MOV.U32 R34, RZ, RZ, R4 ;  /* 0x000000ffff227224 */ /* 0x000fe400078e0004 */
[----:B------:R-:W-:Y:S02]  /*4ca0*/  IMAD.MOV.U32 R35, RZ, RZ, R5 ;  /* 0x000000ffff237224 */ /* 0x000fe400078e0005 */
[----:B------:R-:W-:Y:S02]  /*4cb0*/  IMAD.MOV.U32 R4, RZ, RZ, R0 ;  /* 0x000000ffff047224 */ /* 0x000fe400078e0000 */
[----:B------:R-:W-:-:S04]  /*4cc0*/  IMAD.MOV.U32 R5, RZ, RZ, 0x0 ;  /* 0x00000000ff057424 */ /* 0x000fc800078e00ff */
[----:B------:R-:W-:Y:S05]  /*4cd0*/  RET.REL.NODEC R4 `(_Z20x_Remap_on_gpu_part2PdS_S_S_S_S_S_S_S_iiidd) ;  /* 0xffffffb004c87950 */ /* 0x000fea0003c3ffff */
        .type           $_Z20x_Remap_on_gpu_part2PdS_S_S_S_S_S_S_S_iiidd$__internal_accurate_pow,@function
        .size           $_Z20x_Remap_on_gpu_part2PdS_S_S_S_S_S_S_S_iiidd$__internal_accurate_pow,($_Z20x_Remap_on_gpu_part2PdS_S_S_S_S_S_S_S_iiidd$__internal_trig_reduction_slowpathd - $_Z20x_Remap_on_gpu_part2PdS_S_S_S_S_S_S_S_iiidd$__internal_accurate_pow)
$_Z20x_Remap_on_gpu_part2PdS_S_S_S_S_S_S_S_iiidd$__internal_accurate_pow:
[----:B------:R-:W-:Y:S01]  /*4ce0*/  ISETP.GT.U32.AND P0, PT, R9, 0xfffff, PT ;  /* 0x000fffff0900780c */ /* 0x000fe20003f04070 */
[--C-:B------:R-:W-:Y:S01]  /*4cf0*/  IMAD.MOV.U32 R29, RZ, RZ, R9.reuse ;  /* 0x000000ffff1d7224 */ /* 0x100fe200078e0009 */
[----:B------:R-:W-:Y:S01]  /*4d00*/  UMOV UR6, 0x7d2cafe2 ;  /* 0x7d2cafe200067882 */ /* 0x000fe20000000000 */
[----:B------:R-:W-:Y:S01]  /*4d10*/  UMOV UR7, 0x3eb0f5ff ;  /* 0x3eb0f5ff00077882 */ /* 0x000fe20000000000 */
[----:B------:R-:W-:Y:S01]  /*4d20*/  SHF.R.U32.HI R9, RZ, 0x14, R9 ;  /* 0x00000014ff097819 */ /* 0x000fe20000011609 */
[----:B------:R-:W-:Y:S01]  /*4d30*/  UMOV UR10, 0x3b39803f ;  /* 0x3b39803f000a7882 */ /* 0x000fe20000000000 */
[----:B------:R-:W-:-:S07]  /*4d40*/  UMOV UR11, 0x3c7abc9e ;  /* 0x3c7abc9e000b7882 */ /* 0x000fce0000000000 */
[----:B------:R-:W-:-:S10]  /*4d50*/  @!P0 DMUL R26, R28, 1.80143985094819840000e+16 ;  /* 0x435000001c1a8828 */ /* 0x000fd40000000000 */
[----:B------:R-:W-:Y:S01]  /*4d60*/  @!P0 IMAD.MOV.U32 R29, RZ, RZ, R27 ;  /* 0x000000ffff1d8224 */ /* 0x000fe200078e001b */
[----:B------:R-:W-:Y:S01]  /*4d70*/  @!P0 LEA.HI R9, R27, 0xffffffca, RZ, 0xc ;  /* 0xffffffca1b098811 */ /* 0x000fe200078f60ff */
[----:B------:R-:W-:-:S03]  /*4d80*/  @!P0 IMAD.MOV.U32 R28, RZ, RZ, R26 ;  /* 0x000000ffff1c8224 */ /* 0x000fc600078e001a */
[----:B------:R-:W-:Y:S01]  /*4d90*/  LOP3.LUT R29, R29, 0x800fffff, RZ, 0xc0, !PT ;  /* 0x800fffff1d1d7812 */ /* 0x000fe200078ec0ff */
[----:B------:R-:W-:Y:S02]  /*4da0*/  IMAD.MOV.U32 R36, RZ, RZ, R28 ;  /* 0x000000ffff247224 */ /* 0x000fe400078e001c */
[----:B------:R-:W-:Y:S01]  /*4db0*/  IMAD.MOV.U32 R28, RZ, RZ, RZ ;  /* 0x000000ffff1c7224 */ /* 0x000fe200078e00ff */
[----:B------:R-:W-:-:S04]  /*4dc0*/  LOP3.LUT R29, R29, 0x3ff00000, RZ, 0xfc, !PT ;  /* 0x3ff000001d1d7812 */ /* 0x000fc800078efcff */
[----:B------:R-:W-:Y:S01]  /*4dd0*/  ISETP.GE.U32.AND P1, PT, R29, 0x3ff6a09f, PT ;  /* 0x3ff6a09f1d00780c */ /* 0x000fe20003f26070 */
[----:B------:R-:W-:-:S12]  /*4de0*/  IMAD.MOV.U32 R37, RZ, RZ, R29 ;  /* 0x000000ffff257224 */ /* 0x000fd800078e001d */
[----:B------:R-:W-:-:S04]  /*4df0*/  @P1 VIADD R26, R37, 0xfff00000 ;  /* 0xfff00000251a1836 */ /* 0x000fc80000000000 */
[----:B------:R-:W-:-:S06]  /*4e00*/  @P1 IMAD.MOV.U32 R37, RZ, RZ, R26 ;  /* 0x000000ffff251224 */ /* 0x000fcc00078e001a */
[C---:B------:R-:W-:Y:S02]  /*4e10*/  DADD R32, R36.reuse, 1 ;  /* 0x3ff0000024207429 */ /* 0x040fe40000000000 */
[----:B------:R-:W-:-:S04]  /*4e20*/  DADD R36, R36, -1 ;  /* 0xbff0000024247429 */ /* 0x000fc80000000000 */
        /* <DEDUP_REMOVED lines=43> */
[----:B------:R-:W-:-:S06]  /*50e0*/  DMUL R40, R38, R32 ;  /* 0x0000002026287228 */ /* 0x000fcc0000000000 */
[C---:B------:R-:W-:Y:S02]  /*50f0*/  DFMA R42, R38.reuse, R42, R26 ;  /* 0x0000002a262a722b */ /* 0x040fe4000000001a */
        /* <DEDUP_REMOVED lines=15> */
[----:B------:R-:W-:Y:S01]  /*51f0*/  DADD R38, R26, R38 ;  /* 0x000000001a267229 */ /* 0x000fe20000000026 */
[C---:B------:R-:W-:Y:S02]  /*5200*/  VIADD R26, R9.reuse, 0xfffffc01 ;  /* 0xfffffc01091a7836 */ /* 0x040fe40000000000 */
[----:B------:R-:W-:Y:S02]  /*5210*/  @P1 VIADD R26, R9, 0xfffffc02 ;  /* 0xfffffc02091a1836 */ /* 0x000fe40000000000 */
[----:B------:R-:W-:-:S03]  /*5220*/  IMAD.MOV.U32 R27, RZ, RZ, 0x43300000 ;  /* 0x43300000ff1b7424 */ /* 0x000fc600078e00ff */
[----:B------:R-:W-:Y:S01]  /*5230*/  DADD R36, R36, R38 ;  /* 0x0000000024247229 */ /* 0x000fe20000000026 */
[----:B------:R-:W-:-:S06]  /*5240*/  LOP3.LUT R26, R26, 0x80000000, RZ, 0x3c, !PT ;  /* 0x800000001a1a7812 */ /* 0x000fcc00078e3cff */
[----:B------:R-:W-:Y:S01]  /*5250*/  DADD R34, R26, -UR6 ;  /* 0x800000061a227e29 */ /* 0x000fe20008000000 */
[----:B------:R-:W-:Y:S01]  /*5260*/  UMOV UR6, 0xfefa39ef ;  /* 0xfefa39ef00067882 */ /* 0x000fe20000000000 */
[----:B------:R-:W-:Y:S01]  /*5270*/  DADD R28, R28, R36 ;  /* 0x000000001c1c7229 */ /* 0x000fe20000000024 */
[----:B------:R-:W-:-:S07]  /*5280*/  UMOV UR7, 0x3fe62e42 ;  /* 0x3fe62e4200077882 */ /* 0x000fce0000000000 */
        /* <DEDUP_REMOVED lines=8> */
[C---:B------:R-:W-:Y:S01]  /*5310*/  IMAD.SHL.U32 R7, R29.reuse, 0x2, RZ ;  /* 0x000000021d077824 */ /* 0x040fe200078e00ff */
[----:B------:R-:W-:-:S04]  /*5320*/  LOP3.LUT R9, R29, 0xff0fffff, RZ, 0xc0, !PT ;  /* 0xff0fffff1d097812 */ /* 0x000fc800078ec0ff */
[----:B------:R-:W-:Y:S02]  /*5330*/  ISETP.GT.U32.AND P0, PT, R7, -0x2000001, PT ;  /* 0xfdffffff0700780c */ /* 0x000fe40003f04070 */
[----:B------:R-:W-:Y:S02]  /*5340*/  DADD R32, R38, -R32 ;  /* 0x0000000026207229 */ /* 0x000fe40000000820 */
[----:B------:R-:W-:-:S06]  /*5350*/  SEL R29, R9, R29, P0 ;  /* 0x0000001d091d7207 */ /* 0x000fcc0000000000 */
[----:B------:R-:W-:-:S08]  /*5360*/  DFMA R34, R34, UR10, R32 ;  /* 0x0000000a22227c2b */ /* 0x000fd00008000020 */
[----:B------:R-:W-:-:S08]  /*5370*/  DADD R36, R26, R34 ;  /* 0x000000001a247229 */ /* 0x000fd00000000022 */
[----:B------:R-:W-:Y:S02]  /*5380*/  DADD R26, R26, -R36 ;  /* 0x000000001a1a7229 */ /* 0x000fe40000000824 */
[----:B------:R-:W-:-:S06]  /*5390*/  DMUL R32, R36, R28 ;  /* 0x0000001c24207228 */ /* 0x000fcc0000000000 */
[----:B------:R-:W-:Y:S02]  /*53a0*/  DADD R26, R34, R26 ;  /* 0x00000000221a7229 */ /* 0x000fe4000000001a */
[----:B------:R-:W-:Y:S01]  /*53b0*/  DFMA R36, R36, R28, -R32 ;  /* 0x0000001c2424722b */ /* 0x000fe20000000820 */
[----:B------:R-:W-:Y:S02]  /*53c0*/  IMAD.MOV.U32 R34, RZ, RZ, 0x652b82fe ;  /* 0x652b82feff227424 */ /* 0x000fe400078e00ff */
[----:B------:R-:W-:-:S05]  /*53d0*/  IMAD.MOV.U32 R35, RZ, RZ, 0x3ff71547 ;  /* 0x3ff71547ff237424 */ /* 0x000fca00078e00ff */
[----:B------:R-:W-:-:S08]  /*53e0*/  DFMA R28, R26, R28, R36 ;  /* 0x0000001c1a1c722b */ /* 0x000fd00000000024 */
        /* <DEDUP_REMOVED lines=52> */
[----:B------:R-:W-:Y:S02]  /*5730*/  @!P0 IMAD R27, R7, 0x100000, R27 ;  /* 0x00100000071b8824 */ /* 0x000fe400078e021b */
[----:B------:R-:W-:Y:S01]  /*5740*/  @!P0 IMAD.MOV.U32 R34, RZ, RZ, RZ ;  /* 0x000000ffff228224 */ /* 0x000fe200078e00ff */
[----:B------:R-:W-:-:S06]  /*5750*/  @!P0 LEA R35, R9, 0x3ff00000, 0x14 ;  /* 0x3ff0000009238811 */ /* 0x000fcc00078ea0ff */
[----:B------:R-:W-:-:S11]  /*5760*/  @!P0 DMUL R32, R26, R34 ;  /* 0x000000221a208228 */ /* 0x000fd60000000000 */
.L_x_225:
[----:B------:R-:W-:Y:S01]  /*5770*/  DFMA R28, R28, R32, R32 ;  /* 0x000000201c1c722b */ /* 0x000fe20000000020 */
[----:B------:R-:W-:Y:S01]  /*5780*/  IMAD.MOV.U32 R31, RZ, RZ, 0x0 ;  /* 0x00000000ff1f7424 */ /* 0x000fe200078e00ff */
[----:B------:R-:W-:-:S08]  /*5790*/  DSETP.NEU.AND P0, PT, |R32|, +INF , PT ;  /* 0x7ff000002000742a */ /* 0x000fd00003f0d200 */
[----:B------:R-:W-:Y:S02]  /*57a0*/  FSEL R26, R32, R28, !P0 ;  /* 0x0000001c201a7208 */ /* 0x000fe40004000000 */
[----:B------:R-:W-:Y:S01]  /*57b0*/  FSEL R27, R33, R29, !P0 ;  /* 0x0000001d211b7208 */ /* 0x000fe20004000000 */
[----:B------:R-:W-:Y:S06]  /*57c0*/  RET.REL.NODEC R30 `(_Z20x_Remap_on_gpu_part2PdS_S_S_S_S_S_S_S_iiidd) ;  /* 0xffffffa81e0c7950 */ /* 0x000fec0003c3ffff */
        .type           $_Z20x_Remap_on_gpu_part2PdS_S_S_S_S_S_S_S_iiidd$__internal_trig_reduction_slowpathd,@function
        .size           $_Z20x_Remap_on_gpu_part2PdS_S_S_S_S_S_S_S_iiidd$__internal_trig_reduction_slowpathd,(.L_x_479 - $_Z20x_Remap_on_gpu_part2PdS_S_S_S_S_S_S_S_iiidd$__internal_trig_reduction_slowpathd)
$_Z20x_Remap_on_gpu_part2PdS_S_S_S_S_S_S_S_iiidd$__internal_trig_reduction_slowpathd:
[--C-:B------:R-:W-:Y:S01]  /*57d0*/  SHF.R.U32.HI R0, RZ, 0x14, R19.reuse ;  /* 0x00000014ff007819 */ /* 0x100fe20000011613 */
[----:B------:R-:W-:Y:S02]  /*57e0*/  IMAD.MOV.U32 R11, RZ, RZ, R4 ;  /* 0x000000ffff0b7224 */ /* 0x000fe400078e0004 */
[----:B------:R-:W-:Y:S01]  /*57f0*/  IMAD.MOV.U32 R5, RZ, RZ, R19 ;  /* 0x000000ffff057224 */ /* 0x000fe200078e0013 */
[----:B------:R-:W-:Y:S01]  /*5800*/  LOP3.LUT R7, R0, 0x7ff, RZ, 0xc0, !PT ;  /* 0x000007ff00077812 */ /* 0x000fe200078ec0ff */
[----:B------:R-:W-:-:S03]  /*5810*/  IMAD.MOV.U32 R8, RZ, RZ, RZ ;  /* 0x000000ffff087224 */ /* 0x000fc600078e00ff */
        /* <DEDUP_REMOVED lines=20> */
.L_x_230:
        /* <DEDUP_REMOVED lines=29> */
.L_x_229:
[----:B------:R-:W-:-:S07]  /*5b30*/  IMAD.MOV.U32 R21, RZ, RZ, R14 ;  /* 0x000000ffff157224 */ /* 0x000fce00078e000e */
.L_x_228:
[----:B------:R-:W-:Y:S05]  /*5b40*/  BSYNC.RECONVERGENT B3 ;  /* 0x0000000000037941 */ /* 0x000fea0003800200 */
.L_x_227:
        /* <DEDUP_REMOVED lines=18> */
[----:B----4-:R-:W-:Y:S02]  /*5c70*/  @P0 SHF.L.U32 R18, R8, R25, RZ ;  /* 0x0000001908120219 */ /* 0x010fe400000006ff */
[----:B------:R-:W-:Y:S01]  /*5c80*/  @P0 SHF.R.U64 R15, R15, R0, R17 ;  /* 0x000000000f0f0219 */ /* 0x000fe20000001211 */
[----:B------:R-:W-:Y:S01]  /*5c90*/  IMAD.SHL.U32 R14, R4, 0x4, RZ ;  /* 0x00000004040e7824 */ /* 0x000fe200078e00ff */
[----:B------:R-:W-:Y:S02]  /*5ca0*/  @P0 LOP3.LUT R5, R16, R11, RZ, 0xfc, !PT ;  /* 0x0000000b10050212 */ /* 0x000fe400078efcff */
[----:B------:R-:W-:-:S02]  /*5cb0*/  @P0 SHF.L.U64.HI R7, R8, R25, R9 ;  /* 0x0000001908070219 */ /* 0x000fc40000010209 */
[----:B------:R-:W-:Y:S02]  /*5cc0*/  @P0 LOP3.LUT R8, R18, R15, RZ, 0xfc, !PT ;  /* 0x0000000f12080212 */ /* 0x000fe400078efcff */
[----:B------:R-:W-:Y:S02]  /*5cd0*/  @P0 SHF.R.U32.HI R0, RZ, R0, R17 ;  /* 0x00000000ff000219 */ /* 0x000fe40000011611 */
        /* <DEDUP_REMOVED lines=25> */
[----:B------:R-:W-:Y:S02]  /*5e70*/  LOP3.LUT R4, R0, 0x3f, RZ, 0xc0, !PT ;  /* 0x0000003f00047812 */ /* 0x000fe400078ec0ff */
[--C-:B------:R-:W-:Y:S02]  /*5e80*/  SHF.R.U64 R14, R14, 0x1, R15.reuse ;  /* 0x000000010e0e7819 */ /* 0x100fe4000000120f */
        /* <DEDUP_REMOVED lines=8> */
.L_x_232:
[----:B------:R-:W-:Y:S05]  /*5f10*/  BSYNC.RECONVERGENT B3 ;  /* 0x0000000000037941 */ /* 0x000fea0003800200 */
.L_x_231:
        /* <DEDUP_REMOVED lines=36> */
.L_x_226:
[----:B------:R-:W-:Y:S02]  /*6160*/  IMAD.MOV.U32 R21, RZ, RZ, 0x0 ;  /* 0x00000000ff157424 */ /* 0x000fe400078e00ff */
[----:B------:R-:W-:Y:S02]  /*6170*/  IMAD.MOV.U32 R0, RZ, RZ, R8 ;  /* 0x000000ffff007224 */ /* 0x000fe400078e0008 */
[----:B------:R-:W-:Y:S01]  /*6180*/  IMAD.MOV.U32 R4, RZ, RZ, R11 ;  /* 0x000000ffff047224 */ /* 0x000fe200078e000b */
[----:B------:R-:W-:Y:S06]  /*6190*/  RET.REL.NODEC R20 `(_Z20x_Remap_on_gpu_part2PdS_S_S_S_S_S_S_S_iiidd) ;  /* 0xffffff9c14987950 */ /* 0x000fec0003c3ffff */
.L_x_233:
        /* <DEDUP_REMOVED lines=14> */
.L_x_479:


//--------------------- .text._Z20x_Remap_on_gpu_part1PdS_S_S_S_S_S_iiid --------------------------
	.section	.text._Z20x_Remap_on_gpu_part1PdS_S_S_S_S_S_iiid,"ax",@progbits
	.align	128
        .global         _Z20x_Remap_on_gpu_part1PdS_S_S_S_S_S_iiid
        .type           _Z20x_Remap_on_gpu_part1PdS_S_S_S_S_S_iiid,@function
        .size           _Z20x_Remap_on_gpu_part1PdS_S_S_S_S_S_iiid,(.L_x_482 - _Z20x_Remap_on_gpu_part1PdS_S_S_S_S_S_iiid)
        .other          _Z20x_Remap_on_gpu_part1PdS_S_S_S_S_S_iiid,@"STO_CUDA_ENTRY STV_DEFAULT"
_Z20x_Remap_on_gpu_part1PdS_S_S_S_S_S_iiid:
.text._Z20x_Remap_on_gpu_part1PdS_S_S_S_S_S_iiid:
[----:B------:R-:W0:Y:S01]  /*0000*/  LDC R1, c[0x0][0x37c] ;  /* 0x0000df00ff017b82 */ /* 0x000e220000000800 */
[----:B------:R-:W1:Y:S07]  /*0010*/  S2R R4, SR_CTAID.X ;  /* 0x0000000000047919 */ /* 0x000e6e0000002500 */
[----:B------:R-:W2:Y:S01]  /*0020*/  LDC R9, c[0x0][0x3b8] ;  /* 0x0000ee00ff097b82 */ /* 0x000ea20000000800 */
[----:B------:R-:W1:Y:S01]  /*0030*/  LDCU UR5, c[0x0][0x360] ;  /* 0x00006c00ff0577ac */ /* 0x000e620008000800 */
[----:B0-----:R-:W-:Y:S01]  /*0040*/  VIADD R1, R1, 0xffffffd8 ;  /* 0xffffffd801017836 */ /* 0x001fe20000000000 */
[----:B------:R-:W1:Y:S02]  /*0050*/  S2R R3, SR_TID.X ;  /* 0x0000000000037919 */ /* 0x000e640000002100 */
[----:B-1----:R-:W-:-:S05]  /*0060*/  IMAD R4, R4, UR5, R3 ;  /* 0x0000000504047c24 */ /* 0x002fca000f8e0203 */
[----:B--2---:R-:W-:-:S13]  /*0070*/  ISETP.GE.AND P0, PT, R4, R9, PT ;  /* 0x000000090400720c */ /* 0x004fda0003f06270 */
[----:B------:R-:W-:Y:S05]  /*0080*/  @P0 EXIT ;  /* 0x000000000000094d */ /* 0x000fea0003800000 */
[----:B------:R-:W0:Y:S01]  /*0090*/  LDCU UR4, c[0x0][0x3bc] ;  /* 0x00007780ff0477ac */ /* 0x000e220008000800 */
[----:B------:R-:W1:Y:S01]  /*00a0*/  LDC R0, c[0x0][0x3c0] ;  /* 0x0000f000ff007b82 */ /* 0x000e620000000800 */
[----:B------:R-:W2:Y:S01]  /*00b0*/  LDCU UR6, c[0x0][0x370] ;  /* 0x00006e00ff0677ac */ /* 0x000ea20008000800 */
[----:B------:R-:W3:Y:S06]  /*00c0*/  LDCU.64 UR8, c[0x0][0x358] ;  /* 0x00006b00ff0877ac */ /* 0x000eec0008000a00 */
[----:B------:R-:W4:Y:S01]  /*00d0*/  LDC.64 R6, c[0x0][0x3a0] ;  /* 0x0000e800ff067b82 */ /* 0x000f220000000a00 */
[----:B------:R-:W1:Y:S01]  /*00e0*/  LDCU.64 UR10, c[0x0][0x3c8] ;  /* 0x00007900ff0a77ac */ /* 0x000e620008000a00 */
[----:B------:R-:W1:Y:S01]  /*00f0*/  LDCU UR7, c[0x0][0x3b8] ;  /* 0x00007700ff0777ac */ /* 0x000e620008000800 */
[----:B0-----:R-:W-:Y:S01]  /*0100*/  UIADD3 UR14, UPT, UPT, UR4, -0x1, URZ ;  /* 0xffffffff040e7890 */ /* 0x001fe2000fffe0ff */
[----:B------:R-:W0:Y:S05]  /*0110*/  LDCU.64 UR12, c[0x4][0x8] ;  /* 0x01000100ff0c77ac */ /* 0x000e2a0008000a00 */
[----:B-1----:R-:W-:Y:S01]  /*0120*/  IMAD R5, R0, UR14, RZ ;  /* 0x0000000e00057c24 */ /* 0x002fe2000f8e02ff */
[----:B------:R-:W-:-:S02]  /*0130*/  UIADD3 UR4, UPT, UPT, UR4, -0x2, URZ ;  /* 0xfffffffe04047890 */ /* 0x000fc4000fffe0ff */
[----:B--2---:R-:W-:Y:S01]  /*0140*/  UIMAD UR5, UR5, UR6, URZ ;  /* 0x00000006050572a4 */ /* 0x004fe2000f8e02ff */
[----:B------:R-:W-:Y:S02]  /*0150*/  IMAD.IADD R0, R5, 0x1, -R0 ;  /* 0x0000000105007824 */ /* 0x000fe400078e0a00 */
[----:B0--34-:R-:W-:-:S09]  /*0160*/  IMAD.WIDE R6, R9, 0x8, R6 ;  /* 0x0000000809067825 */ /* 0x019fd200078e0206 */
.L_x_284:
[----:B------:R-:W0:Y:S08]  /*0170*/  LDC.64 R32, c[0x0][0x3a8] ;  /* 0x0000ea00ff207b82 */ /* 0x000e300000000a00 */
[----:B---3--:R-:W1:Y:S08]  /*0180*/  LDC.64 R20, c[0x0][0x3a0] ;  /* 0x0000e800ff147b82 */ /* 0x008e700000000a00 */
[----:B------:R-:W2:Y:S01]  /*0190*/  LDC R17, c[0x0][0x3c0] ;  /* 0x0000f000ff117b82 */ /* 0x000ea20000000800 */
[----:B0-----:R-:W-:-:S06]  /*01a0*/  IMAD.WIDE R32, R4, 0x8, R32 ;  /* 0x0000000804207825 */ /* 0x001fcc00078e0220 */
[----:B------:R-:W3:Y:S04]  /*01b0*/  LDG.E.64 R32, desc[UR8][R32.64] ;  /* 0x0000000820207981 */ /* 0x000ee8000c1e1b00 */
[----:B-1----:R-:W4:Y:S01]  /*01c0*/  LDG.E.64 R20, desc[UR8][R20.64] ;  /* 0x0000000814147981 */ /* 0x002f22000c1e1b00 */
[----:B------:R-:W-:Y:S01]  /*01d0*/  IABS R16, R4 ;  /* 0x0000000400107213 */ /* 0x000fe20000000000 */
        /* <DEDUP_REMOVED lines=13> */
[----:B------:R-:W-:Y:S02]  /*02b0*/  IMAD R16, R19, R14, R16 ;  /* 0x0000000e13107224 */ /* 0x000fe400078e0210 */
[----:B------:R-:W-:-:S03]  /*02c0*/  IMAD.MOV.U32 R14, RZ, RZ, 0x0 ;  /* 0x00000000ff0e7424 */ /* 0x000fc600078e00ff */
[----:B------:R-:W-:-:S13]  /*02d0*/  ISETP.GT.U32.AND P1, PT, R19, R16, PT ;  /* 0x000000101300720c */ /* 0x000fda0003f24070 */
[----:B------:R-:W-:Y:S02]  /*02e0*/  @!P1 IMAD.IADD R16, R16, 0x1, -R19 ;  /* 0x0000000110109824 */ /* 0x000fe400078e0a13 */
[----:B------:R-:W-:Y:S01]  /*02f0*/  @!P1 VIADD R30, R30, 0x1 ;  /* 0x000000011e1e9836 */ /* 0x000fe20000000000 */
[----:B------:R-:W-:Y:S02]  /*0300*/  ISETP.NE.AND P1, PT, R17, RZ, PT ;  /* 0x000000ff1100720c */ /* 0x000fe40003f25270 */
[----:B------:R-:W-:-:S13]  /*0310*/  ISETP.GE.U32.AND P0, PT, R16, R19, PT ;  /* 0x000000131000720c */ /* 0x000fda0003f06070 */
[----:B------:R-:W-:Y:S01]  /*0320*/  @P0 VIADD R30, R30, 0x1 ;  /* 0x000000011e1e0836 */ /* 0x000fe20000000000 */
        /* <DEDUP_REMOVED lines=9> */
[----:B------:R-:W-:Y:S01]  /*03c0*/  DFMA R22, R14, R10, R12 ;  /* 0x0000000a0e16722b */ /* 0x000fe2000000000c */
[----:B------:R-:W-:-:S04]  /*03d0*/  LOP3.LUT R10, R4, R17, RZ, 0x3c, !PT ;  /* 0x00000011040a7212 */ /* 0x000fc800078e3cff */
[----:B------:R-:W-:-:S03]  /*03e0*/  ISETP.GE.AND P2, PT, R10, RZ, PT ;  /* 0x000000ff0a00720c */ /* 0x000fc60003f46270 */
[----:B------:R-:W-:Y:S02]  /*03f0*/  DMUL R18, R8, R22 ;  /* 0x0000001608127228 */ /* 0x000fe40000000000 */
[----:B------:R-:W-:Y:S02]  /*0400*/  VIADD R15, R23, 0xfff00000 ;  /* 0xfff00000170f7836 */ /* 0x000fe40000000000 */
[----:B------:R-:W-:-:S04]  /*0410*/  IMAD.MOV.U32 R14, RZ, RZ, R22 ;  /* 0x000000ffff0e7224 */ /* 0x000fc800078e0016 */
[----:B------:R-:W-:Y:S02]  /*0420*/  DFMA R24, R18, -R18, R8 ;  /* 0x800000121218722b */ /* 0x000fe40000000008 */
[----:B------:R-:W-:Y:S01]  /*0430*/  @!P2 IMAD.MOV R30, RZ, RZ, -R30 ;  /* 0x000000ffff1ea224 */ /* 0x000fe200078e0a1e */
[----:B------:R-:W-:-:S05]  /*0440*/  @!P1 LOP3.LUT R30, RZ, R17, RZ, 0x33, !PT ;  /* 0x00000011ff1e9212 */ /* 0x000fca00078e33ff */
[----:B------:R-:W-:Y:S01]  /*0450*/  DFMA R10, R24, R14, R18 ;  /* 0x0000000e180a722b */ /* 0x000fe20000000012 */
[----:B------:R-:W-:Y:S10]  /*0460*/  @!P0 BRA `(.L_x_235) ;  /* 0x0000000000288947 */ /* 0x000ff40003800000 */
[----:B------:R-:W-:Y:S02]  /*0470*/  IMAD.MOV.U32 R27, RZ, RZ, R25 ;  /* 0x000000ffff1b7224 */ /* 0x000fe400078e0019 */
[----:B------:R-:W-:Y:S01]  /*0480*/  IMAD.MOV.U32 R26, RZ, RZ, R18 ;  /* 0x000000ffff1a7224 */ /* 0x000fe200078e0012 */
[----:B------:R-:W-:Y:S01]  /*0490*/  MOV R18, 0x4f0 ;  /* 0x000004f000127802 */ /* 0x000fe20000000f00 */
[----:B------:R-:W-:Y:S02]  /*04a0*/  IMAD.MOV.U32 R25, RZ, RZ, R12 ;  /* 0x000000ffff197224 */ /* 0x000fe400078e000c */
[----:B------:R-:W-:Y:S02]  /*04b0*/  IMAD.MOV.U32 R23, RZ, RZ, R15 ;  /* 0x000000ffff177224 */ /* 0x000fe400078e000f */
[----:B------:R-:W-:Y:S02]  /*04c0*/  IMAD.MOV.U32 R16, RZ, RZ, R8 ;  /* 0x000000ffff107224 */ /* 0x000fe400078e0008 */
[----:B------:R-:W-:-:S07]  /*04d0*/  IMAD.MOV.U32 R17, RZ, RZ, R9 ;  /* 0x000000ffff117224 */ /* 0x000fce00078e0009 */
[----:B------:R-:W-:Y:S05]  /*04e0*/  CALL.REL.NOINC `($__internal_7_$__cuda_sm20_dsqrt_rn_f64_mediumpath_v1) ;  /* 0x0000004400607944 */ /* 0x000fea0003c00000 */
[----:B------:R-:W-:Y:S02]  /*04f0*/  IMAD.MOV.U32 R10, RZ, RZ, R22 ;  /* 0x000000ffff0a7224 */ /* 0x000fe400078e0016 */
[----:B------:R-:W-:-:S07]  /*0500*/  IMAD.MOV.U32 R11, RZ, RZ, R23 ;  /* 0x000000ffff0b7224 */ /* 0x000fce00078e0017 */
.L_x_235:
[----:B------:R-:W-:Y:S05]  /*0510*/  BSYNC.RECONVERGENT B0 ;  /* 0x0000000000007941 */ /* 0x000fea0003800200 */
.L_x_234:
        /* <DEDUP_REMOVED lines=49> */
[----:B------:R-:W-:-:S08]  /*0830*/  DFMA R18, R14, R18, R14 ;  /* 0x000000120e12722b */ /* 0x000fd0000000000e */
[----:B------:R-:W-:Y:S01]  /*0840*/  DFMA R18, -R18, R16, R22 ;  /* 0x000000101212722b */ /* 0x000fe20000000116 */
[----:B------:R-:W-:-:S07]  /*0850*/  IMAD.MOV.U32 R16, RZ, RZ, RZ ;  /* 0x000000ffff107224 */ /* 0x000fce00078e00ff */
        /* <DEDUP_REMOVED lines=12> */
.L_x_237:
        /* <DEDUP_REMOVED lines=35> */
.L_x_238:
[----:B------:R-:W-:Y:S05]  /*0b50*/  BSYNC.RECONVERGENT B0 ;  /* 0x0000000000007941 */ /* 0x000fea0003800200 */
.L_x_236:
        /* <DEDUP_REMOVED lines=45> */
[----:B------:R-:W-:-:S05]  /*0e30*/  IMAD R14, R14, 0x100000, R17 ;  /* 0x001000000e0e7824 */ /* 0x000fca00078e0211 */
[----:B------:R-:W-:-:S04]  /*0e40*/  IADD3 R17, PT, PT, R14, -0x200000, RZ ;  /* 0xffe000000e117810 */ /* 0x000fc80007ffe0ff */
[----:B------:R-:W0:Y:S02]  /*0e50*/  MUFU.RCP64H R13, R17 ;  /* 0x00000011000d7308 */ /* 0x000e240000001800 */
[----:B0-----:R-:W-:-:S08]  /*0e60*/  DFMA R14, -R16, R12, 1 ;  /* 0x3ff00000100e742b */ /* 0x001fd0000000010c */
[----:B------:R-:W-:-:S08]  /*0e70*/  DFMA R14, R14, R14, R14 ;  /* 0x0000000e0e0e722b */ /* 0x000fd0000000000e */
[----:B------:R-:W-:-:S08]  /*0e80*/  DFMA R14, R12, R14, R12 ;  /* 0x0000000e0c0e722b */ /* 0x000fd0000000000c */
[----:B------:R-:W-:Y:S01]  /*0e90*/  DFMA R14, R14, 0.0625, R16 ;  /* 0x3fb000000e0e782b */ /* 0x000fe20000000010 */
[----:B------:R-:W-:Y:S10]  /*0ea0*/  BRA `(.L_x_241) ;  /* 0x00000000000c7947 */ /* 0x000ff40003800000 */
.L_x_240:
[----:B------:R-:W-:-:S06]  /*0eb0*/  DSETP.GTU.AND P0, PT, R10, +INF , PT ;  /* 0x7ff000000a00742a */ /* 0x000fcc0003f0c000 */
[----:B------:R-:W-:Y:S02]  /*0ec0*/  FSEL R14, R10, RZ, P0 ;  /* 0x000000ff0a0e7208 */ /* 0x000fe40000000000 */
[----:B------:R-:W-:-:S07]  /*0ed0*/  FSEL R15, R11, +QNAN , P0 ;  /* 0x7ff000000b0f7808 */ /* 0x000fce0000000000 */
.L_x_241:
[----:B------:R-:W-:Y:S05]  /*0ee0*/  BSYNC.RECONVERGENT B0 ;  /* 0x0000000000007941 */ /* 0x000fea0003800200 */
.L_x_239:
        /* <DEDUP_REMOVED lines=20> */
[----:B------:R-:W-:Y:S05]  /*1030*/  CALL.REL.NOINC `($__internal_6_$__cuda_sm20_div_rn_f64_full) ;  /* 0x0000003400247944 */ /* 0x000fea0003c00000 */
[----:B------:R-:W-:Y:S02]  /*1040*/  IMAD.MOV.U32 R12, RZ, RZ, R34 ;  /* 0x000000ffff0c7224 */ /* 0x000fe400078e0022 */
[----:B------:R-:W-:-:S07]  /*1050*/  IMAD.MOV.U32 R13, RZ, RZ, R35 ;  /* 0x000000ffff0d7224 */ /* 0x000fce00078e0023 */
.L_x_243:
[----:B------:R-:W-:Y:S05]  /*1060*/  BSYNC.RECONVERGENT B0 ;  /* 0x0000000000007941 */ /* 0x000fea0003800200 */
.L_x_242:
        /* <DEDUP_REMOVED lines=27> */
.L_x_247:
[----:B------:R-:W-:Y:S05]  /*1220*/  BSYNC.RECONVERGENT B1 ;  /* 0x0000000000017941 */ /* 0x000fea0003800200 */
.L_x_246:
        /* <DEDUP_REMOVED lines=11> */
[----:B------:R-:W-:-:S08]  /*12e0*/  UMOV UR17, 0x3ff921fb ;  /* 0x3ff921fb00117882 */ /* 0x000fd00000000000 */
        /* <DEDUP_REMOVED lines=13> */
[----:B------:R-:W-:Y:S05]  /*13c0*/  CALL.REL.NOINC `($_Z20x_Remap_on_gpu_part1PdS_S_S_S_S_S_iiid$__internal_trig_reduction_slowpathd) ;  /* 0x00000038004c7944 */ /* 0x000fea0003c00000 */
[----:B------:R-:W-:-:S07]  /*13d0*/  IMAD.MOV.U32 R8, RZ, RZ, R24 ;  /* 0x000000ffff087224 */ /* 0x000fce00078e0018 */
.L_x_251:
[----:B------:R-:W-:Y:S05]  /*13e0*/  BSYNC.RECONVERGENT B2 ;  /* 0x0000000000027941 */ /* 0x000fea0003800200 */
.L_x_250:
[----:B------:R-:W-:-:S07]  /*13f0*/  VIADD R26, R8, 0x1 ;  /* 0x00000001081a7836 */ /* 0x000fce0000000000 */
.L_x_249:
[----:B------:R-:W-:Y:S05]  /*1400*/  BSYNC.RECONVERGENT B1 ;  /* 0x0000000000017941 */ /* 0x000fea0003800200 */
.L_x_248:
        /* <DEDUP_REMOVED lines=9> */
[----:B------:R-:W-:Y:S01]  /*14a0*/  DSETP.NEU.AND P1, PT, |R28|, +INF , PT ;  /* 0x7ff000001c00742a */ /* 0x000fe20003f2d200 */
[----:B------:R-:W-:Y:S01]  /*14b0*/  IMAD.MOV.U32 R27, RZ, RZ, 0x3da8ff83 ;  /* 0x3da8ff83ff1b7424 */ /* 0x000fe200078e00ff */
[----:B------:R-:W-:Y:S01]  /*14c0*/  ISETP.NE.U32.AND P0, PT, R24, 0x1, PT ;  /* 0x000000011800780c */ /* 0x000fe20003f05070 */
[----:B------:R-:W-:Y:S01]  /*14d0*/  DMUL R24, R22, R22 ;  /* 0x0000001616187228 */ /* 0x000fe20000000000 */
[----:B------:R-:W-:Y:S02]  /*14e0*/  BSSY.RECONVERGENT B1, `(.L_x_252) ;  /* 0x0000028000017945 */ /* 0x000fe40003800200 */
        /* <DEDUP_REMOVED lines=9> */
[----:B------:R-:W-:Y:S01]  /*1580*/  DFMA R8, R24, R8, 1 ;  /* 0x3ff000001808742b */ /* 0x000fe20000000008 */
[----:B------:R-:W-:-:S09]  /*1590*/  @!P1 IMAD.MOV.U32 R24, RZ, RZ, RZ ;  /* 0x000000ffff189224 */ /* 0x000fd200078e00ff */
[----:B------:R-:W-:Y:S02]  /*15a0*/  FSEL R10, R8, R22, !P0 ;  /* 0x00000016080a7208 */ /* 0x000fe40004000000 */
[----:B------:R-:W-:Y:S01]  /*15b0*/  FSEL R11, R9, R23, !P0 ;  /* 0x00000017090b7208 */ /* 0x000fe20004000000 */
[----:B------:R-:W-:Y:S01]  /*15c0*/  @!P1 DMUL R22, RZ, R28 ;  /* 0x0000001cff169228 */ /* 0x000fe20000000000 */
[----:B------:R-:W-:-:S04]  /*15d0*/  LOP3.LUT P0, RZ, R26, 0x2, RZ, 0xc0, !PT ;  /* 0x000000021aff7812 */ /* 0x000fc8000780c0ff */
[----:B------:R-:W-:-:S10]  /*15e0*/  DADD R8, RZ, -R10 ;  /* 0x00000000ff087229 */ /* 0x000fd4000000080a */
[----:B------:R-:W-:Y:S02]  /*15f0*/  FSEL R26, R10, R8, !P0 ;  /* 0x000000080a1a7208 */ /* 0x000fe40004000000 */
[----:B------:R-:W-:Y:S01]  /*1600*/  FSEL R27, R11, R9, !P0 ;  /* 0x000000090b1b7208 */ /* 0x000fe20004000000 */
[----:B------:R-:W-:Y:S06]  /*1610*/  @!P1 BRA `(.L_x_253) ;  /* 0x0000000000509947 */ /* 0x000fec0003800000 */
[----:B------:R-:W-:Y:S01]  /*1620*/  UMOV UR16, 0x6dc9c883 ;  /* 0x6dc9c88300107882 */ /* 0x000fe20000000000 */
[----:B------:R-:W-:Y:S01]  /*1630*/  UMOV UR17, 0x3fe45f30 ;  /* 0x3fe45f3000117882 */ /* 0x000fe20000000000 */
[C---:B------:R-:W-:Y:S02]  /*1640*/  DSETP.GE.AND P0, PT, |R28|.reuse, 2.14748364800000000000e+09, PT ;  /* 0x41e000001c00742a */ /* 0x040fe40003f06200 */
        /* <DEDUP_REMOVED lines=17> */
.L_x_253:
[----:B------:R-:W-:Y:S05]  /*1760*/  BSYNC.RECONVERGENT B1 ;  /* 0x0000000000017941 */ /* 0x000fea0003800200 */
.L_x_252:
        /* <DEDUP_REMOVED lines=10> */
[----:B------:R-:W-:Y:S01]  /*1810*/  UMOV UR16, 0x24dd2f1a ;  /* 0x24dd2f1a00107882 */ /* 0x000fe20000000000 */
[----:B------:R-:W-:Y:S01]  /*1820*/  ISETP.NE.U32.AND P0, PT, R25, 0x1, PT ;  /* 0x000000011900780c */ /* 0x000fe20003f05070 */
[----:B------:R-:W-:Y:S01]  /*1830*/  IMAD.MOV.U32 R25, RZ, RZ, 0x3da8ff83 ;  /* 0x3da8ff83ff197424 */ /* 0x000fe200078e00ff */
[----:B------:R-:W-:Y:S01]  /*1840*/  DMUL R20, R20, 0.5 ;  /* 0x3fe0000014147828 */ /* 0x000fe20000000000 */
[----:B------:R-:W-:Y:S01]  /*1850*/  UMOV UR17, 0x3fe4f922 ;  /* 0x3fe4f92200117882 */ /* 0x000fe20000000000 */
[----:B------:R-:W-:Y:S01]  /*1860*/  FSEL R36, R36, -8.06006814911005101289e+34, !P0 ;  /* 0xf9785eba24247808 */ /* 0x000fe20004000000 */
[----:B------:R-:W-:Y:S01]  /*1870*/  BSSY.RECONVERGENT B1, `(.L_x_254) ;  /* 0x0000073000017945 */ /* 0x000fe20003800200 */
        /* <DEDUP_REMOVED lines=14> */
[----:B------:R-:W-:Y:S01]  /*1960*/  FSEL R11, R11, R9, !P0 ;  /* 0x000000090b0b7208 */ /* 0x000fe20004000000 */
[----:B------:R-:W-:-:S05]  /*1970*/  DMUL R8, R32, 0.5 ;  /* 0x3fe0000020087828 */ /* 0x000fca0000000000 */
[----:B------:R-:W-:-:S08]  /*1980*/  DMUL R20, R20, R10 ;  /* 0x0000000a14147228 */ /* 0x000fd00000000000 */
[----:B------:R-:W-:-:S10]  /*1990*/  DFMA R26, R8, R26, -R20 ;  /* 0x0000001a081a722b */ /* 0x000fd40000000814 */
        /* <DEDUP_REMOVED lines=54> */
[----:B------:R-:W-:Y:S01]  /*1d00*/  IMAD.MOV.U32 R10, RZ, RZ, 0x0 ;  /* 0x00000000ff0a7424 */ /* 0x000fe200078e00ff */
[----:B------:R-:W-:-:S06]  /*1d10*/  MOV R11, 0x40000000 ;  /* 0x40000000000b7802 */ /* 0x000fcc0000000f00 */
[----:B------:R-:W-:-:S10]  /*1d20*/  DFMA R12, R12, -R10, 1 ;  /* 0x3ff000000c0c742b */ /* 0x000fd4000000080a */
[----:B------:R-:W-:Y:S02]  /*1d30*/  FSEL R9, R13, 1.875, !P0 ;  /* 0x3ff000000d097808 */ /* 0x000fe40004000000 */
[----:B------:R-:W-:Y:S02]  /*1d40*/  FSEL R12, R12, RZ, !P0 ;  /* 0x000000ff0c0c7208 */ /* 0x000fe40004000000 */
[----:B------:R-:W-:Y:S01]  /*1d50*/  LOP3.LUT R13, R9, 0x80000000, R27, 0xb8, !PT ;  /* 0x80000000090d7812 */ /* 0x000fe200078eb81b */
[----:B------:R-:W-:Y:S06]  /*1d60*/  BRA `(.L_x_256) ;  /* 0x00000000008c7947 */ /* 0x000fec0003800000 */
.L_x_255:
        /* <DEDUP_REMOVED lines=35> */
.L_x_256:
[----:B------:R-:W-:Y:S05]  /*1fa0*/  BSYNC.RECONVERGENT B1 ;  /* 0x0000000000017941 */ /* 0x000fea0003800200 */
.L_x_254:
[----:B------:R-:W-:-:S11]  /*1fb0*/  DADD R28, -RZ, -R12 ;  /* 0x00000000ff1c7229 */ /* 0x000fd6000000090c */
.L_x_245:
[----:B------:R-:W-:Y:S05]  /*1fc0*/  BSYNC.RECONVERGENT B0 ;  /* 0x0000000000007941 */ /* 0x000fea0003800200 */
.L_x_244:
[----:B------:R-:W0:Y:S01]  /*1fd0*/  LDC R15, c[0x0][0x3c0] ;  /* 0x0000f000ff0f7b82 */ /* 0x000e220000000800 */
[----:B------:R-:W-:Y:S02]  /*1fe0*/  IABS R13, R4 ;  /* 0x00000004000d7213 */ /* 0x000fe40000000000 */
[----:B0-----:R-:W-:-:S04]  /*1ff0*/  IABS R12, R15 ;  /* 0x0000000f000c7213 */ /* 0x001fc80000000000 */
        /* <DEDUP_REMOVED lines=8> */
[----:B------:R-:W-:-:S04]  /*2080*/  IMAD.MOV.U32 R9, RZ, RZ, R13 ;  /* 0x000000ffff097224 */ /* 0x000fc800078e000d */
[----:B------:R-:W-:-:S04]  /*2090*/  IMAD.HI.U32 R11, R11, R9, RZ ;  /* 0x000000090b0b7227 */ /* 0x000fc800078e00ff */
[----:B------:R-:W-:-:S04]  /*20a0*/  IMAD.MOV R11, RZ, RZ, -R11 ;  /* 0x000000ffff0b7224 */ /* 0x000fc800078e0a0b */
[C---:B------:R-:W-:Y:S02]  /*20b0*/  IMAD R13, R12.reuse, R11, R9 ;  /* 0x0000000b0c0d7224 */ /* 0x040fe400078e0209 */
[----:B------:R-:W2:Y:S01]  /*20c0*/  LDG.E.64 R8, desc[UR8][R6.64+-0x8] ;  /* 0xfffff80806087981 */ /* 0x000ea2000c1e1b00 */
[----:B------:R-:W0:Y:S02]  /*20d0*/  LDC.64 R10, c[0x0][0x3b0] ;  /* 0x0000ec00ff0a7b82 */ /* 0x000e240000000a00 */
[----:B------:R-:W-:Y:S02]  /*20e0*/  ISETP.GT.U32.AND P0, PT, R12, R13, PT ;  /* 0x0000000d0c00720c */ /* 0x000fe40003f04070 */
[----:B------:R-:W-:-:S11]  /*20f0*/  ISETP.GE.AND P1, PT, R4, RZ, PT ;  /* 0x000000ff0400720c */ /* 0x000fd60003f26270 */
[----:B------:R-:W-:-:S05]  /*2100*/  @!P0 IMAD.IADD R13, R13, 0x1, -R12 ;  /* 0x000000010d0d8824 */ /* 0x000fca00078e0a0c */
[----:B------:R-:W-:Y:S02]  /*2110*/  ISETP.GT.U32.AND P0, PT, R12, R13, PT ;  /* 0x0000000d0c00720c */ /* 0x000fe40003f04070 */
[----:B------:R-:W-:-:S11]  /*2120*/  ISETP.NE.AND P2, PT, R15, RZ, PT ;  /* 0x000000ff0f00720c */ /* 0x000fd60003f45270 */
[----:B------:R-:W-:-:S04]  /*2130*/  @!P0 IMAD.IADD R13, R13, 0x1, -R12 ;  /* 0x000000010d0d8824 */ /* 0x000fc800078e0a0c */
[----:B------:R-:W-:Y:S01]  /*2140*/  @!P1 IMAD.MOV R13, RZ, RZ, -R13 ;  /* 0x000000ffff0d9224 */ /* 0x000fe200078e0a0d */
[----:B------:R-:W-:-:S05]  /*2150*/  @!P2 LOP3.LUT R13, RZ, R15, RZ, 0x33, !PT ;  /* 0x0000000fff0da212 */ /* 0x000fca00078e33ff */
[----:B0-----:R-:W-:-:S05]  /*2160*/  IMAD.WIDE R10, R13, 0x8, R10 ;  /* 0x000000080d0a7825 */ /* 0x001fca00078e020a */
[----:B------:R-:W3:Y:S01]  /*2170*/  LDG.E.64 R20, desc[UR8][R10.64] ;  /* 0x000000080a147981 */ /* 0x000ee2000c1e1b00 */
[----:B------:R-:W-:-:S05]  /*2180*/  IMAD.WIDE R22, R15, 0x8, R10 ;  /* 0x000000080f167825 */ /* 0x000fca00078e020a */
[----:B------:R3:W4:Y:S01]  /*2190*/  LDG.E.64 R16, desc[UR8][R22.64] ;  /* 0x0000000816107981 */ /* 0x000722000c1e1b00 */
[----:B------:R-:W-:-:S05]  /*21a0*/  IMAD.WIDE R12, R15, 0x8, R22 ;  /* 0x000000080f0c7825 */ /* 0x000fca00078e0216 */
[----:B------:R-:W5:Y:S01]  /*21b0*/  LDG.E.64 R14, desc[UR8][R12.64] ;  /* 0x000000080c0e7981 */ /* 0x000f62000c1e1b00 */
[----:B------:R-:W-:Y:S02]  /*21c0*/  IMAD.MOV.U32 R26, RZ, RZ, 0x0 ;  /* 0x00000000ff1a7424 */ /* 0x000fe400078e00ff */
[----:B------:R-:W-:Y:S01]  /*21d0*/  IMAD.MOV.U32 R27, RZ, RZ, 0x3fd80000 ;  /* 0x3fd80000ff1b7424 */ /* 0x000fe200078e00ff */
[----:B------:R-:W-:Y:S01]  /*21e0*/  BSSY.RECONVERGENT B0, `(.L_x_257) ;  /* 0x0000023000007945 */ /* 0x000fe20003800200 */
[----:B--2---:R-:W-:-:S06]  /*21f0*/  DFMA R2, R8, R8, R2 ;  /* 0x000000080802722b */ /* 0x004fcc0000000002 */
[----:B------:R-:W0:Y:S04]  /*2200*/  MUFU.RSQ64H R19, R3 ;  /* 0x0000000300137308 */ /* 0x000e280000001c00 */
[----:B------:R-:W-:-:S06]  /*2210*/  VIADD R18, R3, 0xfcb00000 ;  /* 0xfcb0000003127836 */ /* 0x000fcc0000000000 */
[----:B0-----:R-:W-:-:S08]  /*2220*/  DMUL R24, R18, R18 ;  /* 0x0000001212187228 */ /* 0x001fd00000000000 */
[----:B------:R-:W-:-:S08]  /*2230*/  DFMA R24, R2, -R24, 1 ;  /* 0x3ff000000218742b */ /* 0x000fd00000000818 */
[----:B------:R-:W-:Y:S02]  /*2240*/  DFMA R26, R24, R26, 0.5 ;  /* 0x3fe00000181a742b */ /* 0x000fe4000000001a */
[----:B------:R-:W-:Y:S02]  /*2250*/  DMUL R24, R18, R24 ;  /* 0x0000001812187228 */ /* 0x000fe40000000000 */
[C---:B---3--:R-:W-:Y:S02]  /*2260*/  DMUL R22, R20.reuse, -13 ;  /* 0xc02a000014167828 */ /* 0x048fe40000000000 */
[----:B------:R-:W-:-:S04]  /*2270*/  DMUL R20, R20, -70 ;  /* 0xc051800014147828 */ /* 0x000fc80000000000 */
[----:B------:R-:W-:Y:S02]  /*2280*/  DFMA R24, R26, R24, R18 ;  /* 0x000000181a18722b */ /* 0x000fe40000000012 */
[C---:B----4-:R-:W-:Y:S02]  /*2290*/  DFMA R22, R16.reuse, 5, R22 ;  /* 0x401400001016782b */ /* 0x050fe40000000016 */
[----:B------:R-:W-:-:S04]  /*22a0*/  DFMA R26, R16, 32, R20 ;  /* 0x40400000101a782b */ /* 0x000fc80000000014 */
[----:B------:R-:W-:Y:S01]  /*22b0*/  DMUL R16, R2, R24 ;  /* 0x0000001802107228 */ /* 0x000fe20000000000 */
[----:B------:R-:W-:Y:S01]  /*22c0*/  ISETP.GE.U32.AND P0, PT, R18, 0x7ca00000, PT ;  /* 0x7ca000001200780c */ /* 0x000fe20003f06070 */
[----:B-----5:R-:W-:Y:S02]  /*22d0*/  DADD R20, R22, -R14 ;  /* 0x0000000016147229 */ /* 0x020fe4000000080e */
[----:B------:R-:W-:-:S04]  /*22e0*/  DFMA R34, R14, -7, R26 ;  /* 0xc01c00000e22782b */ /* 0x000fc8000000001a */
[----:B------:R-:W-:Y:S01]  /*22f0*/  DFMA R26, R16, -R16, R2 ;  /* 0x80000010101a722b */ /* 0x000fe20000000002 */
[----:B------:R-:W-:Y:S02]  /*2300*/  VIADD R23, R25, 0xfff00000 ;  /* 0xfff0000019177836 */ /* 0x000fe40000000000 */
[----:B------:R-:W-:Y:S01]  /*2310*/  IMAD.MOV.U32 R22, RZ, RZ, R24 ;  /* 0x000000ffff167224 */ /* 0x000fe200078e0018 */
[C---:B------:R-:W-:Y:S02]  /*2320*/  DFMA R14, R28.reuse, 12, R20 ;  /* 0x402800001c0e782b */ /* 0x040fe40000000014 */
[----:B------:R-:W-:-:S03]  /*2330*/  DFMA R28, R28, 48, R34 ;  /* 0x404800001c1c782b */ /* 0x000fc60000000022 */
[----:B------:R-:W-:Y:S01]  /*2340*/  DFMA R20, R26, R22, R16 ;  /* 0x000000161a14722b */ /* 0x000fe20000000010 */
[----:B------:R-:W-:Y:S10]  /*2350*/  @!P0 BRA `(.L_x_258) ;  /* 0x00000000002c8947 */ /* 0x000ff40003800000 */
[----:B------:R-:W-:Y:S02]  /*2360*/  IMAD.MOV.U32 R22, RZ, RZ, R24 ;  /* 0x000000ffff167224 */ /* 0x000fe400078e0018 */
[----:B------:R-:W-:Y:S02]  /*2370*/  IMAD.MOV.U32 R24, RZ, RZ, R26 ;  /* 0x000000ffff187224 */ /* 0x000fe400078e001a */
[----:B------:R-:W-:Y:S02]  /*2380*/  IMAD.MOV.U32 R26, RZ, RZ, R16 ;  /* 0x000000ffff1a7224 */ /* 0x000fe400078e0010 */
[----:B------:R-:W-:Y:S02]  /*2390*/  IMAD.MOV.U32 R19, RZ, RZ, R17 ;  /* 0x000000ffff137224 */ /* 0x000fe400078e0011 */
[----:B------:R-:W-:Y:S01]  /*23a0*/  IMAD.MOV.U32 R25, RZ, RZ, R18 ;  /* 0x000000ffff197224 */ /* 0x000fe200078e0012 */
[----:B------:R-:W-:Y:S01]  /*23b0*/  MOV R18, 0x23f0 ;  /* 0x000023f000127802 */ /* 0x000fe20000000f00 */
[----:B------:R-:W-:-:S02]  /*23c0*/  IMAD.MOV.U32 R16, RZ, RZ, R2 ;  /* 0x000000ffff107224 */ /* 0x000fc400078e0002 */
[----:B------:R-:W-:-:S07]  /*23d0*/  IMAD.MOV.U32 R17, RZ, RZ, R3 ;  /* 0x000000ffff117224 */ /* 0x000fce00078e0003 */
[----:B------:R-:W-:Y:S05]  /*23e0*/  CALL.REL.NOINC `($__internal_7_$__cuda_sm20_dsqrt_rn_f64_mediumpath_v1) ;  /* 0x0000002400a07944 */ /* 0x000fea0003c00000 */
[----:B------:R-:W-:Y:S02]  /*23f0*/  IMAD.MOV.U32 R20, RZ, RZ, R22 ;  /* 0x000000ffff147224 */ /* 0x000fe400078e0016 */
[----:B------:R-:W-:-:S07]  /*2400*/  IMAD.MOV.U32 R21, RZ, RZ, R23 ;  /* 0x000000ffff157224 */ /* 0x000fce00078e0017 */
.L_x_258:
[----:B------:R-:W-:Y:S05]  /*2410*/  BSYNC.RECONVERGENT B0 ;  /* 0x0000000000007941 */ /* 0x000fea0003800200 */
.L_x_257:
        /* <DEDUP_REMOVED lines=64> */
.L_x_260:
[----:B------:R-:W-:Y:S01]  /*2820*/  DMUL R18, R20, R20 ;  /* 0x0000001414127228 */ /* 0x000fe20000000000 */
[----:B------:R-:W-:Y:S01]  /*2830*/  MOV R22, 0x420afc3d ;  /* 0x420afc3d00167802 */ /* 0x000fe20000000f00 */
[----:B------:R-:W-:Y:S01]  /*2840*/  IMAD.MOV.U32 R23, RZ, RZ, 0x3f14359f ;  /* 0x3f14359fff177424 */ /* 0x000fe200078e00ff */
[----:B------:R-:W-:Y:S01]  /*2850*/  UMOV UR16, 0xe2f5e964 ;  /* 0xe2f5e96400107882 */ /* 0x000fe20000000000 */
[----:B------:R-:W-:-:S04]  /*2860*/  UMOV UR17, 0x3ef0bc46 ;  /* 0x3ef0bc4600117882 */ /* 0x000fc80000000000 */
        /* <DEDUP_REMOVED lines=30> */
.L_x_261:
[----:B------:R-:W-:Y:S05]  /*2a50*/  BSYNC.RECONVERGENT B0 ;  /* 0x0000000000007941 */ /* 0x000fea0003800200 */
.L_x_259:
        /* <DEDUP_REMOVED lines=53> */
.L_x_263:
[----:B------:R-:W-:-:S06]  /*2db0*/  DSETP.GTU.AND P0, PT, R20, +INF , PT ;  /* 0x7ff000001400742a */ /* 0x000fcc0003f0c000 */
[----:B------:R-:W-:Y:S02]  /*2dc0*/  FSEL R22, R20, RZ, P0 ;  /* 0x000000ff14167208 */ /* 0x000fe40000000000 */
[----:B------:R-:W-:-:S07]  /*2dd0*/  FSEL R23, R21, +QNAN , P0 ;  /* 0x7ff0000015177808 */ /* 0x000fce0000000000 */
.L_x_264:
[----:B------:R-:W-:Y:S05]  /*2de0*/  BSYNC.RECONVERGENT B0 ;  /* 0x0000000000007941 */ /* 0x000fea0003800200 */
.L_x_262:
        /* <DEDUP_REMOVED lines=23> */
.L_x_266:
[----:B------:R-:W-:Y:S05]  /*2f60*/  BSYNC.RECONVERGENT B0 ;  /* 0x0000000000007941 */ /* 0x000fea0003800200 */
.L_x_265:
        /* <DEDUP_REMOVED lines=26> */
[----:B------:R-:W-:Y:S05]  /*3110*/  CALL.REL.NOINC `($__internal_6_$__cuda_sm20_div_rn_f64_full) ;  /* 0x0000001000ec7944 */ /* 0x000fea0003c00000 */
[----:B------:R-:W-:Y:S02]  /*3120*/  IMAD.MOV.U32 R2, RZ, RZ, R34 ;  /* 0x000000ffff027224 */ /* 0x000fe400078e0022 */
[----:B------:R-:W-:-:S07]  /*3130*/  IMAD.MOV.U32 R3, RZ, RZ, R35 ;  /* 0x000000ffff037224 */ /* 0x000fce00078e0023 */
.L_x_270:
[----:B------:R-:W-:Y:S05]  /*3140*/  BSYNC.RECONVERGENT B1 ;  /* 0x0000000000017941 */ /* 0x000fea0003800200 */
.L_x_269:
        /* <DEDUP_REMOVED lines=26> */
[----:B------:R-:W-:Y:S02]  /*32f0*/  IMAD.MOV.U32 R16, RZ, RZ, R24 ;  /* 0x000000ffff107224 */ /* 0x000fe400078e0018 */
[----:B------:R-:W-:Y:S02]  /*3300*/  IMAD.MOV.U32 R34, RZ, RZ, R22 ;  /* 0x000000ffff227224 */ /* 0x000fe400078e0016 */
[----:B------:R-:W-:-:S07]  /*3310*/  IMAD.MOV.U32 R35, RZ, RZ, R23 ;  /* 0x000000ffff237224 */ /* 0x000fce00078e0017 */
.L_x_274:
[----:B------:R-:W-:Y:S05]  /*3320*/  BSYNC.RECONVERGENT B2 ;  /* 0x0000000000027941 */ /* 0x000fea0003800200 */
.L_x_273:
[----:B------:R-:W-:-:S07]  /*3330*/  VIADD R31, R16, 0x1 ;  /* 0x00000001101f7836 */ /* 0x000fce0000000000 */
.L_x_272:
[----:B------:R-:W-:Y:S05]  /*3340*/  BSYNC.RECONVERGENT B1 ;  /* 0x0000000000017941 */ /* 0x000fea0003800200 */
.L_x_271:
        /* <DEDUP_REMOVED lines=9> */
[----:B------:R-:W-:Y:S01]  /*33e0*/  BSSY.RECONVERGENT B1, `(.L_x_275) ;  /* 0x0000030000017945 */ /* 0x000fe20003800200 */
[----:B------:R-:W-:Y:S01]  /*33f0*/  IMAD.MOV.U32 R39, RZ, RZ, 0x3da8ff83 ;  /* 0x3da8ff83ff277424 */ /* 0x000fe200078e00ff */
[----:B------:R-:W-:Y:S01]  /*3400*/  ISETP.NE.U32.AND P0, PT, R36, 0x1, PT ;  /* 0x000000012400780c */ /* 0x000fe20003f05070 */
[----:B------:R-:W-:-:S03]  /*3410*/  DMUL R36, R34, R34 ;  /* 0x0000002222247228 */ /* 0x000fc60000000000 */
[----:B------:R-:W-:Y:S02]  /*3420*/  FSEL R38, R38, -8.06006814911005101289e+34, !P0 ;  /* 0xf9785eba26267808 */ /* 0x000fe40004000000 */
[----:B------:R-:W-:-:S06]  /*3430*/  FSEL R39, -R39, 0.11223486810922622681, !P0 ;  /* 0x3de5db6527277808 */ /* 0x000fcc0004000100 */
[----:B--2---:R-:W-:-:S08]  /*3440*/  DFMA R16, R36, R38, R16 ;  /* 0x000000262410722b */ /* 0x004fd00000000010 */
[----:B------:R-:W-:-:S08]  /*3450*/  DFMA R16, R36, R16, R18 ;  /* 0x000000102410722b */ /* 0x000fd00000000012 */
[----:B---3--:R-:W-:Y:S02]  /*3460*/  DFMA R16, R36, R16, R20 ;  /* 0x000000102410722b */ /* 0x008fe40000000014 */
[----:B------:R-:W-:-:S06]  /*3470*/  DMUL R20, R32, 0.5 ;  /* 0x3fe0000020147828 */ /* 0x000fcc0000000000 */
        /* <DEDUP_REMOVED lines=31> */
[----:B------:R-:W-:Y:S01]  /*3670*/  MOV R35, R2 ;  /* 0x0000000200237202 */ /* 0x000fe20000000f00 */
[----:B------:R-:W-:Y:S01]  /*3680*/  IMAD.MOV.U32 R17, RZ, RZ, R3 ;  /* 0x000000ffff117224 */ /* 0x000fe200078e0003 */
[----:B------:R-:W-:-:S07]  /*3690*/  MOV R18, 0x36b0 ;  /* 0x000036b000127802 */ /* 0x000fce0000000f00 */
[----:B------:R-:W-:Y:S05]  /*36a0*/  CALL.REL.NOINC `($_Z20x_Remap_on_gpu_part1PdS_S_S_S_S_S_iiid$__internal_trig_reduction_slowpathd) ;  /* 0x0000001400947944 */ /* 0x000fea0003c00000 */
[----:B------:R-:W-:Y:S02]  /*36b0*/  IMAD.MOV.U32 R31, RZ, RZ, R24 ;  /* 0x000000ffff1f7224 */ /* 0x000fe400078e0018 */
[----:B------:R-:W-:Y:S02]  /*36c0*/  IMAD.MOV.U32 R34, RZ, RZ, R22 ;  /* 0x000000ffff227224 */ /* 0x000fe400078e0016 */
[----:B------:R-:W-:-:S07]  /*36d0*/  IMAD.MOV.U32 R35, RZ, RZ, R23 ;  /* 0x000000ffff237224 */ /* 0x000fce00078e0017 */
.L_x_276:
[----:B------:R-:W-:Y:S05]  /*36e0*/  BSYNC.RECONVERGENT B1 ;  /* 0x0000000000017941 */ /* 0x000fea0003800200 */
.L_x_275:
        /* <DEDUP_REMOVED lines=94> */
.L_x_278:
        /* <DEDUP_REMOVED lines=35> */
.L_x_279:
[----:B------:R-:W-:Y:S05]  /*3f00*/  BSYNC.RECONVERGENT B1 ;  /* 0x0000000000017941 */ /* 0x000fea0003800200 */
.L_x_277:
[----:B------:R-:W-:-:S11]  /*3f10*/  DADD R2, -RZ, -R2 ;  /* 0x00000000ff027229 */ /* 0x000fd60000000902 */
.L_x_268:
[----:B------:R-:W-:Y:S05]  /*3f20*/  BSYNC.RECONVERGENT B0 ;  /* 0x0000000000007941 */ /* 0x000fea0003800200 */
.L_x_267:
[----:B------:R-:W0:Y:S01]  /*3f30*/  LDC R9, c[0x0][0x3c0] ;  /* 0x0000f000ff097b82 */ /* 0x000e220000000800 */
[----:B------:R-:W-:-:S04]  /*3f40*/  IMAD.WIDE R16, R5, 0x8, R10 ;  /* 0x0000000805107825 */ /* 0x000fc800078e020a */
[C---:B------:R-:W-:Y:S02]  /*3f50*/  IMAD.WIDE R20, R0.reuse, 0x8, R10 ;  /* 0x0000000800147825 */ /* 0x040fe400078e020a */
[----:B------:R-:W2:Y:S04]  /*3f60*/  LDG.E.64 R16, desc[UR8][R16.64] ;  /* 0x0000000810107981 */ /* 0x000ea8000c1e1b00 */
[----:B------:R-:W3:Y:S01]  /*3f70*/  LDG.E.64 R20, desc[UR8][R20.64] ;  /* 0x0000000814147981 */ /* 0x000ee2000c1e1b00 */
[----:B0-----:R-:W-:-:S04]  /*3f80*/  IMAD.IADD R23, R0, 0x1, -R9 ;  /* 0x0000000100177824 */ /* 0x001fc800078e0a09 */
[----:B------:R-:W-:-:S06]  /*3f90*/  IMAD.WIDE R22, R23, 0x8, R10 ;  /* 0x0000000817167825 */ /* 0x000fcc00078e020a */
[----:B------:R-:W4:Y:S01]  /*3fa0*/  LDG.E.64 R22, desc[UR8][R22.64] ;  /* 0x0000000816167981 */ /* 0x000f22000c1e1b00 */
[C---:B------:R-:W-:Y:S01]  /*3fb0*/  ISETP.GE.AND P1, PT, R30.reuse, UR4, PT ;  /* 0x000000041e007c0c */ /* 0x040fe2000bf26270 */
[----:B------:R-:W-:-:S12]  /*3fc0*/  IMAD R31, R30, R9, RZ ;  /* 0x000000091e1f7224 */ /* 0x000fd800078e02ff */
[----:B------:R-:W-:Y:S01]  /*3fd0*/  @P1 ISETP.NE.AND P2, PT, R30, UR4, PT ;  /* 0x000000041e001c0c */ /* 0x000fe2000bf45270 */
[C---:B--2---:R-:W-:Y:S02]  /*3fe0*/  DMUL R18, R16.reuse, -13 ;  /* 0xc02a000010127828 */ /* 0x044fe40000000000 */
[----:B------:R-:W-:-:S06]  /*3ff0*/  DMUL R24, R16, -70 ;  /* 0xc051800010187828 */ /* 0x000fcc0000000000 */
[C---:B---3--:R-:W-:Y:S02]  /*4000*/  DFMA R18, R20.reuse, 5, R18 ;  /* 0x401400001412782b */ /* 0x048fe40000000012 */
[----:B------:R-:W-:-:S06]  /*4010*/  DFMA R24, R20, 32, R24 ;  /* 0x404000001418782b */ /* 0x000fcc0000000018 */
[----:B----4-:R-:W-:Y:S02]  /*4020*/  DADD R18, R18, -R22 ;  /* 0x0000000012127229 */ /* 0x010fe40000000816 */
[----:B------:R-:W-:-:S06]  /*4030*/  DFMA R24, R22, -7, R24 ;  /* 0xc01c00001618782b */ /* 0x000fcc0000000018 */
[C---:B------:R-:W-:Y:S02]  /*4040*/  DFMA R16, R2.reuse, 12, R18 ;  /* 0x402800000210782b */ /* 0x040fe40000000012 */
[----:B------:R-:W-:Y:S01]  /*4050*/  DFMA R24, R2, 48, R24 ;  /* 0x404800000218782b */ /* 0x000fe20000000018 */
[----:B------:R-:W-:Y:S02]  /*4060*/  IMAD.MOV.U32 R18, RZ, RZ, 0x55555555 ;  /* 0x55555555ff127424 */ /* 0x000fe400078e00ff */
[----:B------:R-:W-:-:S06]  /*4070*/  IMAD.MOV.U32 R19, RZ, RZ, 0x3fd55555 ;  /* 0x3fd55555ff137424 */ /* 0x000fcc00078e00ff */
[-C--:B------:R-:W-:Y:S02]  /*4080*/  DMUL R2, R16, R18.reuse ;  /* 0x0000001210027228 */ /* 0x080fe40000000000 */
[----:B------:R-:W-:Y:S01]  /*4090*/  @P1 DMUL R16, R24, R18 ;  /* 0x0000001218101228 */ /* 0x000fe20000000000 */
[----:B------:R-:W-:-:S04]  /*40a0*/  @!P1 IMAD.WIDE R22, R31, 0x8, R12 ;  /* 0x000000081f169825 */ /* 0x000fc800078e020c */
[----:B------:R-:W-:-:S05]  /*40b0*/  IMAD.WIDE R24, R31, 0x8, R10 ;  /* 0x000000081f187825 */ /* 0x000fca00078e020a */
[----:B------:R-:W-:Y:S01]  /*40c0*/  @P1 FSEL R16, R2, R16, !P2 ;  /* 0x0000001002101208 */ /* 0x000fe20005000000 */
[----:B------:R0:W5:Y:S01]  /*40d0*/  LDG.E.64 R12, desc[UR8][R24.64] ;  /* 0x00000008180c7981 */ /* 0x000162000c1e1b00 */
[----:B------:R-:W-:-:S06]  /*40e0*/  @P1 FSEL R17, R3, R17, !P2 ;  /* 0x0000001103111208 */ /* 0x000fcc0005000000 */
[----:B------:R0:W5:Y:S01]  /*40f0*/  @!P1 LDG.E.64 R16, desc[UR8][R22.64] ;  /* 0x0000000816109981 */ /* 0x000162000c1e1b00 */
[----:B------:R-:W-:Y:S01]  /*4100*/  ISETP.NE.AND P0, PT, R30, UR14, PT ;  /* 0x0000000e1e007c0c */ /* 0x000fe2000bf05270 */
[----:B------:R-:W-:-:S12]  /*4110*/  DMUL R26, R14, R18 ;  /* 0x000000120e1a7228 */ /* 0x000fd80000000000 */
[----:B------:R-:W-:-:S05]  /*4120*/  @P0 IMAD.WIDE R20, R9, 0x8, R24 ;  /* 0x0000000809140825 */ /* 0x000fca00078e0218 */
[----:B------:R0:W5:Y:S01]  /*4130*/  @P0 LDG.E.64 R2, desc[UR8][R20.64] ;  /* 0x0000000814020981 */ /* 0x000162000c1e1b00 */
[----:B------:R-:W-:Y:S01]  /*4140*/  ISETP.NE.AND P0, PT, R30, RZ, PT ;  /* 0x000000ff1e00720c */ /* 0x000fe20003f05270 */
[----:B------:R-:W-:Y:S01]  /*4150*/  BSSY.RECONVERGENT B0, `(.L_x_280) ;  /* 0x0000011000007945 */ /* 0x000fe20003800200 */
[----:B------:R-:W-:Y:S02]  /*4160*/  IMAD.MOV.U32 R14, RZ, RZ, R26 ;  /* 0x000000ffff0e7224 */ /* 0x000fe400078e001a */
[----:B------:R-:W-:-:S09]  /*4170*/  IMAD.MOV.U32 R15, RZ, RZ, R27 ;  /* 0x000000ffff0f7224 */ /* 0x000fd200078e001b */
[----:B0-----:R-:W-:Y:S05]  /*4180*/  @!P0 BRA `(.L_x_281) ;  /* 0x0000000000148947 */ /* 0x001fea0003800000 */
[----:B------:R-:W-:-:S04]  /*4190*/  IMAD.IADD R31, R31, 0x1, -R9 ;  /* 0x000000011f1f7824 */ /* 0x000fc800078e0a09 */
[----:B------:R-:W-:-:S06]  /*41a0*/  IMAD.WIDE R14, R31, 0x8, R10 ;  /* 0x000000081f0e7825 */ /* 0x000fcc00078e020a */
[----:B------:R-:W5:Y:S01]  /*41b0*/  LDG.E.64 R14, desc[UR8][R14.64] ;  /* 0x000000080e0e7981 */ /* 0x000f62000c1e1b00 */
[----:B------:R-:W-:-:S13]  /*41c0*/  ISETP.GT.AND P0, PT, R30, 0x1, PT ;  /* 0x000000011e00780c */ /* 0x000fda0003f04270 */
[----:B------:R-:W-:Y:S05]  /*41d0*/  @P0 BRA `(.L_x_282) ;  /* 0x0000000000140947 */ /* 0x000fea0003800000 */
.L_x_281:
[----:B------:R-:W-:Y:S01]  /*41e0*/  DMUL R28, R28, R18 ;  /* 0x000000121c1c7228 */ /* 0x000fe20000000000 */
[----:B------:R-:W-:-:S09]  /*41f0*/  ISETP.NE.AND P0, PT, R30, 0x1, PT ;  /* 0x000000011e00780c */ /* 0x000fd20003f05270 */
[----:B------:R-:W-:Y:S02]  /*4200*/  FSEL R8, R26, R28, !P0 ;  /* 0x0000001c1a087208 */ /* 0x000fe40004000000 */
[----:B------:R-:W-:Y:S01]  /*4210*/  FSEL R9, R27, R29, !P0 ;  /* 0x0000001d1b097208 */ /* 0x000fe20004000000 */
[----:B------:R-:W-:Y:S06]  /*4220*/  BRA `(.L_x_283) ;  /* 0x00000000000c7947 */ /* 0x000fec0003800000 */
.L_x_282:
[----:B------:R-:W-:-:S04]  /*4230*/  IMAD.IADD R9, R31, 0x1, -R9 ;  /* 0x000000011f097824 */ /* 0x000fc800078e0a09 */
[----:B------:R-:W-:-:S06]  /*4240*/  IMAD.WIDE R8, R9, 0x8, R10 ;  /* 0x0000000809087825 */ /* 0x000fcc00078e020a */
[----:B------:R-:W5:Y:S02]  /*4250*/  LDG.E.64 R8, desc[UR8][R8.64] ;  /* 0x0000000808087981 */ /* 0x000f64000c1e1b00 */
.L_x_283:
[----:B------:R-:W-:Y:S05]  /*4260*/  BSYNC.RECONVERGENT B0 ;  /* 0x0000000000007941 */ /* 0x000fea0003800200 */
.L_x_280:
[----:B------:R-:W0:Y:S01]  /*4270*/  LDC.64 R10, c[0x0][0x380] ;  /* 0x0000e000ff0a7b82 */ /* 0x000e220000000a00 */
[----:B-----5:R-:W-:Y:S01]  /*4280*/  DADD R8, R8, R2 ;  /* 0x0000000008087229 */ /* 0x020fe20000000002 */
[----:B------:R-:W-:Y:S01]  /*4290*/  UMOV UR16, 0x55555555 ;  /* 0x5555555500107882 */ /* 0x000fe20000000000 */
[----:B------:R-:W-:Y:S01]  /*42a0*/  DADD R16, R14, R16 ;  /* 0x000000000e107229 */ /* 0x000fe20000000010 */
[----:B------:R-:W-:Y:S01]  /*42b0*/  UMOV UR17, 0x3fb55555 ;  /* 0x3fb5555500117882 */ /* 0x000fe20000000000 */
[C---:B------:R-:W-:Y:S02]  /*42c0*/  DADD R14, R12.reuse, R14 ;  /* 0x000000000c0e7229 */ /* 0x040fe4000000000e */
[----:B------:R-:W-:Y:S01]  /*42d0*/  DADD R2, R12, R2 ;  /* 0x000000000c027229 */ /* 0x000fe20000000002 */
[----:B------:R-:W1:Y:S01]  /*42e0*/  LDC.64 R18, c[0x0][0x388] ;  /* 0x0000e200ff127b82 */ /* 0x000e620000000a00 */
[----:B------:R-:W-:Y:S02]  /*42f0*/  DMUL R8, R8, UR16 ;  /* 0x0000001008087c28 */ /* 0x000fe40008000000 */
[----:B------:R-:W-:Y:S01]  /*4300*/  DMUL R16, R16, UR16 ;  /* 0x0000001010107c28 */ /* 0x000fe20008000000 */
[----:B------:R-:W-:Y:S01]  /*4310*/  UMOV UR16, 0xaaaaaaab ;  /* 0xaaaaaaab00107882 */ /* 0x000fe20000000000 */
[----:B------:R-:W-:-:S04]  /*4320*/  UMOV UR17, 0x3fe2aaaa ;  /* 0x3fe2aaaa00117882 */ /* 0x000fc80000000000 */
[----:B------:R-:W-:Y:S02]  /*4330*/  DFMA R8, R14, UR16, -R8 ;  /* 0x000000100e087c2b */ /* 0x000fe40008000808 */
[----:B------:R-:W-:Y:S01]  /*4340*/  DFMA R16, R2, UR16, -R16 ;  /* 0x0000001002107c2b */ /* 0x000fe20008000810 */
[----:B------:R-:W2:Y:S01]  /*4350*/  LDC.64 R14, c[0x0][0x398] ;  /* 0x0000e600ff0e7b82 */ /* 0x000ea20000000a00 */
[----:B0-----:R-:W-:-:S05]  /*4360*/  IMAD.WIDE R2, R4, 0x8, R10 ;  /* 0x0000000804027825 */ /* 0x001fca00078e020a */
[----:B------:R0:W-:Y:S01]  /*4370*/  STG.E.64 desc[UR8][R2.64], R8 ;  /* 0x0000000802007986 */ /* 0x0001e2000c101b08 */
[C---:B-1----:R-:W-:Y:S02]  /*4380*/  IMAD.WIDE R10, R4.reuse, 0x8, R18 ;  /* 0x00000008040a7825 */ /* 0x042fe400078e0212 */
[----:B------:R-:W1:Y:S03]  /*4390*/  LDC.64 R18, c[0x0][0x3b0] ;  /* 0x0000ec00ff127b82 */ /* 0x000e660000000a00 */
[----:B------:R3:W-:Y:S04]  /*43a0*/  STG.E.64 desc[UR8][R10.64], R16 ;  /* 0x000000100a007986 */ /* 0x0007e8000c101b08 */
[----:B------:R-:W4:Y:S01]  /*43b0*/  LDG.E.64 R12, desc[UR8][R2.64] ;  /* 0x00000008020c7981 */ /* 0x000f22000c1e1b00 */
[----:B0-----:R-:W0:Y:S01]  /*43c0*/  LDC.64 R8, c[0x0][0x390] ;  /* 0x0000e400ff087b82 */ /* 0x001e220000000a00 */
[----:B--2---:R-:W-:-:S04]  /*43d0*/  IMAD.WIDE R14, R4, 0x8, R14 ;  /* 0x00000008040e7825 */ /* 0x004fc800078e020e */
[----:B-1----:R-:W-:Y:S01]  /*43e0*/  IMAD.WIDE R18, R4, 0x8, R18 ;  /* 0x0000000804127825 */ /* 0x002fe200078e0212 */
[----:B----4-:R-:W-:-:S07]  /*43f0*/  DADD R12, R16, -R12 ;  /* 0x00000000100c7229 */ /* 0x010fce000000080c */
[----:B------:R3:W-:Y:S04]  /*4400*/  STG.E.64 desc[UR8][R14.64], R12 ;  /* 0x0000000c0e007986 */ /* 0x0007e8000c101b08 */
[----:B------:R-:W2:Y:S04]  /*4410*/  LDG.E.64 R20, desc[UR8][R2.64] ;  /* 0x0000000802147981 */ /* 0x000ea8000c1e1b00 */
[----:B------:R-:W2:Y:S04]  /*4420*/  LDG.E.64 R22, desc[UR8][R10.64] ;  /* 0x000000080a167981 */ /* 0x000ea8000c1e1b00 */
[----:B------:R-:W4:Y:S01]  /*4430*/  LDG.E.64 R18, desc[UR8][R18.64] ;  /* 0x0000000812127981 */ /* 0x000f22000c1e1b00 */
[----:B0-----:R-:W-:-:S04]  /*4440*/  IMAD.WIDE R8, R4, 0x8, R8 ;  /* 0x0000000804087825 */ /* 0x001fc800078e0208 */
        /* <DEDUP_REMOVED lines=8> */
        .weak           $__internal_6_$__cuda_sm20_div_rn_f64_full
        .type           $__internal_6_$__cuda_sm20_div_rn_f64_full,@function
        .size           $__internal_6_$__cuda_sm20_div_rn_f64_full,($__internal_7_$__cuda_sm20_dsqrt_rn_f64_mediumpath_v1 - $__internal_6_$__cuda_sm20_div_rn_f64_full)
$__internal_6_$__cuda_sm20_div_rn_f64_full:
[C---:B------:R-:W-:Y:S01]  /*44d0*/  FSETP.GEU.AND P0, PT, |R23|.reuse, 1.469367938527859385e-39, PT ;  /* 0x001000001700780b */ /* 0x040fe20003f0e200 */
[----:B------:R-:W-:Y:S01]  /*44e0*/  IMAD.MOV.U32 R34, RZ, RZ, 0x1 ;  /* 0x00000001ff227424 */ /* 0x000fe200078e00ff */
[----:B------:R-:W-:Y:S01]  /*44f0*/  LOP3.LUT R24, R23, 0x800fffff, RZ, 0xc0, !PT ;  /* 0x800fffff17187812 */ /* 0x000fe200078ec0ff */
[----:B------:R-:W-:Y:S01]  /*4500*/  IMAD.MOV.U32 R31, RZ, RZ, 0x1ca00000 ;  /* 0x1ca00000ff1f7424 */ /* 0x000fe200078e00ff */
[C---:B------:R-:W-:Y:S01]  /*4510*/  FSETP.GEU.AND P2, PT, |R19|.reuse, 1.469367938527859385e-39, PT ;  /* 0x001000001300780b */ /* 0x040fe20003f4e200 */
[----:B------:R-:W-:Y:S01]  /*4520*/  BSSY.RECONVERGENT B2, `(.L_x_285) ;  /* 0x0000052000027945 */ /* 0x000fe20003800200 */
[----:B------:R-:W-:Y:S01]  /*4530*/  LOP3.LUT R25, R24, 0x3ff00000, RZ, 0xfc, !PT ;  /* 0x3ff0000018197812 */ /* 0x000fe200078efcff */
[----:B------:R-:W-:Y:S01]  /*4540*/  IMAD.MOV.U32 R24, RZ, RZ, R22 ;  /* 0x000000ffff187224 */ /* 0x000fe200078e0016 */
[----:B------:R-:W-:Y:S02]  /*4550*/  LOP3.LUT R17, R19, 0x7ff00000, RZ, 0xc0, !PT ;  /* 0x7ff0000013117812 */ /* 0x000fe400078ec0ff */
[----:B------:R-:W-:-:S03]  /*4560*/  LOP3.LUT R41, R23, 0x7ff00000, RZ, 0xc0, !PT ;  /* 0x7ff0000017297812 */ /* 0x000fc600078ec0ff */
[----:B------:R-:W-:Y:S01]  /*4570*/  @!P0 DMUL R24, R22, 8.98846567431157953865e+307 ;  /* 0x7fe0000016188828 */ /* 0x000fe20000000000 */
[----:B------:R-:W-:Y:S01]  /*4580*/  ISETP.GE.U32.AND P1, PT, R17, R41, PT ;  /* 0x000000291100720c */ /* 0x000fe20003f26070 */
[----:B------:R-:W-:Y:S02]  /*4590*/  IMAD.MOV.U32 R40, RZ, RZ, R17 ;  /* 0x000000ffff287224 */ /* 0x000fe400078e0011 */
[----:B------:R-:W-:Y:S02]  /*45a0*/  @!P2 LOP3.LUT R26, R23, 0x7ff00000, RZ, 0xc0, !PT ;  /* 0x7ff00000171aa812 */ /* 0x000fe400078ec0ff */
[----:B------:R-:W0:Y:S02]  /*45b0*/  MUFU.RCP64H R35, R25 ;  /* 0x0000001900237308 */ /* 0x000e240000001800 */
[----:B------:R-:W-:Y:S01]  /*45c0*/  @!P2 ISETP.GE.U32.AND P3, PT, R17, R26, PT ;  /* 0x0000001a1100a20c */ /* 0x000fe20003f66070 */
[----:B------:R-:W-:Y:S01]  /*45d0*/  IMAD.MOV.U32 R26, RZ, RZ, R18 ;  /* 0x000000ffff1a7224 */ /* 0x000fe200078e0012 */
[----:B------:R-:W-:-:S02]  /*45e0*/  @!P0 LOP3.LUT R41, R25, 0x7ff00000, RZ, 0xc0, !PT ;  /* 0x7ff0000019298812 */ /* 0x000fc400078ec0ff */
        /* <DEDUP_REMOVED lines=8> */
[----:B------:R-:W-:-:S04]  /*4670*/  SEL R35, R31, 0x63400000, !P1 ;  /* 0x634000001f237807 */ /* 0x000fc80004800000 */
[----:B------:R-:W-:-:S03]  /*4680*/  LOP3.LUT R27, R35, 0x800fffff, R19, 0xf8, !PT ;  /* 0x800fffff231b7812 */ /* 0x000fc600078ef813 */
[----:B------:R-:W-:-:S03]  /*4690*/  DFMA R34, R36, -R24, 1 ;  /* 0x3ff000002422742b */ /* 0x000fc60000000818 */
[----:B------:R-:W-:-:S05]  /*46a0*/  @!P2 DFMA R26, R26, 2, -R38 ;  /* 0x400000001a1aa82b */ /* 0x000fca0000000826 */
[----:B------:R-:W-:-:S05]  /*46b0*/  DFMA R34, R36, R34, R36 ;  /* 0x000000222422722b */ /* 0x000fca0000000024 */
[----:B------:R-:W-:-:S03]  /*46c0*/  @!P2 LOP3.LUT R40, R27, 0x7ff00000, RZ, 0xc0, !PT ;  /* 0x7ff000001b28a812 */ /* 0x000fc600078ec0ff */
[----:B------:R-:W-:Y:S01]  /*46d0*/  DMUL R36, R34, R26 ;  /* 0x0000001a22247228 */ /* 0x000fe20000000000 */
[----:B------:R-:W-:-:S04]  /*46e0*/  IADD3 R38, PT, PT, R40, -0x1, RZ ;  /* 0xffffffff28267810 */ /* 0x000fc80007ffe0ff */
[----:B------:R-:W-:-:S03]  /*46f0*/  ISETP.GT.U32.AND P0, PT, R38, 0x7feffffe, PT ;  /* 0x7feffffe2600780c */ /* 0x000fc60003f04070 */
[----:B------:R-:W-:Y:S01]  /*4700*/  DFMA R38, R36, -R24, R26 ;  /* 0x800000182426722b */ /* 0x000fe2000000001a */
[----:B------:R-:W-:-:S07]  /*4710*/  ISETP.GT.U32.OR P0, PT, R42, 0x7feffffe, P0 ;  /* 0x7feffffe2a00780c */ /* 0x000fce0000704470 */
[----:B------:R-:W-:-:S06]  /*4720*/  DFMA R38, R34, R38, R36 ;  /* 0x000000262226722b */ /* 0x000fcc0000000024 */
        /* <DEDUP_REMOVED lines=28> */
.L_x_286:
        /* <DEDUP_REMOVED lines=16> */
.L_x_289:
[----:B------:R-:W-:Y:S01]  /*49f0*/  LOP3.LUT R35, R23, 0x80000, RZ, 0xfc, !PT ;  /* 0x0008000017237812 */ /* 0x000fe200078efcff */
[----:B------:R-:W-:Y:S01]  /*4a00*/  IMAD.MOV.U32 R34, RZ, RZ, R22 ;  /* 0x000000ffff227224 */ /* 0x000fe200078e0016 */
[----:B------:R-:W-:Y:S06]  /*4a10*/  BRA `(.L_x_287) ;  /* 0x0000000000087947 */ /* 0x000fec0003800000 */
.L_x_288:
[----:B------:R-:W-:Y:S01]  /*4a20*/  LOP3.LUT R35, R19, 0x80000, RZ, 0xfc, !PT ;  /* 0x0008000013237812 */ /* 0x000fe200078efcff */
[----:B------:R-:W-:-:S07]  /*4a30*/  IMAD.MOV.U32 R34, RZ, RZ, R18 ;  /* 0x000000ffff227224 */ /* 0x000fce00078e0012 */
.L_x_287:
[----:B------:R-:W-:Y:S05]  /*4a40*/  BSYNC.RECONVERGENT B2 ;  /* 0x0000000000027941 */ /* 0x000fea0003800200 */
.L_x_285:
[----:B------:R-:W-:-:S04]  /*4a50*/  IMAD.MOV.U32 R17, RZ, RZ, 0x0 ;  /* 0x00000000ff117424 */ /* 0x000fc800078e00ff */
[----:B------:R-:W-:Y:S05]  /*4a60*/  RET.REL.NODEC R16 `(_Z20x_Remap_on_gpu_part1PdS_S_S_S_S_S_iiid) ;  /* 0xffffffb410647950 */ /* 0x000fea0003c3ffff */
        .weak           $__internal_7_$__cuda_sm20_dsqrt_rn_f64_mediumpath_v1
        .type           $__internal_7_$__cuda_sm20_dsqrt_rn_f64_mediumpath_v1,@function
        .size           $__internal_7_$__cuda_sm20_dsqrt_rn_f64_mediumpath_v1,($_Z20x_Remap_on_gpu_part1PdS_S_S_S_S_S_iiid$__internal_trig_reduction_slowpathd - $__internal_7_$__cuda_sm20_dsqrt_rn_f64_mediumpath_v1)
$__internal_7_$__cuda_sm20_dsqrt_rn_f64_mediumpath_v1:
[----:B------:R-:W-:Y:S01]  /*4a70*/  ISETP.GE.U32.AND P0, PT, R25, -0x3400000, PT ;  /* 0xfcc000001900780c */ /* 0x000fe20003f06070 */
[----:B------:R-:W-:Y:S01]  /*4a80*/  BSSY.RECONVERGENT B1, `(.L_x_290) ;  /* 0x0000025000017945 */ /* 0x000fe20003800200 */
[----:B------:R-:W-:Y:S02]  /*4a90*/  IMAD.MOV.U32 R25, RZ, RZ, R27 ;  /* 0x000000ffff197224 */ /* 0x000fe400078e001b */
[----:B------:R-:W-:-:S09]  /*4aa0*/  IMAD.MOV.U32 R27, RZ, RZ, R19 ;  /* 0x000000ffff1b7224 */ /* 0x000fd200078e0013 */
        /* <DEDUP_REMOVED lines=9> */
.L_x_291:
        /* <DEDUP_REMOVED lines=9> */
[----:B------:R-:W-:Y:S02]  /*4bd0*/  IMAD.MOV.U32 R22, RZ, RZ, RZ ;  /* 0x000000ffff167224 */ /* 0x000fe400078e00ff */
[----:B------:R-:W-:Y:S02]  /*4be0*/  IMAD.MOV.U32 R26, RZ, RZ, 0x0 ;  /* 0x00000000ff1a7424 */ /* 0x000fe400078e00ff */
[----:B------:R-:W-:Y:S01]  /*4bf0*/  IMAD.MOV.U32 R27, RZ, RZ, 0x3fd80000 ;  /* 0x3fd80000ff1b7424 */ /* 0x000fe200078e00ff */
        /* <DEDUP_REMOVED lines=12> */
.L_x_293:
[----:B------:R-:W-:-:S11]  /*4cc0*/  DADD R22, R16, R16 ;  /* 0x0000000010167229 */ /* 0x000fd60000000010 */
.L_x_292:
[----:B------:R-:W-:Y:S05]  /*4cd0*/  BSYNC.RECONVERGENT B1 ;  /* 0x0000000000017941 */ /* 0x000fea0003800200 */
.L_x_290:
[----:B------:R-:W-:-:S04]  /*4ce0*/  IMAD.MOV.U32 R19, RZ, RZ, 0x0 ;  /* 0x00000000ff137424 */ /* 0x000fc800078e00ff */
[----:B------:R-:W-:Y:S05]  /*4cf0*/  RET.REL.NODEC R18 `(_Z20x_Remap_on_gpu_part1PdS_S_S_S_S_S_iiid) ;  /* 0xffffffb012c07950 */ /* 0x000fea0003c3ffff */
        .type           $_Z20x_Remap_on_gpu_part1PdS_S_S_S_S_S_iiid$__internal_trig_reduction_slowpathd,@function
        .size           $_Z20x_Remap_on_gpu_part1PdS_S_S_S_S_S_iiid$__internal_trig_reduction_slowpathd,(.L_x_482 - $_Z20x_Remap_on_gpu_part1PdS_S_S_S_S_S_iiid$__internal_trig_reduction_slowpathd)
$_Z20x_Remap_on_gpu_part1PdS_S_S_S_S_S_iiid$__internal_trig_reduction_slowpathd:
[----:B------:R-:W-:Y:S01]  /*4d00*/  SHF.R.U32.HI R19, RZ, 0x14, R17 ;  /* 0x00000014ff137819 */ /* 0x000fe20000011611 */
[----:B------:R-:W-:-:S03]  /*4d10*/  IMAD.MOV.U32 R24, RZ, RZ, RZ ;  /* 0x000000ffff187224 */ /* 0x000fc600078e00ff */
        /* <DEDUP_REMOVED lines=16> */
[----:B------:R-:W-:Y:S01]  /*4e20*/  IADD3 R16, PT, PT, RZ, -R24, -R25 ;  /* 0x80000018ff107210 */ /* 0x000fe20007ffe819 */
[----:B------:R-:W-:Y:S01]  /*4e30*/  IMAD.SHL.U32 R35, R35, 0x800, RZ ;  /* 0x0000080023237824 */ /* 0x000fe200078e00ff */
[----:B------:R-:W-:Y:S01]  /*4e40*/  CS2R R38, SRZ ;  /* 0x0000000000267805 */ /* 0x000fe2000001ff00 */
[----:B------:R-:W-:Y:S01]  /*4e50*/  IMAD.MOV.U32 R34, RZ, RZ, RZ ;  /* 0x000000ffff227224 */ /* 0x000fe200078e00ff */
[----:B------:R-:W-:-:S07]  /*4e60*/  LOP3.LUT R31, R31, 0x80000000, RZ, 0xfc, !PT ;  /* 0x800000001f1f7812 */ /* 0x000fce00078efcff */
.L_x_298:
[----:B------:R-:W1:Y:S01]  /*4e70*/  LDC.64 R24, c[0x4][RZ] ;  /* 0x01000000ff187b82 */ /* 0x000e620000000a00 */
[----:B0-----:R-:W-:Y:S02]  /*4e80*/  R2UR UR16, R22 ;  /* 0x00000000161072ca */ /* 0x001fe400000e0000 */
[----:B------:R-:W-:Y:S01]  /*4e90*/  R2UR UR17, R23 ;  /* 0x00000000171172ca */ /* 0x000fe200000e0000 */
[----:B-1----:R-:W-:-:S12]  /*4ea0*/  IMAD.WIDE R42, R36, 0x8, R24 ;  /* 0x00000008242a7825 */ /* 0x002fd800078e0218 */
[----:B------:R-:W2:Y:S01]  /*4eb0*/  LDG.E.64.CONSTANT R24, desc[UR16][R42.64] ;  /* 0x000000102a187981 */ /* 0x000ea2000c1e9b00 */
[----:B------:R-:W-:Y:S01]  /*4ec0*/  MOV R40, R38 ;  /* 0x0000002600287202 */ /* 0x000fe20000000f00 */
[----:B------:R-:W-:Y:S02]  /*4ed0*/  IMAD.MOV.U32 R41, RZ, RZ, R39 ;  /* 0x000000ffff297224 */ /* 0x000fe400078e0027 */
[----:B------:R-:W-:Y:S02]  /*4ee0*/  VIADD R16, R16, 0x1 ;  /* 0x0000000110107836 */ /* 0x000fe40000000000 */
[----:B------:R-:W-:Y:S02]  /*4ef0*/  VIADD R36, R36, 0x1 ;  /* 0x0000000124247836 */ /* 0x000fe40000000000 */
[----:B--2---:R-:W-:-:S04]  /*4f00*/  IMAD.WIDE.U32 R40, P3, R24, R35, R40 ;  /* 0x0000002318287225 */ /* 0x004fc80007860028 */
[----:B------:R-:W-:Y:S02]  /*4f10*/  IMAD R38, R24, R31, RZ ;  /* 0x0000001f18267224 */ /* 0x000fe400078e02ff */
[----:B------:R-:W-:-:S03]  /*4f20*/  IMAD R37, R25, R35, RZ ;  /* 0x0000002319257224 */ /* 0x000fc600078e02ff */
[----:B------:R-:W-:-:S04]  /*4f30*/  IADD3 R38, P0, PT, R38, R41, RZ ;  /* 0x0000002926267210 */ /* 0x000fc80007f1e0ff */
[----:B------:R-:W-:Y:S01]  /*4f40*/  IADD3 R41, P1, PT, R37, R38, RZ ;  /* 0x0000002625297210 */ /* 0x000fe20007f3e0ff */
[----:B------:R-:W-:-:S04]  /*4f50*/  IMAD.HI.U32 R38, R24, R31, RZ ;  /* 0x0000001f18267227 */ /* 0x000fc800078e00ff */
[----:B------:R-:W-:-:S04]  /*4f60*/  IMAD.HI.U32 R24, R25, R35, RZ ;  /* 0x0000002319187227 */ /* 0x000fc800078e00ff */
[----:B------:R-:W-:Y:S02]  /*4f70*/  IMAD.X R39, RZ, RZ, R38, P3 ;  /* 0x000000ffff277224 */ /* 0x000fe400018e0626 */
[----:B------:R-:W-:Y:S02]  /*4f80*/  IMAD R37, R34, 0x8, R1 ;  /* 0x0000000822257824 */ /* 0x000fe400078e0201 */
[C---:B------:R-:W-:Y:S01]  /*4f90*/  IMAD.HI.U32 R38, R25.reuse, R31, RZ ;  /* 0x0000001f19267227 */ /* 0x040fe200078e00ff */
[----:B------:R-:W-:Y:S02]  /*4fa0*/  IADD3.X R24, P0, PT, R24, R39, RZ, P0, !PT ;  /* 0x0000002718187210 */ /* 0x000fe4000071e4ff */
[----:B------:R1:W-:Y:S01]  /*4fb0*/  STL.64 [R37], R40 ;  /* 0x0000002825007387 */ /* 0x0003e20000100a00 */
[----:B------:R-:W-:Y:S02]  /*4fc0*/  IMAD R25, R25, R31, RZ ;  /* 0x0000001f19197224 */ /* 0x000fe400078e02ff */
[----:B------:R-:W-:Y:S01]  /*4fd0*/  IMAD.X R38, RZ, RZ, R38, P0 ;  /* 0x000000ffff267224 */ /* 0x000fe200000e0626 */
[----:B------:R-:W-:Y:S01]  /*4fe0*/  ISETP.NE.AND P0, PT, R16, -0xf, PT ;  /* 0xfffffff11000780c */ /* 0x000fe20003f05270 */
[----:B------:R-:W-:Y:S01]  /*4ff0*/  VIADD R34, R34, 0x1 ;  /* 0x0000000122227836 */ /* 0x000fe20000000000 */
[----:B------:R-:W-:-:S05]  /*5000*/  IADD3.X R24, P1, PT, R25, R24, RZ, P1, !PT ;  /* 0x0000001819187210 */ /* 0x000fca0000f3e4ff */
[----:B------:R-:W-:Y:S02]  /*5010*/  IMAD.X R39, RZ, RZ, R38, P1 ;  /* 0x000000ffff277224 */ /* 0x000fe400008e0626 */
[----:B------:R-:W-:-:S04]  /*5020*/  IMAD.MOV.U32 R38, RZ, RZ, R24 ;  /* 0x000000ffff267224 */ /* 0x000fc800078e0018 */
[----:B-1----:R-:W-:Y:S05]  /*5030*/  @P0 BRA `(.L_x_298) ;  /* 0xfffffffc008c0947 */ /* 0x002fea000383ffff */
[----:B------:R-:W-:Y:S05]  /*5040*/  BSYNC.RECONVERGENT B4 ;  /* 0x0000000000047941 */ /* 0x000fea0003800200 */
.L_x_297:
[----:B------:R-:W-:-:S05]  /*5050*/  LOP3.LUT R16, R19, 0x7ff, RZ, 0xc0, !PT ;  /* 0x000007ff13107812 */ /* 0x000fca00078ec0ff */
[----:B------:R-:W-:-:S05]  /*5060*/  VIADD R16, R16, 0xfffffc00 ;  /* 0xfffffc0010107836 */ /* 0x000fca0000000000 */
[----:B------:R-:W-:Y:S02]  /*5070*/  SHF.R.U32.HI R22, RZ, 0x6, R16 ;  /* 0x00000006ff167819 */ /* 0x000fe40000011610 */
[----:B------:R-:W-:Y:S02]  /*5080*/  ISETP.GE.U32.AND P0, PT, R16, 0x80, PT ;  /* 0x000000801000780c */ /* 0x000fe40003f06070 */
[----:B------:R-:W-:-:S04]  /*5090*/  IADD3 R22, PT, PT, -R22, 0x13, RZ ;  /* 0x0000001316167810 */ /* 0x000fc80007ffe1ff */
[----:B------:R-:W-:-:S07]  /*50a0*/  SEL R36, R22, 0x12, P0 ;  /* 0x0000001216247807 */ /* 0x000fce0000000000 */
.L_x_296:
[----:B------:R-:W-:Y:S05]  /*50b0*/  BSYNC.RECONVERGENT B3 ;  /* 0x0000000000037941 */ /* 0x000fea0003800200 */
.L_x_295:
[C---:B------:R-:W-:Y:S02]  /*50c0*/  LOP3.LUT R16, R19.reuse, 0x7ff, RZ, 0xc0, !PT ;  /* 0x000007ff13107812 */ /* 0x040fe400078ec0ff */
[----:B------:R-:W-:-:S03]  /*50d0*/  LOP3.LUT P0, R37, R19, 0x3f, RZ, 0xc0, !PT ;  /* 0x0000003f13257812 */ /* 0x000fc6000780c0ff */
[----:B------:R-:W-:-:S05]  /*50e0*/  VIADD R16, R16, 0xfffffc00 ;  /* 0xfffffc0010107836 */ /* 0x000fca0000000000 */
[----:B------:R-:W-:-:S05]  /*50f0*/  SHF.R.U32.HI R23, RZ, 0x6, R16 ;  /* 0x00000006ff177819 */ /* 0x000fca0000011610 */
        /* <DEDUP_REMOVED lines=10> */
[--C-:B---3--:R-:W-:Y:S02]  /*51a0*/  @P0 SHF.R.U32.HI R16, RZ, 0x1, R23.reuse ;  /* 0x00000001ff100819 */ /* 0x108fe40000011617 */
[C-C-:B------:R-:W-:Y:S02]  /*51b0*/  @P0 SHF.R.U64 R31, R22.reuse, 0x1, R23.reuse ;  /* 0x00000001161f0819 */ /* 0x140fe40000001217 */
[----:B------:R-:W-:Y:S02]  /*51c0*/  @P0 SHF.L.U32 R35, R22, R37, RZ ;  /* 0x0000002516230219 */ /* 0x000fe400000006ff */
[----:B------:R-:W-:Y:S02]  /*51d0*/  @P0 SHF.R.U64 R36, R36, R19, R40 ;  /* 0x0000001324240219 */ /* 0x000fe40000001228 */
[----:B------:R-:W-:-:S02]  /*51e0*/  @P0 SHF.L.U64.HI R34, R22, R37, R23 ;  /* 0x0000002516220219 */ /* 0x000fc40000010217 */
[----:B0-----:R-:W-:Y:S02]  /*51f0*/  @P0 SHF.R.U32.HI R39, RZ, R19, R40 ;  /* 0x00000013ff270219 */ /* 0x001fe40000011628 */
[----:B----4-:R-:W-:Y:S02]  /*5200*/  @P0 SHF.L.U32 R38, R24, R37, RZ ;  /* 0x0000002518260219 */ /* 0x010fe400000006ff */
[----:B------:R-:W-:Y:S02]  /*5210*/  @P0 SHF.R.U64 R31, R31, R19, R16 ;  /* 0x000000131f1f0219 */ /* 0x000fe40000001210 */
[----:B------:R-:W-:Y:S02]  /*5220*/  @P0 LOP3.LUT R22, R35, R36, RZ, 0xfc, !PT ;  /* 0x0000002423160212 */ /* 0x000fe400078efcff */
[----:B------:R-:W-:Y:S02]  /*5230*/  @P0 LOP3.LUT R23, R34, R39, RZ, 0xfc, !PT ;  /* 0x0000002722170212 */ /* 0x000fe400078efcff */
[----:B------:R-:W-:-:S02]  /*5240*/  @P0 SHF.L.U64.HI R37, R24, R37, R25 ;  /* 0x0000002518250219 */ /* 0x000fc40000010219 */
[----:B------:R-:W-:Y:S01]  /*5250*/  @P0 LOP3.LUT R24, R38, R31, RZ, 0xfc, !PT ;  /* 0x0000001f26180212 */ /* 0x000fe200078efcff */
[C---:B------:R-:W-:Y:S01]  /*5260*/  IMAD.SHL.U32 R31, R22.reuse, 0x4, RZ ;  /* 0x00000004161f7824 */ /* 0x040fe200078e00ff */
[----:B------:R-:W-:Y:S02]  /*5270*/  @P0 SHF.R.U32.HI R16, RZ, R19, R16 ;  /* 0x00000013ff100219 */ /* 0x000fe40000011610 */
        /* <DEDUP_REMOVED lines=25> */
[C---:B------:R-:W-:Y:S02]  /*5410*/  LOP3.LUT R23, R16.reuse, 0x3f, RZ, 0xc0, !PT ;  /* 0x0000003f10177812 */ /* 0x040fe400078ec0ff */
        /* <DEDUP_REMOVED lines=9> */
.L_x_300:
[----:B------:R-:W-:Y:S05]  /*54b0*/  BSYNC.RECONVERGENT B3 ;  /* 0x0000000000037941 */ /* 0x000fea0003800200 */
.L_x_299:
        /* <DEDUP_REMOVED lines=36> */
.L_x_294:
[----:B------:R-:W-:Y:S02]  /*5700*/  IMAD.MOV.U32 R19, RZ, RZ, 0x0 ;  /* 0x00000000ff137424 */ /* 0x000fe400078e00ff */
[----:B------:R-:W-:Y:S02]  /*5710*/  IMAD.MOV.U32 R22, RZ, RZ, R35 ;  /* 0x000000ffff167224 */ /* 0x000fe400078e0023 */
[----:B------:R-:W-:Y:S01]  /*5720*/  IMAD.MOV.U32 R23, RZ, RZ, R17 ;  /* 0x000000ffff177224 */ /* 0x000fe200078e0011 */
[----:B------:R-:W-:Y:S06]  /*5730*/  RET.REL.NODEC R18 `(_Z20x_Remap_on_gpu_part1PdS_S_S_S_S_S_iiid) ;  /* 0xffffffa812307950 */ /* 0x000fec0003c3ffff */
.L_x_301:
        /* <DEDUP_REMOVED lines=12> */
.L_x_482:


//--------------------- .text._Z25Intersection_point_hori_yPdS_S_S_iii --------------------------
	.section	.text._Z25Intersection_point_hori_yPdS_S_S_iii,"ax",@progbits
	.align	128
        .global         _Z25Intersection_point_hori_yPdS_S_S_iii
        .type           _Z25Intersection_point_hori_yPdS_S_S_iii,@function
        .size           _Z25Intersection_point_hori_yPdS_S_S_iii,(.L_x_483 - _Z25Intersection_point_hori_yPdS_S_S_iii)
        .other          _Z25Intersection_point_hori_yPdS_S_S_iii,@"STO_CUDA_ENTRY STV_DEFAULT"
_Z25Intersection_point_hori_yPdS_S_S_iii:
.text._Z25Intersection_point_hori_yPdS_S_S_iii:
[----:B------:R-:W-:Y:S01]  /*0000*/  LDC R1, c[0x0][0x37c] ;  /* 0x0000df00ff017b82 */ /* 0x000fe20000000800 */
[----:B------:R-:W0:Y:S07]  /*0010*/  S2R R15, SR_TID.X ;  /* 0x00000000000f7919 */ /* 0x000e2e0000002100 */
[----:B------:R-:W0:Y:S01]  /*0020*/  S2UR UR4, SR_CTAID.X ;  /* 0x00000000000479c3 */ /* 0x000e220000002500 */
[----:B------:R-:W1:Y:S07]  /*0030*/  LDCU UR5, c[0x0][0x3a8] ;  /* 0x00007500ff0577ac */ /* 0x000e6e0008000800 */
[----:B------:R-:W0:Y:S02]  /*0040*/  LDC R0, c[0x0][0x360] ;  /* 0x0000d800ff007b82 */ /* 0x000e240000000800 */
[----:B0-----:R-:W-:-:S05]  /*0050*/  IMAD R15, R0, UR4, R15 ;  /* 0x00000004000f7c24 */ /* 0x001fca000f8e020f */
[----:B-1----:R-:W-:-:S13]  /*0060*/  ISETP.GE.AND P0, PT, R15, UR5, PT ;  /* 0x000000050f007c0c */ /* 0x002fda000bf06270 */
[----:B------:R-:W-:Y:S05]  /*0070*/  @P0 EXIT ;  /* 0x000000000000094d */ /* 0x000fea0003800000 */
[----:B------:R-:W0:Y:S01]  /*0080*/  LDC R14, c[0x0][0x3a4] ;  /* 0x0000e900ff0e7b82 */ /* 0x000e220000000800 */
[----:B------:R-:W1:Y:S01]  /*0090*/  LDCU UR4, c[0x0][0x370] ;  /* 0x00006e00ff0477ac */ /* 0x000e620008000800 */
[----:B------:R-:W2:Y:S06]  /*00a0*/  LDCU.64 UR6, c[0x0][0x358] ;  /* 0x00006b00ff0677ac */ /* 0x000eac0008000a00 */
[----:B------:R-:W3:Y:S01]  /*00b0*/  LDC.64 R4, c[0x0][0x380] ;  /* 0x0000e000ff047b82 */ /* 0x000ee20000000a00 */
[----:B------:R-:W4:Y:S07]  /*00c0*/  LDCU UR5, c[0x0][0x3a8] ;  /* 0x00007500ff0577ac */ /* 0x000f2e0008000800 */
[----:B------:R-:W2:Y:S01]  /*00d0*/  LDC.64 R6, c[0x0][0x388] ;  /* 0x0000e200ff067b82 */ /* 0x000ea20000000a00 */
[----:B-1----:R-:W-:-:S07]  /*00e0*/  IMAD R0, R0, UR4, RZ ;  /* 0x0000000400007c24 */ /* 0x002fce000f8e02ff */
[----:B------:R-:W1:Y:S01]  /*00f0*/  LDC.64 R8, c[0x0][0x398] ;  /* 0x0000e600ff087b82 */ /* 0x000e620000000a00 */
[----:B0---4-:R-:W-:-:S07]  /*0100*/  VIADD R14, R14, 0x1 ;  /* 0x000000010e0e7836 */ /* 0x011fce0000000000 */
.L_x_304:
[----:B---3--:R-:W-:-:S05]  /*0110*/  IMAD.WIDE R18, R15, 0x8, R4 ;  /* 0x000000080f127825 */ /* 0x008fca00078e0204 */
[----:B0-2---:R-:W2:Y:S01]  /*0120*/  LDG.E.64 R10, desc[UR6][R18.64] ;  /* 0x00000006120a7981 */ /* 0x005ea2000c1e1b00 */
[----:B------:R-:W-:-:S06]  /*0130*/  IMAD.WIDE R2, R14, 0x8, R18 ;  /* 0x000000080e027825 */ /* 0x000fcc00078e0212 */
[----:B------:R-:W2:Y:S01]  /*0140*/  LDG.E.64 R2, desc[UR6][R2.64] ;  /* 0x0000000602027981 */ /* 0x000ea2000c1e1b00 */
[----:B------:R-:W-:Y:S01]  /*0150*/  BSSY.RECONVERGENT B0, `(.L_x_302) ;  /* 0x0000013000007945 */ /* 0x000fe20003800200 */
[----:B--2---:R-:W-:-:S06]  /*0160*/  DADD R12, R10, -R2 ;  /* 0x000000000a0c7229 */ /* 0x004fcc0000000802 */
[----:B------:R-:W0:Y:S04]  /*0170*/  MUFU.RCP64H R17, R13 ;  /* 0x0000000d00117308 */ /* 0x000e280000001800 */
[----:B------:R-:W-:-:S06]  /*0180*/  VIADD R16, R13, 0x300402 ;  /* 0x003004020d107836 */ /* 0x000fcc0000000000 */
[----:B0-----:R-:W-:-:S08]  /*0190*/  DFMA R20, -R12, R16, 1 ;  /* 0x3ff000000c14742b */ /* 0x001fd00000000110 */
[----:B------:R-:W-:Y:S01]  /*01a0*/  DFMA R20, R20, R20, R20 ;  /* 0x000000141414722b */ /* 0x000fe20000000014 */
[----:B------:R-:W-:-:S07]  /*01b0*/  FSETP.GEU.AND P0, PT, |R16|, 5.8789094863358348022e-39, PT ;  /* 0x004004021000780b */ /* 0x000fce0003f0e200 */
[----:B------:R-:W-:-:S08]  /*01c0*/  DFMA R20, R16, R20, R16 ;  /* 0x000000141014722b */ /* 0x000fd00000000010 */
[----:B------:R-:W-:Y:S02]  /*01d0*/  DFMA R22, -R12, R20, 1 ;  /* 0x3ff000000c16742b */ /* 0x000fe40000000114 */
[----:B------:R-:W-:Y:S01]  /*01e0*/  DADD R10, R10, R2 ;  /* 0x000000000a0a7229 */ /* 0x000fe20000000002 */
[----:B------:R-:W-:-:S05]  /*01f0*/  IADD3 R17, PT, PT, R14, R15, RZ ;  /* 0x0000000f0e117210 */ /* 0x000fca0007ffe0ff */
[----:B------:R-:W-:Y:S01]  /*0200*/  DFMA R18, R20, R22, R20 ;  /* 0x000000161412722b */ /* 0x000fe20000000014 */
[----:B------:R-:W-:Y:S10]  /*0210*/  @P0 BRA `(.L_x_303) ;  /* 0x0000000000180947 */ /* 0x000ff40003800000 */
[----:B------:R-:W-:Y:S02]  /*0220*/  LOP3.LUT R16, R13, 0x7fffffff, RZ, 0xc0, !PT ;  /* 0x7fffffff0d107812 */ /* 0x000fe400078ec0ff */
[----:B------:R-:W-:-:S03]  /*0230*/  MOV R18, 0x260 ;  /* 0x0000026000127802 */ /* 0x000fc60000000f00 */
[----:B------:R-:W-:-:S07]  /*0240*/  VIADD R16, R16, 0xfff00000 ;  /* 0xfff0000010107836 */ /* 0x000fce0000000000 */
[----:B-1----:R-:W-:Y:S05]  /*0250*/  CALL.REL.NOINC `($__internal_8_$__cuda_sm20_dblrcp_rn_slowpath_v3) ;  /* 0x0000000000447944 */ /* 0x002fea0003c00000 */
[----:B------:R-:W-:Y:S01]  /*0260*/  MOV R18, R20 ;  /* 0x0000001400127202 */ /* 0x000fe20000000f00 */
[----:B------:R-:W-:-:S07]  /*0270*/  IMAD.MOV.U32 R19, RZ, RZ, R21 ;  /* 0x000000ffff137224 */ /* 0x000fce00078e0015 */
.L_x_303:
[----:B------:R-:W-:Y:S05]  /*0280*/  BSYNC.RECONVERGENT B0 ;  /* 0x0000000000007941 */ /* 0x000fea0003800200 */
.L_x_302:
[----:B------:R-:W-:-:S04]  /*0290*/  IMAD.WIDE R12, R17, 0x8, R6 ;  /* 0x00000008110c7825 */ /* 0x000fc800078e0206 */
[C---:B------:R-:W-:Y:S02]  /*02a0*/  IMAD.WIDE R16, R15.reuse, 0x8, R6 ;  /* 0x000000080f107825 */ /* 0x040fe400078e0206 */
[----:B------:R-:W2:Y:S04]  /*02b0*/  LDG.E.64 R12, desc[UR6][R12.64] ;  /* 0x000000060c0c7981 */ /* 0x000ea8000c1e1b00 */
[----:B------:R-:W2:Y:S01]  /*02c0*/  LDG.E.64 R16, desc[UR6][R16.64] ;  /* 0x0000000610107981 */ /* 0x000ea2000c1e1b00 */
[----:B------:R-:W-:Y:S01]  /*02d0*/  DFMA R10, R10, 0.5, -R2 ;  /* 0x3fe000000a0a782b */ /* 0x000fe20000000802 */
[----:B-1----:R-:W-:Y:S01]  /*02e0*/  IMAD.WIDE R2, R15, 0x8, R8 ;  /* 0x000000080f027825 */ /* 0x002fe200078e0208 */
[----:B------:R-:W-:-:S04]  /*02f0*/  IADD3 R15, PT, PT, R0, R15, RZ ;  /* 0x0000000f000f7210 */ /* 0x000fc80007ffe0ff */
[----:B------:R-:W-:Y:S01]  /*0300*/  ISETP.GE.AND P0, PT, R15, UR5, PT ;  /* 0x000000050f007c0c */ /* 0x000fe2000bf06270 */
[----:B--2---:R-:W-:-:S08]  /*0310*/  DADD R20, -R12, R16 ;  /* 0x000000000c147229 */ /* 0x004fd00000000110 */
[----:B------:R-:W-:-:S08]  /*0320*/  DMUL R18, R20, R18 ;  /* 0x0000001214127228 */ /* 0x000fd00000000000 */
[----:B------:R-:W-:-:S07]  /*0330*/  DFMA R10, R18, R10, R12 ;  /* 0x0000000a120a722b */ /* 0x000fce000000000c */
[----:B------:R0:W-:Y:S01]  /*0340*/  STG.E.64 desc[UR6][R2.64], R10 ;  /* 0x0000000a02007986 */ /* 0x0001e2000c101b06 */
[----:B------:R-:W-:Y:S05]  /*0350*/  @!P0 BRA `(.L_x_304) ;  /* 0xfffffffc006c8947 */ /* 0x000fea000383ffff */
[----:B------:R-:W-:Y:S05]  /*0360*/  EXIT ;  /* 0x000000000000794d */ /* 0x000fea0003800000 */
        .weak           $__internal_8_$__cuda_sm20_dblrcp_rn_slowpath_v3
        .type           $__internal_8_$__cuda_sm20_dblrcp_rn_slowpath_v3,@function
        .size           $__internal_8_$__cuda_sm20_dblrcp_rn_slowpath_v3,(.L_x_483 - $__internal_8_$__cuda_sm20_dblrcp_rn_slowpath_v3)
$__internal_8_$__cuda_sm20_dblrcp_rn_slowpath_v3:
[----:B------:R-:W-:Y:S01]  /*0370*/  DSETP.GTU.AND P0, PT, |R12|, +INF , PT ;  /* 0x7ff000000c00742a */ /* 0x000fe20003f0c200 */
[----:B------:R-:W-:-:S13]  /*0380*/  BSSY.RECONVERGENT B1, `(.L_x_305) ;  /* 0x0000024000017945 */ /* 0x000fda0003800200 */
[----:B------:R-:W-:Y:S05]  /*0390*/  @P0 BRA `(.L_x_306) ;  /* 0x0000000000800947 */ /* 0x000fea0003800000 */
[----:B------:R-:W-:-:S05]  /*03a0*/  LOP3.LUT R19, R13, 0x7fffffff, RZ, 0xc0, !PT ;  /* 0x7fffffff0d137812 */ /* 0x000fca00078ec0ff */
[----:B------:R-:W-:-:S05]  /*03b0*/  VIADD R20, R19, 0xffffffff ;  /* 0xffffffff13147836 */ /* 0x000fca0000000000 */
[----:B------:R-:W-:-:S13]  /*03c0*/  ISETP.GE.U32.AND P0, PT, R20, 0x7fefffff, PT ;  /* 0x7fefffff1400780c */ /* 0x000fda0003f06070 */
[----:B------:R-:W-:Y:S02]  /*03d0*/  @P0 LOP3.LUT R21, R13, 0x7ff00000, RZ, 0x3c, !PT ;  /* 0x7ff000000d150812 */ /* 0x000fe400078e3cff */
[----:B------:R-:W-:Y:S01]  /*03e0*/  @P0 MOV R20, RZ ;  /* 0x000000ff00140202 */ /* 0x000fe20000000f00 */
[----:B------:R-:W-:Y:S06]  /*03f0*/  @P0 BRA `(.L_x_307) ;  /* 0x0000000000700947 */ /* 0x000fec0003800000 */
[----:B------:R-:W-:-:S13]  /*0400*/  ISETP.GE.U32.AND P0, PT, R19, 0x1000001, PT ;  /* 0x010000011300780c */ /* 0x000fda0003f06070 */
[----:B------:R-:W-:Y:S05]  /*0410*/  @!P0 BRA `(.L_x_308) ;  /* 0x0000000000388947 */ /* 0x000fea0003800000 */
[----:B------:R-:W-:Y:S01]  /*0420*/  VIADD R21, R13, 0xc0200000 ;  /* 0xc02000000d157836 */ /* 0x000fe20000000000 */
[----:B------:R-:W-:Y:S01]  /*0430*/  MOV R20, R12 ;  /* 0x0000000c00147202 */ /* 0x000fe20000000f00 */
[----:B------:R-:W-:Y:S02]  /*0440*/  IMAD.MOV.U32 R22, RZ, RZ, R16 ;  /* 0x000000ffff167224 */ /* 0x000fe400078e0010 */
[----:B------:R-:W0:Y:S04]  /*0450*/  MUFU.RCP64H R23, R21 ;  /* 0x0000001500177308 */ /* 0x000e280000001800 */
[----:B0-----:R-:W-:-:S08]  /*0460*/  DFMA R24, -R20, R22, 1 ;  /* 0x3ff000001418742b */ /* 0x001fd00000000116 */
[----:B------:R-:W-:-:S08]  /*0470*/  DFMA R24, R24, R24, R24 ;  /* 0x000000181818722b */ /* 0x000fd00000000018 */
[----:B------:R-:W-:-:S08]  /*0480*/  DFMA R24, R22, R24, R22 ;  /* 0x000000181618722b */ /* 0x000fd00000000016 */
[----:B------:R-:W-:-:S08]  /*0490*/  DFMA R22, -R20, R24, 1 ;  /* 0x3ff000001416742b */ /* 0x000fd00000000118 */
[----:B------:R-:W-:-:S08]  /*04a0*/  DFMA R22, R24, R22, R24 ;  /* 0x000000161816722b */ /* 0x000fd00000000018 */
[----:B------:R-:W-:-:S08]  /*04b0*/  DMUL R22, R22, 2.2250738585072013831e-308 ;  /* 0x0010000016167828 */ /* 0x000fd00000000000 */
[----:B------:R-:W-:-:S08]  /*04c0*/  DFMA R12, -R12, R22, 1 ;  /* 0x3ff000000c0c742b */ /* 0x000fd00000000116 */
[----:B------:R-:W-:-:S08]  /*04d0*/  DFMA R12, R12, R12, R12 ;  /* 0x0000000c0c0c722b */ /* 0x000fd0000000000c */
[----:B------:R-:W-:Y:S01]  /*04e0*/  DFMA R20, R22, R12, R22 ;  /* 0x0000000c1614722b */ /* 0x000fe20000000016 */
[----:B------:R-:W-:Y:S10]  /*04f0*/  BRA `(.L_x_307) ;  /* 0x0000000000307947 */ /* 0x000ff40003800000 */
.L_x_308:
[----:B------:R-:W-:Y:S01]  /*0500*/  DMUL R12, R12, 8.11296384146066816958e+31 ;  /* 0x469000000c0c7828 */ /* 0x000fe20000000000 */
[----:B------:R-:W-:-:S05]  /*0510*/  MOV R20, R16 ;  /* 0x0000001000147202 */ /* 0x000fca0000000f00 */
[----:B------:R-:W0:Y:S02]  /*0520*/  MUFU.RCP64H R21, R13 ;  /* 0x0000000d00157308 */ /* 0x000e240000001800 */
[----:B0-----:R-:W-:-:S08]  /*0530*/  DFMA R22, -R12, R20, 1 ;  /* 0x3ff000000c16742b */ /* 0x001fd00000000114 */
[----:B------:R-:W-:-:S08]  /*0540*/  DFMA R22, R22, R22, R22 ;  /* 0x000000161616722b */ /* 0x000fd00000000016 */
[----:B------:R-:W-:-:S08]  /*0550*/  DFMA R22, R20, R22, R20 ;  /* 0x000000161416722b */ /* 0x000fd00000000014 */
[----:B------:R-:W-:-:S08]  /*0560*/  DFMA R20, -R12, R22, 1 ;  /* 0x3ff000000c14742b */ /* 0x000fd00000000116 */
[----:B------:R-:W-:-:S08]  /*0570*/  DFMA R20, R22, R20, R22 ;  /* 0x000000141614722b */ /* 0x000fd00000000016 */
[----:B------:R-:W-:Y:S01]  /*0580*/  DMUL R20, R20, 8.11296384146066816958e+31 ;  /* 0x4690000014147828 */ /* 0x000fe20000000000 */
[----:B------:R-:W-:Y:S10]  /*0590*/  BRA `(.L_x_307) ;  /* 0x0000000000087947 */ /* 0x000ff40003800000 */
.L_x_306:
[----:B------:R-:W-:Y:S01]  /*05a0*/  LOP3.LUT R21, R13, 0x80000, RZ, 0xfc, !PT ;  /* 0x000800000d157812 */ /* 0x000fe200078efcff */
[----:B------:R-:W-:-:S07]  /*05b0*/  IMAD.MOV.U32 R20, RZ, RZ, R12 ;  /* 0x000000ffff147224 */ /* 0x000fce00078e000c */
.L_x_307:
[----:B------:R-:W-:Y:S05]  /*05c0*/  BSYNC.RECONVERGENT B1 ;  /* 0x0000000000017941 */ /* 0x000fea0003800200 */
.L_x_305:
[----:B------:R-:W-:-:S04]  /*05d0*/  MOV R19, 0x0 ;  /* 0x0000000000137802 */ /* 0x000fc80000000f00 */
[----:B------:R-:W-:Y:S05]  /*05e0*/  RET.REL.NODEC R18 `(_Z25Intersection_point_hori_yPdS_S_S_iii) ;  /* 0xfffffff812847950 */ /* 0x000fea0003c3ffff */
.L_x_309:
        /* <DEDUP_REMOVED lines=9> */
.L_x_483:


//--------------------- .text._Z24Intersection_point_vet_xPdS_S_S_iii --------------------------
	.section	.text._Z24Intersection_point_vet_xPdS_S_S_iii,"ax",@progbits
	.align	128
        .global         _Z24Intersection_point_vet_xPdS_S_S_iii
        .type           _Z24Intersection_point_vet_xPdS_S_S_iii,@function
        .size           _Z24Intersection_point_vet_xPdS_S_S_iii,(.L_x_484 - _Z24Intersection_point_vet_xPdS_S_S_iii)
        .other          _Z24Intersection_point_vet_xPdS_S_S_iii,@"STO_CUDA_ENTRY STV_DEFAULT"
_Z24Intersection_point_vet_xPdS_S_S_iii:
.text._Z24Intersection_point_vet_xPdS_S_S_iii:
        /* <DEDUP_REMOVED lines=10> */
[----:B------:R-:W2:Y:S06]  /*00a0*/  LDCU UR4, c[0x0][0x3a4] ;  /* 0x00007480ff0477ac */ /* 0x000eac0008000800 */
[----:B------:R-:W3:Y:S01]  /*00b0*/  LDC.64 R8, c[0x0][0x388] ;  /* 0x0000e200ff087b82 */ /* 0x000ee20000000a00 */
[----:B------:R-:W4:Y:S01]  /*00c0*/  LDCU.64 UR6, c[0x0][0x358] ;  /* 0x00006b00ff0677ac */ /* 0x000f220008000a00 */
[----:B------:R-:W0:Y:S06]  /*00d0*/  LDCU UR8, c[0x0][0x3a8] ;  /* 0x00007500ff0877ac */ /* 0x000e2c0008000800 */
[----:B------:R-:W0:Y:S01]  /*00e0*/  LDC.64 R6, c[0x0][0x380] ;  /* 0x0000e000ff067b82 */ /* 0x000e220000000a00 */
[----:B-1----:R-:W-:Y:S01]  /*00f0*/  IMAD R20, R20, UR5, RZ ;  /* 0x0000000514147c24 */ /* 0x002fe2000f8e02ff */
[----:B--2---:R-:W-:-:S06]  /*0100*/  UIADD3 UR4, UPT, UPT, UR4, 0x1, URZ ;  /* 0x0000000104047890 */ /* 0x004fcc000fffe0ff */
[----:B------:R-:W1:Y:S08]  /*0110*/  LDC.64 R4, c[0x0][0x390] ;  /* 0x0000e400ff047b82 */ /* 0x000e700000000a00 */
[----:B----4-:R-:W2:Y:S02]  /*0120*/  LDC.64 R2, c[0x0][0x398] ;  /* 0x0000e600ff027b82 */ /* 0x010ea40000000a00 */
.L_x_312:
[----:B0-----:R-:W-:-:S04]  /*0130*/  IABS R13, R0 ;  /* 0x00000000000d7213 */ /* 0x001fc80000000000 */
[----:B------:R-:W0:Y:S08]  /*0140*/  I2F.RP R12, R13 ;  /* 0x0000000d000c7306 */ /* 0x000e300000209400 */
[----:B0-----:R-:W0:Y:S02]  /*0150*/  MUFU.RCP R12, R12 ;  /* 0x0000000c000c7308 */ /* 0x001e240000001000 */
[----:B0-----:R-:W-:-:S06]  /*0160*/  VIADD R10, R12, 0xffffffe ;  /* 0x0ffffffe0c0a7836 */ /* 0x001fcc0000000000 */
[----:B------:R0:W4:Y:S02]  /*0170*/  F2I.FTZ.U32.TRUNC.NTZ R11, R10 ;  /* 0x0000000a000b7305 */ /* 0x000124000021f000 */
[----:B0-----:R-:W-:Y:S02]  /*0180*/  HFMA2 R10, -RZ, RZ, 0, 0 ;  /* 0x00000000ff0a7431 */ /* 0x001fe400000001ff */
[----:B----4-:R-:W-:-:S04]  /*0190*/  IMAD.MOV R14, RZ, RZ, -R11 ;  /* 0x000000ffff0e7224 */ /* 0x010fc800078e0a0b */
[----:B------:R-:W-:Y:S01]  /*01a0*/  IMAD R15, R14, R13, RZ ;  /* 0x0000000d0e0f7224 */ /* 0x000fe200078e02ff */
[----:B------:R-:W-:-:S03]  /*01b0*/  IABS R14, R21 ;  /* 0x00000015000e7213 */ /* 0x000fc60000000000 */
[----:B------:R-:W-:Y:S01]  /*01c0*/  IMAD.HI.U32 R11, R11, R15, R10 ;  /* 0x0000000f0b0b7227 */ /* 0x000fe200078e000a */
[----:B------:R-:W-:-:S04]  /*01d0*/  LOP3.LUT R10, R21, R0, RZ, 0x3c, !PT ;  /* 0x00000000150a7212 */ /* 0x000fc800078e3cff */
[----:B------:R-:W-:Y:S01]  /*01e0*/  ISETP.GE.AND P1, PT, R10, RZ, PT ;  /* 0x000000ff0a00720c */ /* 0x000fe20003f26270 */
[----:B------:R-:W-:-:S04]  /*01f0*/  IMAD.HI.U32 R11, R11, R14, RZ ;  /* 0x0000000e0b0b7227 */ /* 0x000fc800078e00ff */
[----:B------:R-:W-:-:S04]  /*0200*/  IMAD.MOV R12, RZ, RZ, -R11 ;  /* 0x000000ffff0c7224 */ /* 0x000fc800078e0a0b */
[----:B------:R-:W-:-:S05]  /*0210*/  IMAD R12, R13, R12, R14 ;  /* 0x0000000c0d0c7224 */ /* 0x000fca00078e020e */
[----:B------:R-:W-:-:S13]  /*0220*/  ISETP.GT.U32.AND P2, PT, R13, R12, PT ;  /* 0x0000000c0d00720c */ /* 0x000fda0003f44070 */
[----:B------:R-:W-:Y:S01]  /*0230*/  @!P2 IMAD.IADD R12, R12, 0x1, -R13 ;  /* 0x000000010c0ca824 */ /* 0x000fe200078e0a0d */
[----:B------:R-:W-:Y:S02]  /*0240*/  @!P2 IADD3 R11, PT, PT, R11, 0x1, RZ ;  /* 0x000000010b0ba810 */ /* 0x000fe40007ffe0ff */
[----:B------:R-:W-:Y:S02]  /*0250*/  ISETP.NE.AND P2, PT, R0, RZ, PT ;  /* 0x000000ff0000720c */ /* 0x000fe40003f45270 */
[----:B------:R-:W-:-:S13]  /*0260*/  ISETP.GE.U32.AND P0, PT, R12, R13, PT ;  /* 0x0000000d0c00720c */ /* 0x000fda0003f06070 */
[----:B------:R-:W-:-:S04]  /*0270*/  @P0 VIADD R11, R11, 0x1 ;  /* 0x000000010b0b0836 */ /* 0x000fc80000000000 */
[----:B------:R-:W-:Y:S01]  /*0280*/  @!P1 IMAD.MOV R11, RZ, RZ, -R11 ;  /* 0x000000ffff0b9224 */ /* 0x000fe200078e0a0b */
[----:B------:R-:W-:-:S04]  /*0290*/  @!P2 LOP3.LUT R11, RZ, R0, RZ, 0x33, !PT ;  /* 0x00000000ff0ba212 */ /* 0x000fc800078e33ff */
[----:B------:R-:W-:-:S05]  /*02a0*/  IADD3 R23, PT, PT, -R11, RZ, RZ ;  /* 0x000000ff0b177210 */ /* 0x000fca0007ffe1ff */
[----:B------:R-:W-:-:S04]  /*02b0*/  IMAD R23, R0, R23, R21 ;  /* 0x0000001700177224 */ /* 0x000fc800078e0215 */
[----:B------:R-:W-:-:S04]  /*02c0*/  IMAD R25, R11, UR4, R23 ;  /* 0x000000040b197c24 */ /* 0x000fc8000f8e0217 */
[----:B---3--:R-:W-:-:S05]  /*02d0*/  IMAD.WIDE R16, R25, 0x8, R8 ;  /* 0x0000000819107825 */ /* 0x008fca00078e0208 */
[----:B------:R-:W3:Y:S04]  /*02e0*/  LDG.E.64 R12, desc[UR6][R16.64] ;  /* 0x00000006100c7981 */ /* 0x000ee8000c1e1b00 */
[----:B------:R-:W3:Y:S01]  /*02f0*/  LDG.E.64 R10, desc[UR6][R16.64+0x8] ;  /* 0x00000806100a7981 */ /* 0x000ee2000c1e1b00 */
[----:B------:R-:W-:Y:S01]  /*0300*/  BSSY.RECONVERGENT B0, `(.L_x_310) ;  /* 0x000000f000007945 */ /* 0x000fe20003800200 */
[----:B---3--:R-:W-:-:S06]  /*0310*/  DADD R12, R12, -R10 ;  /* 0x000000000c0c7229 */ /* 0x008fcc000000080a */
[----:B------:R-:W0:Y:S04]  /*0320*/  MUFU.RCP64H R15, R13 ;  /* 0x0000000d000f7308 */ /* 0x000e280000001800 */
[----:B------:R-:W-:-:S05]  /*0330*/  VIADD R14, R13, 0x300402 ;  /* 0x003004020d0e7836 */ /* 0x000fca0000000000 */
[----:B------:R-:W-:Y:S01]  /*0340*/  FSETP.GEU.AND P0, PT, |R14|, 5.8789094863358348022e-39, PT ;  /* 0x004004020e00780b */ /* 0x000fe20003f0e200 */
[----:B0-----:R-:W-:-:S08]  /*0350*/  DFMA R18, -R12, R14, 1 ;  /* 0x3ff000000c12742b */ /* 0x001fd0000000010e */
[----:B------:R-:W-:-:S08]  /*0360*/  DFMA R18, R18, R18, R18 ;  /* 0x000000121212722b */ /* 0x000fd00000000012 */
[----:B------:R-:W-:-:S08]  /*0370*/  DFMA R18, R14, R18, R14 ;  /* 0x000000120e12722b */ /* 0x000fd0000000000e */
[----:B------:R-:W-:-:S08]  /*0380*/  DFMA R26, -R12, R18, 1 ;  /* 0x3ff000000c1a742b */ /* 0x000fd00000000112 */
[----:B------:R-:W-:Y:S01]  /*0390*/  DFMA R14, R18, R26, R18 ;  /* 0x0000001a120e722b */ /* 0x000fe20000000012 */
[----:B------:R-:W-:Y:S10]  /*03a0*/  @P0 BRA `(.L_x_311) ;  /* 0x0000000000100947 */ /* 0x000ff40003800000 */
[----:B------:R-:W-:Y:S02]  /*03b0*/  LOP3.LUT R16, R13, 0x7fffffff, RZ, 0xc0, !PT ;  /* 0x7fffffff0d107812 */ /* 0x000fe400078ec0ff */
[----:B------:R-:W-:Y:S02]  /*03c0*/  MOV R22, 0x3f0 ;  /* 0x000003f000167802 */ /* 0x000fe40000000f00 */
[----:B------:R-:W-:-:S07]  /*03d0*/  IADD3 R16, PT, PT, R16, -0x100000, RZ ;  /* 0xfff0000010107810 */ /* 0x000fce0007ffe0ff */
[----:B-12---:R-:W-:Y:S05]  /*03e0*/  CALL.REL.NOINC `($__internal_9_$__cuda_sm20_dblrcp_rn_slowpath_v3) ;  /* 0x0000000000407944 */ /* 0x006fea0003c00000 */
.L_x_311:
[----:B------:R-:W-:Y:S05]  /*03f0*/  BSYNC.RECONVERGENT B0 ;  /* 0x0000000000007941 */ /* 0x000fea0003800200 */
.L_x_310:
[----:B------:R-:W-:-:S05]  /*0400*/  IMAD.WIDE R16, R25, 0x8, R6 ;  /* 0x0000000819107825 */ /* 0x000fca00078e0206 */
[----:B------:R-:W3:Y:S01]  /*0410*/  LDG.E.64 R12, desc[UR6][R16.64+0x8] ;  /* 0x00000806100c7981 */ /* 0x000ee2000c1e1b00 */
[----:B-1----:R-:W-:-:S03]  /*0420*/  IMAD.WIDE R22, R23, 0x8, R4 ;  /* 0x0000000817167825 */ /* 0x002fc600078e0204 */
[----:B------:R-:W3:Y:S04]  /*0430*/  LDG.E.64 R18, desc[UR6][R16.64] ;  /* 0x0000000610127981 */ /* 0x000ee8000c1e1b00 */
[----:B------:R-:W4:Y:S01]  /*0440*/  LDG.E.64 R22, desc[UR6][R22.64] ;  /* 0x0000000616167981 */ /* 0x000f22000c1e1b00 */
[----:B---3--:R-:W-:Y:S02]  /*0450*/  DADD R18, -R12, R18 ;  /* 0x000000000c127229 */ /* 0x008fe40000000112 */
[----:B----4-:R-:W-:-:S06]  /*0460*/  DADD R10, -R10, R22 ;  /* 0x000000000a0a7229 */ /* 0x010fcc0000000116 */
[----:B------:R-:W-:-:S08]  /*0470*/  DMUL R14, R18, R14 ;  /* 0x0000000e120e7228 */ /* 0x000fd00000000000 */
[----:B------:R-:W-:Y:S01]  /*0480*/  DFMA R10, R14, R10, R12 ;  /* 0x0000000a0e0a722b */ /* 0x000fe2000000000c */
[----:B--2---:R-:W-:-:S04]  /*0490*/  IMAD.WIDE R12, R21, 0x8, R2 ;  /* 0x00000008150c7825 */ /* 0x004fc800078e0202 */
[----:B------:R-:W-:Y:S02]  /*04a0*/  IMAD.IADD R21, R20, 0x1, R21 ;  /* 0x0000000114157824 */ /* 0x000fe400078e0215 */
[----:B------:R4:W-:Y:S03]  /*04b0*/  STG.E.64 desc[UR6][R12.64], R10 ;  /* 0x0000000a0c007986 */ /* 0x0009e6000c101b06 */
[----:B------:R-:W-:-:S13]  /*04c0*/  ISETP.GE.AND P0, PT, R21, UR8, PT ;  /* 0x0000000815007c0c */ /* 0x000fda000bf06270 */
[----:B----4-:R-:W-:Y:S05]  /*04d0*/  @!P0 BRA `(.L_x_312) ;  /* 0xfffffffc00148947 */ /* 0x010fea000383ffff */
[----:B------:R-:W-:Y:S05]  /*04e0*/  EXIT ;  /* 0x000000000000794d */ /* 0x000fea0003800000 */
        .weak           $__internal_9_$__cuda_sm20_dblrcp_rn_slowpath_v3
        .type           $__internal_9_$__cuda_sm20_dblrcp_rn_slowpath_v3,@function
        .size           $__internal_9_$__cuda_sm20_dblrcp_rn_slowpath_v3,(.L_x_484 - $__internal_9_$__cuda_sm20_dblrcp_rn_slowpath_v3)
$__internal_9_$__cuda_sm20_dblrcp_rn_slowpath_v3:
[----:B------:R-:W-:Y:S01]  /*04f0*/  DSETP.GTU.AND P0, PT, |R12|, +INF , PT ;  /* 0x7ff000000c00742a */ /* 0x000fe20003f0c200 */
[----:B------:R-:W-:-:S13]  /*0500*/  BSSY.RECONVERGENT B1, `(.L_x_313) ;  /* 0x0000022000017945 */ /* 0x000fda0003800200 */
[----:B------:R-:W-:Y:S05]  /*0510*/  @P0 BRA `(.L_x_314) ;  /* 0x0000000000780947 */ /* 0x000fea0003800000 */
[----:B------:R-:W-:-:S04]  /*0520*/  LOP3.LUT R17, R13, 0x7fffffff, RZ, 0xc0, !PT ;  /* 0x7fffffff0d117812 */ /* 0x000fc800078ec0ff */
[----:B------:R-:W-:-:S04]  /*0530*/  IADD3 R14, PT, PT, R17, -0x1, RZ ;  /* 0xffffffff110e7810 */ /* 0x000fc80007ffe0ff */
[----:B------:R-:W-:-:S13]  /*0540*/  ISETP.GE.U32.AND P0, PT, R14, 0x7fefffff, PT ;  /* 0x7fefffff0e00780c */ /* 0x000fda0003f06070 */
[----:B------:R-:W-:Y:S01]  /*0550*/  @P0 LOP3.LUT R15, R13, 0x7ff00000, RZ, 0x3c, !PT ;  /* 0x7ff000000d0f0812 */ /* 0x000fe200078e3cff */
[----:B------:R-:W-:Y:S01]  /*0560*/  @P0 IMAD.MOV.U32 R14, RZ, RZ, RZ ;  /* 0x000000ffff0e0224 */ /* 0x000fe200078e00ff */
[----:B------:R-:W-:Y:S06]  /*0570*/  @P0 BRA `(.L_x_315) ;  /* 0x0000000000680947 */ /* 0x000fec0003800000 */
[----:B------:R-:W-:-:S13]  /*0580*/  ISETP.GE.U32.AND P0, PT, R17, 0x1000001, PT ;  /* 0x010000011100780c */ /* 0x000fda0003f06070 */
[----:B------:R-:W-:Y:S05]  /*0590*/  @!P0 BRA `(.L_x_316) ;  /* 0x0000000000348947 */ /* 0x000fea0003800000 */
[----:B------:R-:W-:Y:S01]  /*05a0*/  IADD3 R15, PT, PT, R13, -0x3fe00000, RZ ;  /* 0xc02000000d0f7810 */ /* 0x000fe20007ffe0ff */
[----:B------:R-:W-:-:S03]  /*05b0*/  IMAD.MOV.U32 R14, RZ, RZ, R12 ;  /* 0x000000ffff0e7224 */ /* 0x000fc600078e000c */
[----:B------:R-:W0:Y:S03]  /*05c0*/  MUFU.RCP64H R17, R15 ;  /* 0x0000000f00117308 */ /* 0x000e260000001800 */
        /* <DEDUP_REMOVED lines=10> */
.L_x_316:
[----:B------:R-:W-:-:S06]  /*0670*/  DMUL R12, R12, 8.11296384146066816958e+31 ;  /* 0x469000000c0c7828 */ /* 0x000fcc0000000000 */
        /* <DEDUP_REMOVED lines=8> */
.L_x_314:
[----:B------:R-:W-:Y:S02]  /*0700*/  LOP3.LUT R15, R13, 0x80000, RZ, 0xfc, !PT ;  /* 0x000800000d0f7812 */ /* 0x000fe400078efcff */
[----:B------:R-:W-:-:S07]  /*0710*/  MOV R14, R12 ;  /* 0x0000000c000e7202 */ /* 0x000fce0000000f00 */
.L_x_315:
[----:B------:R-:W-:Y:S05]  /*0720*/  BSYNC.RECONVERGENT B1 ;  /* 0x0000000000017941 */ /* 0x000fea0003800200 */
.L_x_313:
[----:B------:R-:W-:Y:S01]  /*0730*/  IMAD.MOV.U32 R12, RZ, RZ, R22 ;  /* 0x000000ffff0c7224 */ /* 0x000fe200078e0016 */
[----:B------:R-:W-:-:S04]  /*0740*/  MOV R13, 0x0 ;  /* 0x00000000000d7802 */ /* 0x000fc80000000f00 */
[----:B------:R-:W-:Y:S05]  /*0750*/  RET.REL.NODEC R12 `(_Z24Intersection_point_vet_xPdS_S_S_iii) ;  /* 0xfffffff80c287950 */ /* 0x000fea0003c3ffff */
.L_x_317:
        /* <DEDUP_REMOVED lines=10> */
.L_x_484:


//--------------------- .text._Z26Get_Lagrange_points_on_gpuPdS_S_S_S_iiiddd --------------------------
	.section	.text._Z26Get_Lagrange_points_on_gpuPdS_S_S_S_iiiddd,"ax",@progbits
	.align	128
        .global         _Z26Get_Lagrange_points_on_gpuPdS_S_S_S_iiiddd
        .type           _Z26Get_Lagrange_points_on_gpuPdS_S_S_S_iiiddd,@function
        .size           _Z26Get_Lagrange_points_on_gpuPdS_S_S_S_iiiddd,(.L_x_486 - _Z26Get_Lagrange_points_on_gpuPdS_S_S_S_iiiddd)
        .other          _Z26Get_Lagrange_points_on_gpuPdS_S_S_S_iiiddd,@"STO_CUDA_ENTRY STV_DEFAULT"
_Z26Get_Lagrange_points_on_gpuPdS_S_S_S_iiiddd:
.text._Z26Get_Lagrange_points_on_gpuPdS_S_S_S_iiiddd:
[----:B------:R-:W-:Y:S01]  /*0000*/  LDC R1, c[0x0][0x37c] ;  /* 0x0000df00ff017b82 */ /* 0x000fe20000000800 */
[----:B------:R-:W0:Y:S01]  /*0010*/  S2R R7, SR_CTAID.X ;  /* 0x0000000000077919 */ /* 0x000e220000002500 */
[----:B------:R-:W0:Y:S01]  /*0020*/  LDCU UR4, c[0x0][0x360] ;  /* 0x00006c00ff0477ac */ /* 0x000e220008000800 */
[----:B------:R-:W0:Y:S01]  /*0030*/  S2R R0, SR_TID.X ;  /* 0x0000000000007919 */ /* 0x000e220000002100 */
[----:B------:R-:W1:Y:S01]  /*0040*/  LDCU UR5, c[0x0][0x3b0] ;  /* 0x00007600ff0577ac */ /* 0x000e620008000800 */
[----:B0-----:R-:W-:-:S05]  /*0050*/  IMAD R7, R7, UR4, R0 ;  /* 0x0000000407077c24 */ /* 0x001fca000f8e0200 */
[----:B-1----:R-:W-:-:S13]  /*0060*/  ISETP.GE.AND P0, PT, R7, UR5, PT ;  /* 0x0000000507007c0c */ /* 0x002fda000bf06270 */
[----:B------:R-:W-:Y:S05]  /*0070*/  @P0 EXIT ;  /* 0x000000000000094d */ /* 0x000fea0003800000 */
[----:B------:R-:W0:Y:S01]  /*0080*/  LDC.64 R26, c[0x0][0x3c8] ;  /* 0x0000f200ff1a7b82 */ /* 0x000e220000000a00 */
[----:B------:R-:W1:Y:S01]  /*0090*/  LDCU UR5, c[0x0][0x370] ;  /* 0x00006e00ff0577ac */ /* 0x000e620008000800 */
[----:B------:R-:W2:Y:S06]  /*00a0*/  LDCU.64 UR6, c[0x0][0x358] ;  /* 0x00006b00ff0677ac */ /* 0x000eac0008000a00 */
[----:B------:R-:W3:Y:S01]  /*00b0*/  LDC R10, c[0x0][0x3ac] ;  /* 0x0000eb00ff0a7b82 */ /* 0x000ee20000000800 */
[----:B------:R-:W4:Y:S01]  /*00c0*/  LDCU.64 UR8, c[0x0][0x3c8] ;  /* 0x00007900ff0877ac */ /* 0x000f220008000a00 */
[----:B------:R-:W0:Y:S01]  /*00d0*/  LDCU UR10, c[0x0][0x3b0] ;  /* 0x00007600ff0a77ac */ /* 0x000e220008000800 */
[----:B-1----:R-:W-:Y:S01]  /*00e0*/  UIMAD UR4, UR4, UR5, URZ ;  /* 0x00000005040472a4 */ /* 0x002fe2000f8e02ff */
[----:B0-----:R-:W-:-:S02]  /*00f0*/  DMUL R28, R26, 0.5 ;  /* 0x3fe000001a1c7828 */ /* 0x001fc40000000000 */
[----:B------:R-:W-:Y:S01]  /*0100*/  DMUL R26, R26, 0.25 ;  /* 0x3fd000001a1a7828 */ /* 0x000fe20000000000 */
[----:B--234-:R-:W-:-:S10]  /*0110*/  VIADD R10, R10, 0x1 ;  /* 0x000000010a0a7836 */ /* 0x01cfd40000000000 */
.L_x_456:
[-C--:B------:R-:W-:Y:S01]  /*0120*/  IABS R5, R10.reuse ;  /* 0x0000000a00057213 */ /* 0x080fe20000000000 */
[----:B------:R-:W0:Y:S01]  /*0130*/  LDC.64 R24, c[0x0][0x380] ;  /* 0x0000e000ff187b82 */ /* 0x000e220000000a00 */
[----:B------:R-:W-:Y:S02]  /*0140*/  IABS R6, R7 ;  /* 0x0000000700067213 */ /* 0x000fe40000000000 */
[----:B------:R-:W1:Y:S01]  /*0150*/  I2F.RP R0, R5 ;  /* 0x0000000500007306 */ /* 0x000e620000209400 */
[----:B------:R-:W-:-:S04]  /*0160*/  IABS R8, R10 ;  /* 0x0000000a00087213 */ /* 0x000fc80000000000 */
[----:B------:R-:W2:Y:S03]  /*0170*/  LDC.64 R22, c[0x0][0x388] ;  /* 0x0000e200ff167b82 */ /* 0x000ea60000000a00 */
[----:B-1----:R-:W1:Y:S01]  /*0180*/  MUFU.RCP R0, R0 ;  /* 0x0000000000007308 */ /* 0x002e620000001000 */
[----:B0-----:R-:W-:-:S04]  /*0190*/  IMAD.WIDE R24, R7, 0x8, R24 ;  /* 0x0000000807187825 */ /* 0x001fc800078e0218 */
[----:B--2---:R-:W-:-:S04]  /*01a0*/  IMAD.WIDE R22, R7, 0x8, R22 ;  /* 0x0000000807167825 */ /* 0x004fc800078e0216 */
[----:B-1----:R-:W-:Y:S02]  /*01b0*/  VIADD R2, R0, 0xffffffe ;  /* 0x0ffffffe00027836 */ /* 0x002fe40000000000 */
[----:B------:R-:W-:Y:S02]  /*01c0*/  IMAD.MOV R0, RZ, RZ, -R8 ;  /* 0x000000ffff007224 */ /* 0x000fe400078e0a08 */
[----:B------:R0:W1:Y:S02]  /*01d0*/  F2I.FTZ.U32.TRUNC.NTZ R3, R2 ;  /* 0x0000000200037305 */ /* 0x000064000021f000 */
[----:B0-----:R-:W-:Y:S02]  /*01e0*/  IMAD.MOV.U32 R2, RZ, RZ, RZ ;  /* 0x000000ffff027224 */ /* 0x001fe400078e00ff */
[----:B-1----:R-:W-:-:S04]  /*01f0*/  IMAD.MOV R4, RZ, RZ, -R3 ;  /* 0x000000ffff047224 */ /* 0x002fc800078e0a03 */
[----:B------:R-:W-:Y:S01]  /*0200*/  IMAD R9, R4, R5, RZ ;  /* 0x0000000504097224 */ /* 0x000fe200078e02ff */
[----:B------:R-:W-:-:S03]  /*0210*/  MOV R4, R6 ;  /* 0x0000000600047202 */ /* 0x000fc60000000f00 */
[----:B------:R-:W-:Y:S02]  /*0220*/  IMAD.HI.U32 R3, R3, R9, R2 ;  /* 0x0000000903037227 */ /* 0x000fe400078e0002 */
[----:B------:R-:W0:Y:S04]  /*0230*/  LDC.64 R8, c[0x0][0x3b8] ;  /* 0x0000ee00ff087b82 */ /* 0x000e280000000a00 */
[----:B------:R-:W-:-:S04]  /*0240*/  IMAD.HI.U32 R3, R3, R4, RZ ;  /* 0x0000000403037227 */ /* 0x000fc800078e00ff */
[----:B------:R-:W-:-:S05]  /*0250*/  IMAD R0, R3, R0, R4 ;  /* 0x0000000003007224 */ /* 0x000fca00078e0204 */
[----:B------:R-:W-:-:S13]  /*0260*/  ISETP.GT.U32.AND P1, PT, R5, R0, PT ;  /* 0x000000000500720c */ /* 0x000fda0003f24070 */
[----:B------:R-:W-:Y:S01]  /*0270*/  @!P1 IMAD.IADD R0, R0, 0x1, -R5 ;  /* 0x0000000100009824 */ /* 0x000fe200078e0a05 */
[----:B------:R-:W-:Y:S02]  /*0280*/  @!P1 IADD3 R3, PT, PT, R3, 0x1, RZ ;  /* 0x0000000103039810 */ /* 0x000fe40007ffe0ff */
[----:B------:R-:W-:Y:S02]  /*0290*/  ISETP.NE.AND P1, PT, R10, RZ, PT ;  /* 0x000000ff0a00720c */ /* 0x000fe40003f25270 */
[----:B------:R-:W-:Y:S02]  /*02a0*/  ISETP.GE.U32.AND P0, PT, R0, R5, PT ;  /* 0x000000050000720c */ /* 0x000fe40003f06070 */
[----:B------:R-:W-:Y:S01]  /*02b0*/  LOP3.LUT R0, R7, R10, RZ, 0x3c, !PT ;  /* 0x0000000a07007212 */ /* 0x000fe200078e3cff */
[----:B------:R-:W1:Y:S03]  /*02c0*/  LDC.64 R4, c[0x0][0x3c0] ;  /* 0x0000f000ff047b82 */ /* 0x000e660000000a00 */
[----:B------:R-:W-:-:S07]  /*02d0*/  ISETP.GE.AND P2, PT, R0, RZ, PT ;  /* 0x000000ff0000720c */ /* 0x000fce0003f46270 */
[----:B------:R-:W-:-:S06]  /*02e0*/  @P0 VIADD R3, R3, 0x1 ;  /* 0x0000000103030836 */ /* 0x000fcc0000000000 */
[----:B------:R-:W-:Y:S01]  /*02f0*/  @!P2 IMAD.MOV R3, RZ, RZ, -R3 ;  /* 0x000000ffff03a224 */ /* 0x000fe200078e0a03 */
[----:B------:R-:W-:-:S05]  /*0300*/  @!P1 LOP3.LUT R3, RZ, R10, RZ, 0x33, !PT ;  /* 0x0000000aff039212 */ /* 0x000fca00078e33ff */
[----:B------:R-:W-:Y:S02]  /*0310*/  IMAD.MOV R0, RZ, RZ, -R3 ;  /* 0x000000ffff007224 */ /* 0x000fe400078e0a03 */
[----:B------:R-:W0:Y:S02]  /*0320*/  I2F.F64 R2, R3 ;  /* 0x0000000300027312 */ /* 0x000e240000201c00 */
[----:B------:R-:W-:-:S06]  /*0330*/  IMAD R0, R10, R0, R7 ;  /* 0x000000000a007224 */ /* 0x000fcc00078e0207 */
[----:B------:R-:W1:Y:S01]  /*0340*/  I2F.F64 R16, R0 ;  /* 0x0000000000107312 */ /* 0x000e620000201c00 */
[----:B0-----:R-:W-:-:S07]  /*0350*/  DFMA R8, R2, R8, -4 ;  /* 0xc01000000208742b */ /* 0x001fce0000000008 */
[----:B------:R0:W-:Y:S01]  /*0360*/  STG.E.64 desc[UR6][R24.64], R8 ;  /* 0x0000000818007986 */ /* 0x0001e2000c101b06 */
[----:B-1----:R-:W-:-:S07]  /*0370*/  DFMA R16, R16, R4, -4 ;  /* 0xc01000001010742b */ /* 0x002fce0000000004 */
[----:B------:R1:W-:Y:S04]  /*0380*/  STG.E.64 desc[UR6][R22.64], R16 ;  /* 0x0000001016007986 */ /* 0x0003e8000c101b06 */
[----:B------:R-:W2:Y:S01]  /*0390*/  LDG.E.64 R14, desc[UR6][R24.64] ;  /* 0x00000006180e7981 */ /* 0x000ea2000c1e1b00 */
[----:B------:R-:W-:Y:S01]  /*03a0*/  DMUL R4, R16, R16 ;  /* 0x0000001010047228 */ /* 0x000fe20000000000 */
[----:B------:R-:W-:Y:S01]  /*03b0*/  IMAD.MOV.U32 R18, RZ, RZ, 0x0 ;  /* 0x00000000ff127424 */ /* 0x000fe200078e00ff */
[----:B------:R-:W-:Y:S01]  /*03c0*/  BSSY.RECONVERGENT B0, `(.L_x_318) ;  /* 0x0000019000007945 */ /* 0x000fe20003800200 */
[----:B------:R-:W-:-:S05]  /*03d0*/  IMAD.MOV.U32 R19, RZ, RZ, 0x3fd80000 ;  /* 0x3fd80000ff137424 */ /* 0x000fca00078e00ff */
[----:B--2---:R-:W-:-:S06]  /*03e0*/  DFMA R2, R14, R14, R4 ;  /* 0x0000000e0e02722b */ /* 0x004fcc0000000004 */
[----:B------:R-:W2:Y:S04]  /*03f0*/  MUFU.RSQ64H R31, R3 ;  /* 0x00000003001f7308 */ /* 0x000ea80000001c00 */
[----:B------:R-:W-:-:S04]  /*0400*/  IADD3 R30, PT, PT, R3, -0x3500000, RZ ;  /* 0xfcb00000031e7810 */ /* 0x000fc80007ffe0ff */
[----:B------:R-:W-:Y:S02]  /*0410*/  ISETP.GE.U32.AND P0, PT, R30, 0x7ca00000, PT ;  /* 0x7ca000001e00780c */ /* 0x000fe40003f06070 */
[----:B--2---:R-:W-:-:S08]  /*0420*/  DMUL R12, R30, R30 ;  /* 0x0000001e1e0c7228 */ /* 0x004fd00000000000 */
[----:B------:R-:W-:-:S08]  /*0430*/  DFMA R12, R2, -R12, 1 ;  /* 0x3ff00000020c742b */ /* 0x000fd0000000080c */
[----:B------:R-:W-:Y:S02]  /*0440*/  DFMA R18, R12, R18, 0.5 ;  /* 0x3fe000000c12742b */ /* 0x000fe40000000012 */
[----:B------:R-:W-:-:S08]  /*0450*/  DMUL R12, R30, R12 ;  /* 0x0000000c1e0c7228 */ /* 0x000fd00000000000 */
[----:B------:R-:W-:-:S08]  /*0460*/  DFMA R12, R18, R12, R30 ;  /* 0x0000000c120c722b */ /* 0x000fd0000000001e */
[----:B0-----:R-:W-:Y:S02]  /*0470*/  DMUL R8, R2, R12 ;  /* 0x0000000c02087228 */ /* 0x001fe40000000000 */
[----:B------:R-:W-:Y:S01]  /*0480*/  VIADD R19, R13, 0xfff00000 ;  /* 0xfff000000d137836 */ /* 0x000fe20000000000 */
[----:B------:R-:W-:-:S05]  /*0490*/  MOV R18, R12 ;  /* 0x0000000c00127202 */ /* 0x000fca0000000f00 */
[----:B------:R-:W-:-:S08]  /*04a0*/  DFMA R20, R8, -R8, R2 ;  /* 0x800000080814722b */ /* 0x000fd00000000002 */
[----:B------:R-:W-:Y:S01]  /*04b0*/  DFMA R34, R20, R18, R8 ;  /* 0x000000121422722b */ /* 0x000fe20000000008 */
[----:B-1----:R-:W-:Y:S10]  /*04c0*/  @!P0 BRA `(.L_x_319) ;  /* 0x0000000000208947 */ /* 0x002ff40003800000 */
[----:B------:R-:W-:Y:S01]  /*04d0*/  IMAD.MOV.U32 R6, RZ, RZ, R12 ;  /* 0x000000ffff067224 */ /* 0x000fe200078e000c */
[----:B------:R-:W-:Y:S01]  /*04e0*/  MOV R11, R19 ;  /* 0x00000013000b7202 */ /* 0x000fe20000000f00 */
[----:B------:R-:W-:Y:S01]  /*04f0*/  IMAD.MOV.U32 R12, RZ, RZ, R20 ;  /* 0x000000ffff0c7224 */ /* 0x000fe200078e0014 */
[----:B------:R-:W-:Y:S01]  /*0500*/  MOV R0, 0x550 ;  /* 0x0000055000007802 */ /* 0x000fe20000000f00 */
[----:B------:R-:W-:Y:S02]  /*0510*/  IMAD.MOV.U32 R13, RZ, RZ, R21 ;  /* 0x000000ffff0d7224 */ /* 0x000fe400078e0015 */
[----:B------:R-:W-:Y:S02]  /*0520*/  IMAD.MOV.U32 R32, RZ, RZ, R2 ;  /* 0x000000ffff207224 */ /* 0x000fe400078e0002 */
[----:B------:R-:W-:-:S07]  /*0530*/  IMAD.MOV.U32 R31, RZ, RZ, R3 ;  /* 0x000000ffff1f7224 */ /* 0x000fce00078e0003 */
[----:B------:R-:W-:Y:S05]  /*0540*/  CALL.REL.NOINC `($__internal_11_$__cuda_sm20_dsqrt_rn_f64_mediumpath_v1) ;  /* 0x0000009400507944 */ /* 0x000fea0003c00000 */
.L_x_319:
[----:B------:R-:W-:Y:S05]  /*0550*/  BSYNC.RECONVERGENT B0 ;  /* 0x0000000000007941 */ /* 0x000fea0003800200 */
.L_x_318:
        /* <DEDUP_REMOVED lines=10> */
[----:B------:R-:W-:Y:S01]  /*0600*/  MOV R20, 0xf89b6999 ;  /* 0xf89b699900147802 */ /* 0x000fe20000000f00 */
[----:B------:R-:W-:Y:S01]  /*0610*/  IMAD.MOV.U32 R21, RZ, RZ, 0x3e928a27 ;  /* 0x3e928a27ff157424 */ /* 0x000fe200078e00ff */
[----:B------:R-:W-:Y:S01]  /*0620*/  ISETP.GT.U32.AND P0, PT, R19, 0x40330fc1, PT ;  /* 0x40330fc11300780c */ /* 0x000fe20003f04070 */
        /* <DEDUP_REMOVED lines=51> */
.L_x_321:
        /* <DEDUP_REMOVED lines=35> */
.L_x_322:
[----:B------:R-:W-:Y:S05]  /*0b90*/  BSYNC.RECONVERGENT B0 ;  /* 0x0000000000007941 */ /* 0x000fea0003800200 */
.L_x_320:
[----:B------:R-:W-:Y:S01]  /*0ba0*/  ISETP.GT.U32.AND P4, PT, R19, 0x408633ce, PT ;  /* 0x408633ce1300780c */ /* 0x000fe20003f84070 */
[----:B------:R-:W-:-:S12]  /*0bb0*/  BSSY.RECONVERGENT B0, `(.L_x_323) ;  /* 0x0000037000007945 */ /* 0x000fd80003800200 */
[----:B------:R-:W-:Y:S05]  /*0bc0*/  @P4 BRA `(.L_x_324) ;  /* 0x0000000000c84947 */ /* 0x000fea0003800000 */
[----:B------:R-:W-:Y:S01]  /*0bd0*/  IMAD.MOV.U32 R12, RZ, RZ, 0x652b82fe ;  /* 0x652b82feff0c7424 */ /* 0x000fe200078e00ff */
[----:B------:R-:W-:Y:S01]  /*0be0*/  MOV R13, 0x3ff71547 ;  /* 0x3ff71547000d7802 */ /* 0x000fe20000000f00 */
[----:B------:R-:W-:Y:S01]  /*0bf0*/  UMOV UR12, 0xfefa39ef ;  /* 0xfefa39ef000c7882 */ /* 0x000fe20000000000 */
[----:B------:R-:W-:-:S04]  /*0c00*/  UMOV UR13, 0x3fe62e42 ;  /* 0x3fe62e42000d7882 */ /* 0x000fc80000000000 */
        /* <DEDUP_REMOVED lines=37> */
[----:B------:R-:W-:-:S05]  /*0e60*/  IMAD R12, R12, 0x100000, R31 ;  /* 0x001000000c0c7824 */ /* 0x000fca00078e021f */
[----:B------:R-:W-:Y:S01]  /*0e70*/  IADD3 R31, PT, PT, R12, -0x200000, RZ ;  /* 0xffe000000c1f7810 */ /* 0x000fe20007ffe0ff */
[----:B------:R-:W-:-:S03]  /*0e80*/  IMAD.MOV.U32 R12, RZ, RZ, RZ ;  /* 0x000000ffff0c7224 */ /* 0x000fc600078e00ff */
[----:B------:R-:W0:Y:S03]  /*0e90*/  MUFU.RCP64H R13, R31 ;  /* 0x0000001f000d7308 */ /* 0x000e260000001800 */
[----:B0-----:R-:W-:-:S08]  /*0ea0*/  DFMA R20, -R30, R12, 1 ;  /* 0x3ff000001e14742b */ /* 0x001fd0000000010c */
[----:B------:R-:W-:-:S08]  /*0eb0*/  DFMA R20, R20, R20, R20 ;  /* 0x000000141414722b */ /* 0x000fd00000000014 */
[----:B------:R-:W-:-:S08]  /*0ec0*/  DFMA R20, R12, R20, R12 ;  /* 0x000000140c14722b */ /* 0x000fd0000000000c */
[----:B------:R-:W-:Y:S01]  /*0ed0*/  DFMA R20, R20, 0.0625, R30 ;  /* 0x3fb000001414782b */ /* 0x000fe2000000001e */
[----:B------:R-:W-:Y:S10]  /*0ee0*/  BRA `(.L_x_325) ;  /* 0x00000000000c7947 */ /* 0x000ff40003800000 */
.L_x_324:
[----:B------:R-:W-:-:S06]  /*0ef0*/  DSETP.GTU.AND P0, PT, R34, +INF , PT ;  /* 0x7ff000002200742a */ /* 0x000fcc0003f0c000 */
[----:B------:R-:W-:Y:S02]  /*0f00*/  FSEL R20, R34, RZ, P0 ;  /* 0x000000ff22147208 */ /* 0x000fe40000000000 */
[----:B------:R-:W-:-:S07]  /*0f10*/  FSEL R21, R35, +QNAN , P0 ;  /* 0x7ff0000023157808 */ /* 0x000fce0000000000 */
.L_x_325:
[----:B------:R-:W-:Y:S05]  /*0f20*/  BSYNC.RECONVERGENT B0 ;  /* 0x0000000000007941 */ /* 0x000fea0003800200 */
.L_x_323:
[----:B------:R-:W-:Y:S01]  /*0f30*/  DADD R20, R20, R20 ;  /* 0x0000000014147229 */ /* 0x000fe20000000014 */
[----:B------:R-:W-:Y:S01]  /*0f40*/  IMAD.MOV.U32 R12, RZ, RZ, 0x1 ;  /* 0x00000001ff0c7424 */ /* 0x000fe200078e00ff */
[----:B------:R-:W-:Y:S01]  /*0f50*/  MOV R31, R9 ;  /* 0x00000009001f7202 */ /* 0x000fe20000000f00 */
[----:B------:R-:W-:Y:S01]  /*0f60*/  IMAD.MOV.U32 R30, RZ, RZ, R8 ;  /* 0x000000ffff1e7224 */ /* 0x000fe200078e0008 */
[----:B------:R-:W-:Y:S01]  /*0f70*/  FSETP.GEU.AND P1, PT, |R9|, 6.5827683646048100446e-37, PT ;  /* 0x036000000900780b */ /* 0x000fe20003f2e200 */
[----:B------:R-:W-:Y:S03]  /*0f80*/  BSSY.RECONVERGENT B1, `(.L_x_326) ;  /* 0x0000013000017945 */ /* 0x000fe60003800200 */
        /* <DEDUP_REMOVED lines=15> */
[----:B------:R-:W-:Y:S05]  /*1080*/  CALL.REL.NOINC `($__internal_10_$__cuda_sm20_div_rn_f64_full) ;  /* 0x0000008000f07944 */ /* 0x000fea0003c00000 */
[----:B------:R-:W-:Y:S02]  /*1090*/  IMAD.MOV.U32 R20, RZ, RZ, R0 ;  /* 0x000000ffff147224 */ /* 0x000fe400078e0000 */
[----:B------:R-:W-:-:S07]  /*10a0*/  IMAD.MOV.U32 R21, RZ, RZ, R9 ;  /* 0x000000ffff157224 */ /* 0x000fce00078e0009 */
.L_x_327:
[----:B------:R-:W-:Y:S05]  /*10b0*/  BSYNC.RECONVERGENT B1 ;  /* 0x0000000000017941 */ /* 0x000fea0003800200 */
.L_x_326:
[----:B------:R-:W-:Y:S01]  /*10c0*/  DSETP.NEU.AND P5, PT, R2, RZ, PT ;  /* 0x000000ff0200722a */ /* 0x000fe20003fad000 */
[----:B------:R-:W-:Y:S01]  /*10d0*/  BSSY.RECONVERGENT B1, `(.L_x_328) ;  /* 0x0000035000017945 */ /* 0x000fe20003800200 */
[----:B------:R-:W-:-:S12]  /*10e0*/  CS2R R2, SRZ ;  /* 0x0000000000027805 */ /* 0x000fd8000001ff00 */
[----:B------:R-:W-:Y:S05]  /*10f0*/  @!P5 BRA `(.L_x_329) ;  /* 0x0000000000c8d947 */ /* 0x000fea0003800000 */
[----:B------:R-:W0:Y:S01]  /*1100*/  MUFU.RCP64H R3, R35 ;  /* 0x0000002300037308 */ /* 0x000e220000001800 */
[----:B------:R-:W-:Y:S01]  /*1110*/  MOV R2, 0x1 ;  /* 0x0000000100027802 */ /* 0x000fe20000000f00 */
[----:B------:R-:W-:Y:S01]  /*1120*/  BSSY.RECONVERGENT B2, `(.L_x_330) ;  /* 0x0000015000027945 */ /* 0x000fe20003800200 */
[----:B------:R-:W-:-:S04]  /*1130*/  FSETP.GEU.AND P1, PT, |R17|, 6.5827683646048100446e-37, PT ;  /* 0x036000001100780b */ /* 0x000fc80003f2e200 */
[----:B0-----:R-:W-:-:S08]  /*1140*/  DFMA R8, R2, -R34, 1 ;  /* 0x3ff000000208742b */ /* 0x001fd00000000822 */
[----:B------:R-:W-:-:S08]  /*1150*/  DFMA R8, R8, R8, R8 ;  /* 0x000000080808722b */ /* 0x000fd00000000008 */
[----:B------:R-:W-:-:S08]  /*1160*/  DFMA R8, R2, R8, R2 ;  /* 0x000000080208722b */ /* 0x000fd00000000002 */
[----:B------:R-:W-:-:S08]  /*1170*/  DFMA R2, R8, -R34, 1 ;  /* 0x3ff000000802742b */ /* 0x000fd00000000822 */
[----:B------:R-:W-:-:S08]  /*1180*/  DFMA R2, R8, R2, R8 ;  /* 0x000000020802722b */ /* 0x000fd00000000008 */
[----:B------:R-:W-:-:S08]  /*1190*/  DMUL R8, R16, R2 ;  /* 0x0000000210087228 */ /* 0x000fd00000000000 */
[----:B------:R-:W-:-:S08]  /*11a0*/  DFMA R12, R8, -R34, R16 ;  /* 0x80000022080c722b */ /* 0x000fd00000000010 */
[----:B------:R-:W-:-:S10]  /*11b0*/  DFMA R2, R2, R12, R8 ;  /* 0x0000000c0202722b */ /* 0x000fd40000000008 */
[----:B------:R-:W-:-:S05]  /*11c0*/  FFMA R0, RZ, R35, R3 ;  /* 0x00000023ff007223 */ /* 0x000fca0000000003 */
[----:B------:R-:W-:-:S13]  /*11d0*/  FSETP.GT.AND P0, PT, |R0|, 1.469367938527859385e-39, PT ;  /* 0x001000000000780b */ /* 0x000fda0003f04200 */
[----:B------:R-:W-:Y:S05]  /*11e0*/  @P0 BRA P1, `(.L_x_331) ;  /* 0x0000000000200947 */ /* 0x000fea0000800000 */
[----:B------:R-:W-:Y:S01]  /*11f0*/  IMAD.MOV.U32 R0, RZ, RZ, R16 ;  /* 0x000000ffff007224 */ /* 0x000fe200078e0010 */
[----:B------:R-:W-:Y:S01]  /*1200*/  MOV R33, R35 ;  /* 0x0000002300217202 */ /* 0x000fe20000000f00 */
[----:B------:R-:W-:Y:S01]  /*1210*/  IMAD.MOV.U32 R9, RZ, RZ, R17 ;  /* 0x000000ffff097224 */ /* 0x000fe200078e0011 */
[----:B------:R-:W-:Y:S01]  /*1220*/  MOV R8, 0x1250 ;  /* 0x0000125000087802 */ /* 0x000fe20000000f00 */
[----:B------:R-:W-:-:S07]  /*1230*/  IMAD.MOV.U32 R32, RZ, RZ, R34 ;  /* 0x000000ffff207224 */ /* 0x000fce00078e0022 */
[----:B------:R-:W-:Y:S05]  /*1240*/  CALL.REL.NOINC `($__internal_10_$__cuda_sm20_div_rn_f64_full) ;  /* 0x0000008000807944 */ /* 0x000fea0003c00000 */
[----:B------:R-:W-:Y:S02]  /*1250*/  IMAD.MOV.U32 R2, RZ, RZ, R0 ;  /* 0x000000ffff027224 */ /* 0x000fe400078e0000 */
[----:B------:R-:W-:-:S07]  /*1260*/  IMAD.MOV.U32 R3, RZ, RZ, R9 ;  /* 0x000000ffff037224 */ /* 0x000fce00078e0009 */
.L_x_331:
[----:B------:R-:W-:Y:S05]  /*1270*/  BSYNC.RECONVERGENT B2 ;  /* 0x0000000000027941 */ /* 0x000fea0003800200 */
.L_x_330:
[----:B------:R-:W0:Y:S01]  /*1280*/  MUFU.RCP64H R9, -0.38499999046325683594 ;  /* 0xbfd8a3d700097908 */ /* 0x000e220000001800 */
[----:B------:R-:W-:Y:S01]  /*1290*/  IMAD.MOV.U32 R30, RZ, RZ, 0xa3d70a4 ;  /* 0x0a3d70a4ff1e7424 */ /* 0x000fe200078e00ff */
[----:B------:R-:W-:Y:S01]  /*12a0*/  MOV R31, 0x3fd8a3d7 ;  /* 0x3fd8a3d7001f7802 */ /* 0x000fe20000000f00 */
[----:B------:R-:W-:Y:S01]  /*12b0*/  IMAD.MOV.U32 R8, RZ, RZ, 0x1 ;  /* 0x00000001ff087424 */ /* 0x000fe200078e00ff */
[----:B------:R-:W-:Y:S01]  /*12c0*/  FSETP.GEU.AND P1, PT, |R21|, 6.5827683646048100446e-37, PT ;  /* 0x036000001500780b */ /* 0x000fe20003f2e200 */
[----:B------:R-:W-:Y:S04]  /*12d0*/  BSSY.RECONVERGENT B2, `(.L_x_332) ;  /* 0x0000013000027945 */ /* 0x000fe80003800200 */
[----:B0-----:R-:W-:-:S08]  /*12e0*/  DFMA R12, R8, R30, 1 ;  /* 0x3ff00000080c742b */ /* 0x001fd0000000001e */
[----:B------:R-:W-:-:S08]  /*12f0*/  DFMA R12, R12, R12, R12 ;  /* 0x0000000c0c0c722b */ /* 0x000fd0000000000c */
[----:B------:R-:W-:-:S08]  /*1300*/  DFMA R12, R8, R12, R8 ;  /* 0x0000000c080c722b */ /* 0x000fd00000000008 */
[----:B------:R-:W-:-:S08]  /*1310*/  DFMA R8, R12, R30, 1 ;  /* 0x3ff000000c08742b */ /* 0x000fd0000000001e */
[----:B------:R-:W-:-:S08]  /*1320*/  DFMA R8, R12, R8, R12 ;  /* 0x000000080c08722b */ /* 0x000fd0000000000c */
[----:B------:R-:W-:-:S08]  /*1330*/  DMUL R12, R8, R20 ;  /* 0x00000014080c7228 */ /* 0x000fd00000000000 */
[----:B------:R-:W-:-:S08]  /*1340*/  DFMA R30, R12, R30, R20 ;  /* 0x0000001e0c1e722b */ /* 0x000fd00000000014 */
[----:B------:R-:W-:-:S10]  /*1350*/  DFMA R8, R8, R30, R12 ;  /* 0x0000001e0808722b */ /* 0x000fd4000000000c */
[----:B------:R-:W-:-:S05]  /*1360*/  FFMA R0, RZ, -1.692499995231628418, R9 ;  /* 0xbfd8a3d7ff007823 */ /* 0x000fca0000000009 */
[----:B------:R-:W-:-:S13]  /*1370*/  FSETP.GT.AND P0, PT, |R0|, 1.469367938527859385e-39, PT ;  /* 0x001000000000780b */ /* 0x000fda0003f04200 */
[----:B------:R-:W-:Y:S05]  /*1380*/  @P0 BRA P1, `(.L_x_333) ;  /* 0x00000000001c0947 */ /* 0x000fea0000800000 */
[----:B------:R-:W-:Y:S01]  /*1390*/  IMAD.MOV.U32 R0, RZ, RZ, R20 ;  /* 0x000000ffff007224 */ /* 0x000fe200078e0014 */
[----:B------:R-:W-:Y:S01]  /*13a0*/  MOV R32, 0xa3d70a4 ;  /* 0x0a3d70a400207802 */ /* 0x000fe20000000f00 */
[----:B------:R-:W-:Y:S01]  /*13b0*/  IMAD.MOV.U32 R9, RZ, RZ, R21 ;  /* 0x000000ffff097224 */ /* 0x000fe200078e0015 */
[----:B------:R-:W-:Y:S01]  /*13c0*/  MOV R8, 0x13f0 ;  /* 0x000013f000087802 */ /* 0x000fe20000000f00 */
[----:B------:R-:W-:-:S07]  /*13d0*/  IMAD.MOV.U32 R33, RZ, RZ, -0x40275c29 ;  /* 0xbfd8a3d7ff217424 */ /* 0x000fce00078e00ff */
[----:B------:R-:W-:Y:S05]  /*13e0*/  CALL.REL.NOINC `($__internal_10_$__cuda_sm20_div_rn_f64_full) ;  /* 0x0000008000187944 */ /* 0x000fea0003c00000 */
[----:B------:R-:W-:-:S07]  /*13f0*/  IMAD.MOV.U32 R8, RZ, RZ, R0 ;  /* 0x000000ffff087224 */ /* 0x000fce00078e0000 */
.L_x_333:
[----:B------:R-:W-:Y:S05]  /*1400*/  BSYNC.RECONVERGENT B2 ;  /* 0x0000000000027941 */ /* 0x000fea0003800200 */
.L_x_332:
[----:B------:R-:W-:-:S11]  /*1410*/  DMUL R2, R8, R2 ;  /* 0x0000000208027228 */ /* 0x000fd60000000000 */
.L_x_329:
[----:B------:R-:W-:Y:S05]  /*1420*/  BSYNC.RECONVERGENT B1 ;  /* 0x0000000000017941 */ /* 0x000fea0003800200 */
.L_x_328:
[----:B------:R-:W-:Y:S01]  /*1430*/  BSSY.RECONVERGENT B0, `(.L_x_334) ;  /* 0x000005f000007945 */ /* 0x000fe20003800200 */
[----:B------:R-:W-:-:S03]  /*1440*/  DMUL R2, R28, R2 ;  /* 0x000000021c027228 */ /* 0x000fc60000000000 */
[----:B------:R-:W-:Y:S08]  /*1450*/  @!P6 BRA `(.L_x_335) ;  /* 0x0000000000e4e947 */ /* 0x000ff00003800000 */
[----:B------:R-:W-:Y:S01]  /*1460*/  DADD R12, R18, R18 ;  /* 0x00000000120c7229 */ /* 0x000fe20000000012 */
[----:B------:R-:W-:Y:S01]  /*1470*/  UMOV UR12, 0xfefa39ef ;  /* 0xfefa39ef000c7882 */ /* 0x000fe20000000000 */
[----:B------:R-:W-:Y:S01]  /*1480*/  UMOV UR13, 0x3fe62e42 ;  /* 0x3fe62e42000d7882 */ /* 0x000fe20000000000 */
[----:B------:R-:W-:Y:S01]  /*1490*/  IMAD.MOV.U32 R20, RZ, RZ, -0x7649667 ;  /* 0xf89b6999ff147424 */ /* 0x000fe200078e00ff */
[----:B------:R-:W-:Y:S02]  /*14a0*/  MOV R21, 0x3e928a27 ;  /* 0x3e928a2700157802 */ /* 0x000fe40000000f00 */
[----:B------:R-:W0:Y:S01]  /*14b0*/  F2F.F32.F64 R0, R12 ;  /* 0x0000000c00007310 */ /* 0x000e220000301000 */
[----:B------:R-:W-:Y:S01]  /*14c0*/  ISETP.GT.U32.AND P0, PT, R19, 0x40330fc1, PT ;  /* 0x40330fc11300780c */ /* 0x000fe20003f04070 */
        /* <DEDUP_REMOVED lines=50> */
.L_x_335:
        /* <DEDUP_REMOVED lines=35> */
.L_x_336:
[----:B------:R-:W-:Y:S05]  /*1a20*/  BSYNC.RECONVERGENT B0 ;  /* 0x0000000000007941 */ /* 0x000fea0003800200 */
.L_x_334:
[----:B------:R-:W-:Y:S04]  /*1a30*/  BSSY.RECONVERGENT B0, `(.L_x_337) ;  /* 0x0000037000007945 */ /* 0x000fe80003800200 */
        /* <DEDUP_REMOVED lines=12> */
[----:B------:R-:W-:Y:S01]  /*1b00*/  MOV R20, 0xfca213ea ;  /* 0xfca213ea00147802 */ /* 0x000fe20000000f00 */
[----:B------:R-:W-:Y:S01]  /*1b10*/  IMAD.MOV.U32 R21, RZ, RZ, 0x3e928af3 ;  /* 0x3e928af3ff157424 */ /* 0x000fe200078e00ff */
[----:B------:R-:W-:-:S05]  /*1b20*/  UMOV UR13, 0x3e5ade15 ;  /* 0x3e5ade15000d7882 */ /* 0x000fca0000000000 */
        /* <DEDUP_REMOVED lines=27> */
[----:B------:R-:W-:-:S04]  /*1ce0*/  IMAD R12, R12, 0x100000, R21 ;  /* 0x001000000c0c7824 */ /* 0x000fc800078e0215 */
[----:B------:R-:W-:Y:S01]  /*1cf0*/  VIADD R21, R12, 0xffe00000 ;  /* 0xffe000000c157836 */ /* 0x000fe20000000000 */
[----:B------:R-:W-:-:S03]  /*1d00*/  MOV R12, RZ ;  /* 0x000000ff000c7202 */ /* 0x000fc60000000f00 */
[----:B------:R-:W0:Y:S03]  /*1d10*/  MUFU.RCP64H R13, R21 ;  /* 0x00000015000d7308 */ /* 0x000e260000001800 */
[----:B0-----:R-:W-:-:S08]  /*1d20*/  DFMA R18, -R20, R12, 1 ;  /* 0x3ff000001412742b */ /* 0x001fd0000000010c */
[----:B------:R-:W-:-:S08]  /*1d30*/  DFMA R18, R18, R18, R18 ;  /* 0x000000121212722b */ /* 0x000fd00000000012 */
[----:B------:R-:W-:-:S08]  /*1d40*/  DFMA R12, R12, R18, R12 ;  /* 0x000000120c0c722b */ /* 0x000fd0000000000c */
[----:B------:R-:W-:Y:S01]  /*1d50*/  DFMA R12, R12, 0.0625, R20 ;  /* 0x3fb000000c0c782b */ /* 0x000fe20000000014 */
[----:B------:R-:W-:Y:S10]  /*1d60*/  BRA `(.L_x_339) ;  /* 0x00000000000c7947 */ /* 0x000ff40003800000 */
.L_x_338:
[----:B------:R-:W-:-:S06]  /*1d70*/  DSETP.GTU.AND P0, PT, R34, +INF , PT ;  /* 0x7ff000002200742a */ /* 0x000fcc0003f0c000 */
[----:B------:R-:W-:Y:S02]  /*1d80*/  FSEL R12, R34, RZ, P0 ;  /* 0x000000ff220c7208 */ /* 0x000fe40000000000 */
[----:B------:R-:W-:-:S07]  /*1d90*/  FSEL R13, R35, +QNAN , P0 ;  /* 0x7ff00000230d7808 */ /* 0x000fce0000000000 */
.L_x_339:
[----:B------:R-:W-:Y:S05]  /*1da0*/  BSYNC.RECONVERGENT B0 ;  /* 0x0000000000007941 */ /* 0x000fea0003800200 */
.L_x_337:
[----:B------:R-:W-:Y:S01]  /*1db0*/  DADD R12, R12, R12 ;  /* 0x000000000c0c7229 */ /* 0x000fe2000000000c */
[----:B------:R-:W-:Y:S01]  /*1dc0*/  FSETP.GEU.AND P1, PT, |R9|, 6.5827683646048100446e-37, PT ;  /* 0x036000000900780b */ /* 0x000fe20003f2e200 */
[----:B------:R-:W-:Y:S06]  /*1dd0*/  BSSY.RECONVERGENT B1, `(.L_x_340) ;  /* 0x0000016000017945 */ /* 0x000fec0003800200 */
[----:B------:R-:W-:Y:S01]  /*1de0*/  DMUL R32, R12, R12 ;  /* 0x0000000c0c207228 */ /* 0x000fe20000000000 */
[----:B------:R-:W-:-:S05]  /*1df0*/  IMAD.MOV.U32 R12, RZ, RZ, 0x1 ;  /* 0x00000001ff0c7424 */ /* 0x000fca00078e00ff */
[----:B------:R-:W0:Y:S02]  /*1e00*/  MUFU.RCP64H R13, R33 ;  /* 0x00000021000d7308 */ /* 0x000e240000001800 */
[----:B0-----:R-:W-:-:S08]  /*1e10*/  DFMA R18, -R32, R12, 1 ;  /* 0x3ff000002012742b */ /* 0x001fd0000000010c */
[----:B------:R-:W-:-:S08]  /*1e20*/  DFMA R18, R18, R18, R18 ;  /* 0x000000121212722b */ /* 0x000fd00000000012 */
[----:B------:R-:W-:-:S08]  /*1e30*/  DFMA R18, R12, R18, R12 ;  /* 0x000000120c12722b */ /* 0x000fd0000000000c */
[----:B------:R-:W-:-:S08]  /*1e40*/  DFMA R12, -R32, R18, 1 ;  /* 0x3ff00000200c742b */ /* 0x000fd00000000112 */
[----:B------:R-:W-:Y:S01]  /*1e50*/  DFMA R12, R18, R12, R18 ;  /* 0x0000000c120c722b */ /* 0x000fe20000000012 */
[----:B------:R-:W-:Y:S02]  /*1e60*/  IMAD.MOV.U32 R18, RZ, RZ, R8 ;  /* 0x000000ffff127224 */ /* 0x000fe400078e0008 */
[----:B------:R-:W-:-:S06]  /*1e70*/  IMAD.MOV.U32 R19, RZ, RZ, R9 ;  /* 0x000000ffff137224 */ /* 0x000fcc00078e0009 */
[----:B------:R-:W-:-:S08]  /*1e80*/  DMUL R20, R12, R18 ;  /* 0x000000120c147228 */ /* 0x000fd00000000000 */
[----:B------:R-:W-:-:S08]  /*1e90*/  DFMA R18, -R32, R20, R18 ;  /* 0x000000142012722b */ /* 0x000fd00000000112 */
[----:B------:R-:W-:-:S10]  /*1ea0*/  DFMA R20, R12, R18, R20 ;  /* 0x000000120c14722b */ /* 0x000fd40000000014 */
[----:B------:R-:W-:-:S05]  /*1eb0*/  FFMA R0, RZ, R33, R21 ;  /* 0x00000021ff007223 */ /* 0x000fca0000000015 */
[----:B------:R-:W-:-:S13]  /*1ec0*/  FSETP.GT.AND P0, PT, |R0|, 1.469367938527859385e-39, PT ;  /* 0x001000000000780b */ /* 0x000fda0003f04200 */
[----:B------:R-:W-:Y:S05]  /*1ed0*/  @P0 BRA P1, `(.L_x_341) ;  /* 0x0000000000140947 */ /* 0x000fea0000800000 */
[----:B------:R-:W-:Y:S02]  /*1ee0*/  MOV R0, R8 ;  /* 0x0000000800007202 */ /* 0x000fe40000000f00 */
[----:B------:R-:W-:-:S07]  /*1ef0*/  MOV R8, 0x1f10 ;  /* 0x00001f1000087802 */ /* 0x000fce0000000f00 */
[----:B------:R-:W-:Y:S05]  /*1f00*/  CALL.REL.NOINC `($__internal_10_$__cuda_sm20_div_rn_f64_full) ;  /* 0x0000007400507944 */ /* 0x000fea0003c00000 */
[----:B------:R-:W-:Y:S02]  /*1f10*/  IMAD.MOV.U32 R20, RZ, RZ, R0 ;  /* 0x000000ffff147224 */ /* 0x000fe400078e0000 */
[----:B------:R-:W-:-:S07]  /*1f20*/  IMAD.MOV.U32 R21, RZ, RZ, R9 ;  /* 0x000000ffff157224 */ /* 0x000fce00078e0009 */
.L_x_341:
[----:B------:R-:W-:Y:S05]  /*1f30*/  BSYNC.RECONVERGENT B1 ;  /* 0x0000000000017941 */ /* 0x000fea0003800200 */
.L_x_340:
[----:B------:R-:W-:Y:S01]  /*1f40*/  BSSY.RECONVERGENT B1, `(.L_x_342) ;  /* 0x0000035000017945 */ /* 0x000fe20003800200 */
[----:B------:R-:W-:-:S03]  /*1f50*/  CS2R R18, SRZ ;  /* 0x0000000000127805 */ /* 0x000fc6000001ff00 */
[----:B------:R-:W-:Y:S05]  /*1f60*/  @!P5 BRA `(.L_x_343) ;  /* 0x0000000000c8d947 */ /* 0x000fea0003800000 */
[----:B------:R-:W0:Y:S01]  /*1f70*/  MUFU.RCP64H R9, R35 ;  /* 0x0000002300097308 */ /* 0x000e220000001800 */
[----:B------:R-:W-:Y:S01]  /*1f80*/  IMAD.MOV.U32 R8, RZ, RZ, 0x1 ;  /* 0x00000001ff087424 */ /* 0x000fe200078e00ff */
[----:B------:R-:W-:Y:S01]  /*1f90*/  FSETP.GEU.AND P1, PT, |R17|, 6.5827683646048100446e-37, PT ;  /* 0x036000001100780b */ /* 0x000fe20003f2e200 */
[----:B------:R-:W-:Y:S04]  /*1fa0*/  BSSY.RECONVERGENT B2, `(.L_x_344) ;  /* 0x0000014000027945 */ /* 0x000fe80003800200 */
        /* <DEDUP_REMOVED lines=11> */
[----:B------:R-:W-:Y:S01]  /*2060*/  MOV R32, R34 ;  /* 0x0000002200207202 */ /* 0x000fe20000000f00 */
[----:B------:R-:W-:Y:S01]  /*2070*/  IMAD.MOV.U32 R33, RZ, RZ, R35 ;  /* 0x000000ffff217224 */ /* 0x000fe200078e0023 */
[----:B------:R-:W-:Y:S01]  /*2080*/  MOV R8, 0x20c0 ;  /* 0x000020c000087802 */ /* 0x000fe20000000f00 */
[----:B------:R-:W-:Y:S02]  /*2090*/  IMAD.MOV.U32 R0, RZ, RZ, R16 ;  /* 0x000000ffff007224 */ /* 0x000fe400078e0010 */
[----:B------:R-:W-:-:S07]  /*20a0*/  IMAD.MOV.U32 R9, RZ, RZ, R17 ;  /* 0x000000ffff097224 */ /* 0x000fce00078e0011 */
[----:B------:R-:W-:Y:S05]  /*20b0*/  CALL.REL.NOINC `($__internal_10_$__cuda_sm20_div_rn_f64_full) ;  /* 0x0000007000e47944 */ /* 0x000fea0003c00000 */
[----:B------:R-:W-:Y:S01]  /*20c0*/  MOV R18, R0 ;  /* 0x0000000000127202 */ /* 0x000fe20000000f00 */
[----:B------:R-:W-:-:S07]  /*20d0*/  IMAD.MOV.U32 R19, RZ, RZ, R9 ;  /* 0x000000ffff137224 */ /* 0x000fce00078e0009 */
.L_x_345:
[----:B------:R-:W-:Y:S05]  /*20e0*/  BSYNC.RECONVERGENT B2 ;  /* 0x0000000000027941 */ /* 0x000fea0003800200 */
.L_x_344:
[----:B------:R-:W0:Y:S01]  /*20f0*/  MUFU.RCP64H R9, -0.38499999046325683594 ;  /* 0xbfd8a3d700097908 */ /* 0x000e220000001800 */
[----:B------:R-:W-:Y:S02]  /*2100*/  HFMA2 R8, -RZ, RZ, 0, 5.9604644775390625e-08 ;  /* 0x00000001ff087431 */ /* 0x000fe400000001ff */
[----:B------:R-:W-:Y:S01]  /*2110*/  IMAD.MOV.U32 R12, RZ, RZ, 0xa3d70a4 ;  /* 0x0a3d70a4ff0c7424 */ /* 0x000fe200078e00ff */
[----:B------:R-:W-:Y:S01]  /*2120*/  FSETP.GEU.AND P1, PT, |R21|, 6.5827683646048100446e-37, PT ;  /* 0x036000001500780b */ /* 0x000fe20003f2e200 */
[----:B------:R-:W-:Y:S01]  /*2130*/  IMAD.MOV.U32 R13, RZ, RZ, 0x3fd8a3d7 ;  /* 0x3fd8a3d7ff0d7424 */ /* 0x000fe200078e00ff */
[----:B------:R-:W-:Y:S05]  /*2140*/  BSSY.RECONVERGENT B2, `(.L_x_346) ;  /* 0x0000013000027945 */ /* 0x000fea0003800200 */
        /* <DEDUP_REMOVED lines=15> */
[----:B------:R-:W-:-:S07]  /*2240*/  IMAD.MOV.U32 R32, RZ, RZ, 0xa3d70a4 ;  /* 0x0a3d70a4ff207424 */ /* 0x000fce00078e00ff */
[----:B------:R-:W-:Y:S05]  /*2250*/  CALL.REL.NOINC `($__internal_10_$__cuda_sm20_div_rn_f64_full) ;  /* 0x00000070007c7944 */ /* 0x000fea0003c00000 */
[----:B------:R-:W-:-:S07]  /*2260*/  IMAD.MOV.U32 R8, RZ, RZ, R0 ;  /* 0x000000ffff087224 */ /* 0x000fce00078e0000 */
.L_x_347:
[----:B------:R-:W-:Y:S05]  /*2270*/  BSYNC.RECONVERGENT B2 ;  /* 0x0000000000027941 */ /* 0x000fea0003800200 */
.L_x_346:
[----:B------:R-:W-:-:S11]  /*2280*/  DMUL R18, R8, R18 ;  /* 0x0000001208127228 */ /* 0x000fd60000000000 */
.L_x_343:
[----:B------:R-:W-:Y:S05]  /*2290*/  BSYNC.RECONVERGENT B1 ;  /* 0x0000000000017941 */ /* 0x000fea0003800200 */
.L_x_342:
[----:B------:R-:W-:Y:S01]  /*22a0*/  DADD R2, R14, -R2 ;  /* 0x000000000e027229 */ /* 0x000fe20000000802 */
[----:B------:R-:W-:Y:S01]  /*22b0*/  IMAD.MOV.U32 R8, RZ, RZ, 0x0 ;  /* 0x00000000ff087424 */ /* 0x000fe200078e00ff */
[----:B------:R-:W-:Y:S01]  /*22c0*/  MOV R9, 0x3fd80000 ;  /* 0x3fd8000000097802 */ /* 0x000fe20000000f00 */
[----:B------:R-:W-:Y:S05]  /*22d0*/  BSSY.RECONVERGENT B0, `(.L_x_348) ;  /* 0x000001a000007945 */ /* 0x000fea0003800200 */
[----:B------:R-:W-:-:S06]  /*22e0*/  DFMA R4, R2, R2, R4 ;  /* 0x000000020204722b */ /* 0x000fcc0000000004 */
        /* <DEDUP_REMOVED lines=15> */
[----:B------:R-:W-:Y:S01]  /*23e0*/  MOV R8, R32 ;  /* 0x0000002000087202 */ /* 0x000fe20000000f00 */
[----:B------:R-:W-:Y:S01]  /*23f0*/  IMAD.MOV.U32 R9, RZ, RZ, R33 ;  /* 0x000000ffff097224 */ /* 0x000fe200078e0021 */
[----:B------:R-:W-:Y:S01]  /*2400*/  MOV R31, R5 ;  /* 0x00000005001f7202 */ /* 0x000fe20000000f00 */
[----:B------:R-:W-:Y:S01]  /*2410*/  IMAD.MOV.U32 R11, RZ, RZ, R3 ;  /* 0x000000ffff0b7224 */ /* 0x000fe200078e0003 */
[----:B------:R-:W-:Y:S01]  /*2420*/  MOV R0, 0x2450 ;  /* 0x0000245000007802 */ /* 0x000fe20000000f00 */
[----:B------:R-:W-:-:S07]  /*2430*/  IMAD.MOV.U32 R32, RZ, RZ, R4 ;  /* 0x000000ffff207224 */ /* 0x000fce00078e0004 */
[----:B------:R-:W-:Y:S05]  /*2440*/  CALL.REL.NOINC `($__internal_11_$__cuda_sm20_dsqrt_rn_f64_mediumpath_v1) ;  /* 0x0000007400907944 */ /* 0x000fea0003c00000 */
[----:B------:R-:W-:Y:S02]  /*2450*/  IMAD.MOV.U32 R20, RZ, RZ, R34 ;  /* 0x000000ffff147224 */ /* 0x000fe400078e0022 */
[----:B------:R-:W-:-:S07]  /*2460*/  IMAD.MOV.U32 R21, RZ, RZ, R35 ;  /* 0x000000ffff157224 */ /* 0x000fce00078e0023 */
.L_x_349:
[----:B------:R-:W-:Y:S05]  /*2470*/  BSYNC.RECONVERGENT B0 ;  /* 0x0000000000007941 */ /* 0x000fea0003800200 */
.L_x_348:
        /* <DEDUP_REMOVED lines=64> */
.L_x_351:
        /* <DEDUP_REMOVED lines=35> */
.L_x_352:
[----:B------:R-:W-:Y:S05]  /*2ab0*/  BSYNC.RECONVERGENT B0 ;  /* 0x0000000000007941 */ /* 0x000fea0003800200 */
.L_x_350:
        /* <DEDUP_REMOVED lines=53> */
.L_x_354:
[----:B------:R-:W-:-:S06]  /*2e10*/  DSETP.GTU.AND P0, PT, R20, +INF , PT ;  /* 0x7ff000001400742a */ /* 0x000fcc0003f0c000 */
[----:B------:R-:W-:Y:S02]  /*2e20*/  FSEL R12, R20, RZ, P0 ;  /* 0x000000ff140c7208 */ /* 0x000fe40000000000 */
[----:B------:R-:W-:-:S07]  /*2e30*/  FSEL R13, R21, +QNAN , P0 ;  /* 0x7ff00000150d7808 */ /* 0x000fce0000000000 */
.L_x_355:
[----:B------:R-:W-:Y:S05]  /*2e40*/  BSYNC.RECONVERGENT B0 ;  /* 0x0000000000007941 */ /* 0x000fea0003800200 */
.L_x_353:
        /* <DEDUP_REMOVED lines=24> */
.L_x_357:
[----:B------:R-:W-:Y:S05]  /*2fd0*/  BSYNC.RECONVERGENT B1 ;  /* 0x0000000000017941 */ /* 0x000fea0003800200 */
.L_x_356:
        /* <DEDUP_REMOVED lines=27> */
.L_x_361:
[----:B------:R-:W-:Y:S05]  /*3190*/  BSYNC.RECONVERGENT B2 ;  /* 0x0000000000027941 */ /* 0x000fea0003800200 */
.L_x_360:
[----:B------:R-:W0:Y:S01]  /*31a0*/  MUFU.RCP64H R9, -0.38499999046325683594 ;  /* 0xbfd8a3d700097908 */ /* 0x000e220000001800 */
[----:B------:R-:W-:Y:S01]  /*31b0*/  MOV R12, 0xa3d70a4 ;  /* 0x0a3d70a4000c7802 */ /* 0x000fe20000000f00 */
        /* <DEDUP_REMOVED lines=15> */
[----:B------:R-:W-:Y:S01]  /*32b0*/  MOV R0, R2 ;  /* 0x0000000200007202 */ /* 0x000fe20000000f00 */
[----:B------:R-:W-:Y:S01]  /*32c0*/  IMAD.MOV.U32 R9, RZ, RZ, R3 ;  /* 0x000000ffff097224 */ /* 0x000fe200078e0003 */
[----:B------:R-:W-:Y:S01]  /*32d0*/  MOV R33, 0xbfd8a3d7 ;  /* 0xbfd8a3d700217802 */ /* 0x000fe20000000f00 */
[----:B------:R-:W-:Y:S01]  /*32e0*/  IMAD.MOV.U32 R32, RZ, RZ, 0xa3d70a4 ;  /* 0x0a3d70a4ff207424 */ /* 0x000fe200078e00ff */
[----:B------:R-:W-:-:S07]  /*32f0*/  MOV R8, 0x3310 ;  /* 0x0000331000087802 */ /* 0x000fce0000000f00 */
[----:B------:R-:W-:Y:S05]  /*3300*/  CALL.REL.NOINC `($__internal_10_$__cuda_sm20_div_rn_f64_full) ;  /* 0x0000006000507944 */ /* 0x000fea0003c00000 */
[----:B------:R-:W-:-:S07]  /*3310*/  IMAD.MOV.U32 R8, RZ, RZ, R0 ;  /* 0x000000ffff087224 */ /* 0x000fce00078e0000 */
.L_x_363:
[----:B------:R-:W-:Y:S05]  /*3320*/  BSYNC.RECONVERGENT B2 ;  /* 0x0000000000027941 */ /* 0x000fea0003800200 */
.L_x_362:
[----:B------:R-:W-:-:S11]  /*3330*/  DMUL R4, R8, R4 ;  /* 0x0000000408047228 */ /* 0x000fd60000000000 */
.L_x_359:
[----:B------:R-:W-:Y:S05]  /*3340*/  BSYNC.RECONVERGENT B1 ;  /* 0x0000000000017941 */ /* 0x000fea0003800200 */
.L_x_358:
[----:B------:R-:W0:Y:S01]  /*3350*/  LDC.64 R2, c[0x0][0x390] ;  /* 0x0000e400ff027b82 */ /* 0x000e220000000a00 */
[----:B------:R-:W-:-:S08]  /*3360*/  DADD R4, R4, R18 ;  /* 0x0000000004047229 */ /* 0x000fd00000000012 */
[----:B------:R-:W-:Y:S01]  /*3370*/  DFMA R14, -R26, R4, R14 ;  /* 0x000000041a0e722b */ /* 0x000fe2000000010e */
[----:B0-----:R-:W-:-:S06]  /*3380*/  IMAD.WIDE R2, R7, 0x8, R2 ;  /* 0x0000000807027825 */ /* 0x001fcc00078e0202 */
[----:B------:R0:W-:Y:S04]  /*3390*/  STG.E.64 desc[UR6][R2.64], R14 ;  /* 0x0000000e02007986 */ /* 0x0001e8000c101b06 */
[----:B------:R-:W2:Y:S04]  /*33a0*/  LDG.E.64 R20, desc[UR6][R24.64] ;  /* 0x0000000618147981 */ /* 0x000ea8000c1e1b00 */
[----:B------:R-:W3:Y:S01]  /*33b0*/  LDG.E.64 R18, desc[UR6][R22.64] ;  /* 0x0000000616127981 */ /* 0x000ee2000c1e1b00 */
[----:B------:R-:W-:Y:S01]  /*33c0*/  MOV R12, 0x0 ;  /* 0x00000000000c7802 */ /* 0x000fe20000000f00 */
[----:B------:R-:W-:Y:S01]  /*33d0*/  IMAD.MOV.U32 R13, RZ, RZ, 0x3fd80000 ;  /* 0x3fd80000ff0d7424 */ /* 0x000fe200078e00ff */
[----:B------:R-:W-:Y:S01]  /*33e0*/  BSSY.RECONVERGENT B0, `(.L_x_364) ;  /* 0x000001b000007945 */ /* 0x000fe20003800200 */
[----:B--2---:R-:W-:-:S08]  /*33f0*/  DMUL R16, R20, R20 ;  /* 0x0000001414107228 */ /* 0x004fd00000000000 */
[----:B---3--:R-:W-:-:S06]  /*3400*/  DFMA R4, R18, R18, R16 ;  /* 0x000000121204722b */ /* 0x008fcc0000000010 */
[----:B------:R-:W1:Y:S04]  /*3410*/  MUFU.RSQ64H R31, R5 ;  /* 0x00000005001f7308 */ /* 0x000e680000001c00 */
[----:B------:R-:W-:-:S05]  /*3420*/  VIADD R30, R5, 0xfcb00000 ;  /* 0xfcb00000051e7836 */ /* 0x000fca0000000000 */
[----:B------:R-:W-:Y:S01]  /*3430*/  ISETP.GE.U32.AND P0, PT, R30, 0x7ca00000, PT ;  /* 0x7ca000001e00780c */ /* 0x000fe20003f06070 */
[----:B-1----:R-:W-:-:S08]  /*3440*/  DMUL R8, R30, R30 ;  /* 0x0000001e1e087228 */ /* 0x002fd00000000000 */
[----:B------:R-:W-:-:S08]  /*3450*/  DFMA R8, R4, -R8, 1 ;  /* 0x3ff000000408742b */ /* 0x000fd00000000808 */
[----:B------:R-:W-:Y:S02]  /*3460*/  DFMA R12, R8, R12, 0.5 ;  /* 0x3fe00000080c742b */ /* 0x000fe4000000000c */
[----:B------:R-:W-:-:S08]  /*3470*/  DMUL R8, R30, R8 ;  /* 0x000000081e087228 */ /* 0x000fd00000000000 */
[----:B------:R-:W-:-:S08]  /*3480*/  DFMA R8, R12, R8, R30 ;  /* 0x000000080c08722b */ /* 0x000fd0000000001e */
[----:B------:R-:W-:Y:S02]  /*3490*/  DMUL R32, R4, R8 ;  /* 0x0000000804207228 */ /* 0x000fe40000000000 */
[----:B0-----:R-:W-:Y:S01]  /*34a0*/  VIADD R3, R9, 0xfff00000 ;  /* 0xfff0000009037836 */ /* 0x001fe20000000000 */
[----:B------:R-:W-:-:S05]  /*34b0*/  MOV R2, R8 ;  /* 0x0000000800027202 */ /* 0x000fca0000000f00 */
        /* <DEDUP_REMOVED lines=13> */
.L_x_365:
[----:B------:R-:W-:Y:S05]  /*3590*/  BSYNC.RECONVERGENT B0 ;  /* 0x0000000000007941 */ /* 0x000fea0003800200 */
.L_x_364:
[----:B------:R-:W-:Y:S01]  /*35a0*/  LOP3.LUT R37, R15, 0x7fffffff, RZ, 0xc0, !PT ;  /* 0x7fffffff0f257812 */ /* 0x000fe200078ec0ff */
[----:B------:R-:W-:Y:S01]  /*35b0*/  UMOV UR12, 0x24dd2f1a ;  /* 0x24dd2f1a000c7882 */ /* 0x000fe20000000000 */
[----:B------:R-:W-:Y:S01]  /*35c0*/  MOV R36, R14 ;  /* 0x0000000e00247202 */ /* 0x000fe20000000f00 */
[----:B------:R-:W-:Y:S01]  /*35d0*/  UMOV UR13, 0x3fe4f922 ;  /* 0x3fe4f922000d7882 */ /* 0x000fe20000000000 */
[----:B------:R-:W-:Y:S04]  /*35e0*/  BSSY.RECONVERGENT B0, `(.L_x_366) ;  /* 0x000005f000007945 */ /* 0x000fe80003800200 */
        /* <DEDUP_REMOVED lines=59> */
.L_x_367:
        /* <DEDUP_REMOVED lines=35> */
.L_x_368:
[----:B------:R-:W-:Y:S05]  /*3bd0*/  BSYNC.RECONVERGENT B0 ;  /* 0x0000000000007941 */ /* 0x000fea0003800200 */
.L_x_366:
        /* <DEDUP_REMOVED lines=44> */
[----:B------:R-:W-:-:S05]  /*3ea0*/  LEA R2, R2, R31, 0x14 ;  /* 0x0000001f02027211 */ /* 0x000fca00078ea0ff */
[----:B------:R-:W-:Y:S02]  /*3eb0*/  VIADD R31, R2, 0xffe00000 ;  /* 0xffe00000021f7836 */ /* 0x000fe40000000000 */
[----:B------:R-:W-:Y:S02]  /*3ec0*/  IMAD.MOV.U32 R2, RZ, RZ, RZ ;  /* 0x000000ffff027224 */ /* 0x000fe400078e00ff */
[----:B------:R-:W0:Y:S04]  /*3ed0*/  MUFU.RCP64H R3, R31 ;  /* 0x0000001f00037308 */ /* 0x000e280000001800 */
[----:B0-----:R-:W-:-:S08]  /*3ee0*/  DFMA R12, -R30, R2, 1 ;  /* 0x3ff000001e0c742b */ /* 0x001fd00000000102 */
[----:B------:R-:W-:-:S08]  /*3ef0*/  DFMA R12, R12, R12, R12 ;  /* 0x0000000c0c0c722b */ /* 0x000fd0000000000c */
[----:B------:R-:W-:-:S08]  /*3f00*/  DFMA R12, R2, R12, R2 ;  /* 0x0000000c020c722b */ /* 0x000fd00000000002 */
[----:B------:R-:W-:Y:S01]  /*3f10*/  DFMA R12, R12, 0.0625, R30 ;  /* 0x3fb000000c0c782b */ /* 0x000fe2000000001e */
[----:B------:R-:W-:Y:S10]  /*3f20*/  BRA `(.L_x_371) ;  /* 0x00000000000c7947 */ /* 0x000ff40003800000 */
.L_x_370:
[----:B------:R-:W-:-:S06]  /*3f30*/  DSETP.GTU.AND P0, PT, R14, +INF , PT ;  /* 0x7ff000000e00742a */ /* 0x000fcc0003f0c000 */
[----:B------:R-:W-:Y:S02]  /*3f40*/  FSEL R12, R14, RZ, P0 ;  /* 0x000000ff0e0c7208 */ /* 0x000fe40000000000 */
[----:B------:R-:W-:-:S07]  /*3f50*/  FSEL R13, R15, +QNAN , P0 ;  /* 0x7ff000000f0d7808 */ /* 0x000fce0000000000 */
.L_x_371:
[----:B------:R-:W-:Y:S05]  /*3f60*/  BSYNC.RECONVERGENT B0 ;  /* 0x0000000000007941 */ /* 0x000fea0003800200 */
.L_x_369:
[----:B------:R-:W-:Y:S01]  /*3f70*/  DADD R12, R12, R12 ;  /* 0x000000000c0c7229 */ /* 0x000fe2000000000c */
[----:B------:R-:W-:Y:S01]  /*3f80*/  MOV R2, 0x1 ;  /* 0x0000000100027802 */ /* 0x000fe20000000f00 */
[----:B------:R-:W-:Y:S01]  /*3f90*/  IMAD.MOV.U32 R30, RZ, RZ, R8 ;  /* 0x000000ffff1e7224 */ /* 0x000fe200078e0008 */
[----:B------:R-:W-:Y:S01]  /*3fa0*/  FSETP.GEU.AND P1, PT, |R9|, 6.5827683646048100446e-37, PT ;  /* 0x036000000900780b */ /* 0x000fe20003f2e200 */
[----:B------:R-:W-:Y:S01]  /*3fb0*/  IMAD.MOV.U32 R31, RZ, RZ, R9 ;  /* 0x000000ffff1f7224 */ /* 0x000fe200078e0009 */
        /* <DEDUP_REMOVED lines=19> */
.L_x_373:
[----:B------:R-:W-:Y:S05]  /*40f0*/  BSYNC.RECONVERGENT B1 ;  /* 0x0000000000017941 */ /* 0x000fea0003800200 */
.L_x_372:
        /* <DEDUP_REMOVED lines=25> */
[----:B------:R-:W-:Y:S01]  /*4290*/  IMAD.MOV.U32 R4, RZ, RZ, R0 ;  /* 0x000000ffff047224 */ /* 0x000fe200078e0000 */
[----:B------:R-:W-:-:S07]  /*42a0*/  MOV R5, R9 ;  /* 0x0000000900057202 */ /* 0x000fce0000000f00 */
.L_x_377:
[----:B------:R-:W-:Y:S05]  /*42b0*/  BSYNC.RECONVERGENT B2 ;  /* 0x0000000000027941 */ /* 0x000fea0003800200 */
.L_x_376:
[----:B------:R-:W0:Y:S01]  /*42c0*/  MUFU.RCP64H R9, 0.38499999046325683594 ;  /* 0x3fd8a3d700097908 */ /* 0x000e220000001800 */
[----:B------:R-:W-:Y:S02]  /*42d0*/  HFMA2 R8, -RZ, RZ, 0, 5.9604644775390625e-08 ;  /* 0x00000001ff087431 */ /* 0x000fe400000001ff */
[----:B------:R-:W-:Y:S01]  /*42e0*/  IMAD.MOV.U32 R30, RZ, RZ, 0xa3d70a4 ;  /* 0x0a3d70a4ff1e7424 */ /* 0x000fe200078e00ff */
[----:B------:R-:W-:Y:S01]  /*42f0*/  FSETP.GEU.AND P1, PT, |R3|, 6.5827683646048100446e-37, PT ;  /* 0x036000000300780b */ /* 0x000fe20003f2e200 */
[----:B------:R-:W-:Y:S01]  /*4300*/  IMAD.MOV.U32 R31, RZ, RZ, 0x3fd8a3d7 ;  /* 0x3fd8a3d7ff1f7424 */ /* 0x000fe200078e00ff */
[----:B------:R-:W-:Y:S05]  /*4310*/  BSSY.RECONVERGENT B2, `(.L_x_378) ;  /* 0x0000013000027945 */ /* 0x000fea0003800200 */
        /* <DEDUP_REMOVED lines=8> */
[----:B------:R-:W-:-:S05]  /*43a0*/  FFMA R0, RZ, 1.692499995231628418, R9 ;  /* 0x3fd8a3d7ff007823 */ /* 0x000fca0000000009 */
        /* <DEDUP_REMOVED lines=9> */
.L_x_379:
[----:B------:R-:W-:Y:S05]  /*4440*/  BSYNC.RECONVERGENT B2 ;  /* 0x0000000000027941 */ /* 0x000fea0003800200 */
.L_x_378:
[----:B------:R-:W-:-:S11]  /*4450*/  DMUL R34, R8, R4 ;  /* 0x0000000408227228 */ /* 0x000fd60000000000 */
.L_x_375:
[----:B------:R-:W-:Y:S05]  /*4460*/  BSYNC.RECONVERGENT B1 ;  /* 0x0000000000017941 */ /* 0x000fea0003800200 */
.L_x_374:
[----:B------:R-:W-:Y:S04]  /*4470*/  BSSY.RECONVERGENT B0, `(.L_x_380) ;  /* 0x000005e000007945 */ /* 0x000fe80003800200 */
        /* <DEDUP_REMOVED lines=51> */
[----:B------:R-:W-:Y:S01]  /*47b0*/  MOV R4, 0x0 ;  /* 0x0000000000047802 */ /* 0x000fe20000000f00 */
[----:B------:R-:W-:-:S06]  /*47c0*/  IMAD.MOV.U32 R5, RZ, RZ, 0x40000000 ;  /* 0x40000000ff057424 */ /* 0x000fcc00078e00ff */
[----:B------:R-:W-:-:S10]  /*47d0*/  DFMA R8, R8, -R4, 1 ;  /* 0x3ff000000808742b */ /* 0x000fd40000000804 */
[----:B------:R-:W-:Y:S02]  /*47e0*/  FSEL R5, R9, 1.875, !P0 ;  /* 0x3ff0000009057808 */ /* 0x000fe40004000000 */
[----:B------:R-:W-:Y:S02]  /*47f0*/  FSEL R8, R8, RZ, !P0 ;  /* 0x000000ff08087208 */ /* 0x000fe40004000000 */
[----:B------:R-:W-:Y:S01]  /*4800*/  LOP3.LUT R9, R5, 0x80000000, R15, 0xb8, !PT ;  /* 0x8000000005097812 */ /* 0x000fe200078eb80f */
[----:B------:R-:W-:Y:S06]  /*4810*/  BRA `(.L_x_382) ;  /* 0x00000000008c7947 */ /* 0x000fec0003800000 */
.L_x_381:
[----:B------:R-:W-:Y:S01]  /*4820*/  DMUL R2, R14, R14 ;  /* 0x0000000e0e027228 */ /* 0x000fe20000000000 */
[----:B------:R-:W-:Y:S01]  /*4830*/  IMAD.MOV.U32 R4, RZ, RZ, 0x420afc3d ;  /* 0x420afc3dff047424 */ /* 0x000fe200078e00ff */
[----:B------:R-:W-:Y:S01]  /*4840*/  MOV R5, 0x3f14359f ;  /* 0x3f14359f00057802 */ /* 0x000fe20000000f00 */
        /* <DEDUP_REMOVED lines=32> */
.L_x_382:
[----:B------:R-:W-:Y:S05]  /*4a50*/  BSYNC.RECONVERGENT B0 ;  /* 0x0000000000007941 */ /* 0x000fea0003800200 */
.L_x_380:
[----:B------:R-:W-:Y:S04]  /*4a60*/  BSSY.RECONVERGENT B0, `(.L_x_383) ;  /* 0x0000037000007945 */ /* 0x000fe80003800200 */
[----:B------:R-:W-:Y:S05]  /*4a70*/  @P4 BRA `(.L_x_384) ;  /* 0x0000000000c84947 */ /* 0x000fea0003800000 */
[----:B------:R-:W-:Y:S01]  /*4a80*/  IMAD.MOV.U32 R2, RZ, RZ, 0x652b82fe ;  /* 0x652b82feff027424 */ /* 0x000fe200078e00ff */
[----:B------:R-:W-:Y:S01]  /*4a90*/  UMOV UR12, 0xfefa39ef ;  /* 0xfefa39ef000c7882 */ /* 0x000fe20000000000 */
[----:B------:R-:W-:Y:S01]  /*4aa0*/  IMAD.MOV.U32 R3, RZ, RZ, 0x3ff71547 ;  /* 0x3ff71547ff037424 */ /* 0x000fe200078e00ff */
[----:B------:R-:W-:Y:S01]  /*4ab0*/  UMOV UR13, 0x3fe62e42 ;  /* 0x3fe62e42000d7882 */ /* 0x000fe20000000000 */
[----:B------:R-:W-:Y:S01]  /*4ac0*/  MOV R12, 0xfca213ea ;  /* 0xfca213ea000c7802 */ /* 0x000fe20000000f00 */
[----:B------:R-:W-:-:S03]  /*4ad0*/  IMAD.MOV.U32 R13, RZ, RZ, 0x3e928af3 ;  /* 0x3e928af3ff0d7424 */ /* 0x000fc600078e00ff */
[----:B------:R-:W-:-:S08]  /*4ae0*/  DFMA R2, R36, R2, 6.75539944105574400000e+15 ;  /* 0x433800002402742b */ /* 0x000fd00000000002 */
[----:B------:R-:W-:-:S08]  /*4af0*/  DADD R4, R2, -6.75539944105574400000e+15 ;  /* 0xc338000002047429 */ /* 0x000fd00000000000 */
[----:B------:R-:W-:Y:S01]  /*4b00*/  DFMA R36, R4, -UR12, R36 ;  /* 0x8000000c04247c2b */ /* 0x000fe20008000024 */
[----:B------:R-:W-:Y:S01]  /*4b10*/  UMOV UR12, 0x3b39803f ;  /* 0x3b39803f000c7882 */ /* 0x000fe20000000000 */
[----:B------:R-:W-:-:S06]  /*4b20*/  UMOV UR13, 0x3c7abc9e ;  /* 0x3c7abc9e000d7882 */ /* 0x000fcc0000000000 */
[----:B------:R-:W-:Y:S01]  /*4b30*/  DFMA R4, R4, -UR12, R36 ;  /* 0x8000000c04047c2b */ /* 0x000fe20008000024 */
[----:B------:R-:W-:Y:S01]  /*4b40*/  UMOV UR12, 0x69ce2bdf ;  /* 0x69ce2bdf000c7882 */ /* 0x000fe20000000000 */
[----:B------:R-:W-:-:S06]  /*4b50*/  UMOV UR13, 0x3e5ade15 ;  /* 0x3e5ade15000d7882 */ /* 0x000fcc0000000000 */
        /* <DEDUP_REMOVED lines=36> */
.L_x_384:
[----:B------:R-:W-:-:S06]  /*4da0*/  DSETP.GTU.AND P0, PT, R14, +INF , PT ;  /* 0x7ff000000e00742a */ /* 0x000fcc0003f0c000 */
[----:B------:R-:W-:Y:S02]  /*4db0*/  FSEL R2, R14, RZ, P0 ;  /* 0x000000ff0e027208 */ /* 0x000fe40000000000 */
[----:B------:R-:W-:-:S07]  /*4dc0*/  FSEL R3, R15, +QNAN , P0 ;  /* 0x7ff000000f037808 */ /* 0x000fce0000000000 */
.L_x_385:
[----:B------:R-:W-:Y:S05]  /*4dd0*/  BSYNC.RECONVERGENT B0 ;  /* 0x0000000000007941 */ /* 0x000fea0003800200 */
.L_x_383:
[----:B------:R-:W-:Y:S01]  /*4de0*/  DADD R2, R2, R2 ;  /* 0x0000000002027229 */ /* 0x000fe20000000002 */
[----:B------:R-:W-:Y:S01]  /*4df0*/  MOV R12, R8 ;  /* 0x00000008000c7202 */ /* 0x000fe20000000f00 */
[----:B------:R-:W-:Y:S01]  /*4e00*/  IMAD.MOV.U32 R13, RZ, RZ, R9 ;  /* 0x000000ffff0d7224 */ /* 0x000fe200078e0009 */
[----:B------:R-:W-:Y:S01]  /*4e10*/  FSETP.GEU.AND P1, PT, |R9|, 6.5827683646048100446e-37, PT ;  /* 0x036000000900780b */ /* 0x000fe20003f2e200 */
[----:B------:R-:W-:Y:S04]  /*4e20*/  BSSY.RECONVERGENT B1, `(.L_x_386) ;  /* 0x0000014000017945 */ /* 0x000fe80003800200 */
[----:B------:R-:W-:Y:S01]  /*4e30*/  DMUL R32, R2, R2 ;  /* 0x0000000202207228 */ /* 0x000fe20000000000 */
[----:B------:R-:W-:-:S05]  /*4e40*/  IMAD.MOV.U32 R2, RZ, RZ, 0x1 ;  /* 0x00000001ff027424 */ /* 0x000fca00078e00ff */
        /* <DEDUP_REMOVED lines=15> */
[----:B------:R-:W-:Y:S01]  /*4f40*/  MOV R2, R0 ;  /* 0x0000000000027202 */ /* 0x000fe20000000f00 */
[----:B------:R-:W-:-:S07]  /*4f50*/  IMAD.MOV.U32 R3, RZ, RZ, R9 ;  /* 0x000000ffff037224 */ /* 0x000fce00078e0009 */
.L_x_387:
[----:B------:R-:W-:Y:S05]  /*4f60*/  BSYNC.RECONVERGENT B1 ;  /* 0x0000000000017941 */ /* 0x000fea0003800200 */
.L_x_386:
        /* <DEDUP_REMOVED lines=20> */
[----:B------:R-:W-:Y:S01]  /*50b0*/  MOV R9, R21 ;  /* 0x0000001500097202 */ /* 0x000fe20000000f00 */
[----:B------:R-:W-:Y:S01]  /*50c0*/  IMAD.MOV.U32 R0, RZ, RZ, R20 ;  /* 0x000000ffff007224 */ /* 0x000fe200078e0014 */
[----:B------:R-:W-:-:S07]  /*50d0*/  MOV R8, 0x50f0 ;  /* 0x000050f000087802 */ /* 0x000fce0000000f00 */
[----:B------:R-:W-:Y:S05]  /*50e0*/  CALL.REL.NOINC `($__internal_10_$__cuda_sm20_div_rn_f64_full) ;  /* 0x0000004000d87944 */ /* 0x000fea0003c00000 */
[----:B------:R-:W-:Y:S02]  /*50f0*/  IMAD.MOV.U32 R4, RZ, RZ, R0 ;  /* 0x000000ffff047224 */ /* 0x000fe400078e0000 */
[----:B------:R-:W-:-:S07]  /*5100*/  IMAD.MOV.U32 R5, RZ, RZ, R9 ;  /* 0x000000ffff057224 */ /* 0x000fce00078e0009 */
.L_x_391:
[----:B------:R-:W-:Y:S05]  /*5110*/  BSYNC.RECONVERGENT B2 ;  /* 0x0000000000027941 */ /* 0x000fea0003800200 */
.L_x_390:
[----:B------:R-:W0:Y:S01]  /*5120*/  MUFU.RCP64H R9, 0.38499999046325683594 ;  /* 0x3fd8a3d700097908 */ /* 0x000e220000001800 */
[----:B------:R-:W-:Y:S01]  /*5130*/  MOV R12, 0xa3d70a4 ;  /* 0x0a3d70a4000c7802 */ /* 0x000fe20000000f00 */
        /* <DEDUP_REMOVED lines=22> */
.L_x_393:
[----:B------:R-:W-:Y:S05]  /*52a0*/  BSYNC.RECONVERGENT B2 ;  /* 0x0000000000027941 */ /* 0x000fea0003800200 */
.L_x_392:
[----:B------:R-:W-:-:S11]  /*52b0*/  DMUL R4, R8, R4 ;  /* 0x0000000408047228 */ /* 0x000fd60000000000 */
.L_x_389:
[----:B------:R-:W-:Y:S05]  /*52c0*/  BSYNC.RECONVERGENT B1 ;  /* 0x0000000000017941 */ /* 0x000fea0003800200 */
.L_x_388:
[----:B------:R-:W-:Y:S01]  /*52d0*/  DFMA R34, -R34, UR8, R18 ;  /* 0x0000000822227c2b */ /* 0x000fe20008000112 */
[----:B------:R-:W-:Y:S01]  /*52e0*/  MOV R8, 0x0 ;  /* 0x0000000000087802 */ /* 0x000fe20000000f00 */
[----:B------:R-:W-:Y:S01]  /*52f0*/  IMAD.MOV.U32 R9, RZ, RZ, 0x3fd80000 ;  /* 0x3fd80000ff097424 */ /* 0x000fe200078e00ff */
        /* <DEDUP_REMOVED lines=11> */
[----:B------:R-:W-:Y:S01]  /*53b0*/  VIADD R3, R9, 0xfff00000 ;  /* 0xfff0000009037836 */ /* 0x000fe20000000000 */
        /* <DEDUP_REMOVED lines=14> */
.L_x_395:
[----:B------:R-:W-:Y:S05]  /*54a0*/  BSYNC.RECONVERGENT B0 ;  /* 0x0000000000007941 */ /* 0x000fea0003800200 */
.L_x_394:
        /* <DEDUP_REMOVED lines=64> */
.L_x_397:
        /* <DEDUP_REMOVED lines=35> */
.L_x_398:
[----:B------:R-:W-:Y:S05]  /*5ae0*/  BSYNC.RECONVERGENT B0 ;  /* 0x0000000000007941 */ /* 0x000fea0003800200 */
.L_x_396:
        /* <DEDUP_REMOVED lines=45> */
[----:B------:R-:W-:-:S05]  /*5dc0*/  LEA R12, R12, R31, 0x14 ;  /* 0x0000001f0c0c7211 */ /* 0x000fca00078ea0ff */
[----:B------:R-:W-:-:S04]  /*5dd0*/  VIADD R31, R12, 0xffe00000 ;  /* 0xffe000000c1f7836 */ /* 0x000fc80000000000 */
[----:B------:R-:W0:Y:S02]  /*5de0*/  MUFU.RCP64H R3, R31 ;  /* 0x0000001f00037308 */ /* 0x000e240000001800 */
[----:B0-----:R-:W-:-:S08]  /*5df0*/  DFMA R12, -R30, R2, 1 ;  /* 0x3ff000001e0c742b */ /* 0x001fd00000000102 */
[----:B------:R-:W-:-:S08]  /*5e00*/  DFMA R12, R12, R12, R12 ;  /* 0x0000000c0c0c722b */ /* 0x000fd0000000000c */
[----:B------:R-:W-:-:S08]  /*5e10*/  DFMA R12, R2, R12, R2 ;  /* 0x0000000c020c722b */ /* 0x000fd00000000002 */
[----:B------:R-:W-:Y:S01]  /*5e20*/  DFMA R12, R12, 0.0625, R30 ;  /* 0x3fb000000c0c782b */ /* 0x000fe2000000001e */
[----:B------:R-:W-:Y:S10]  /*5e30*/  BRA `(.L_x_401) ;  /* 0x00000000000c7947 */ /* 0x000ff40003800000 */
.L_x_400:
[----:B------:R-:W-:-:S06]  /*5e40*/  DSETP.GTU.AND P0, PT, R14, +INF , PT ;  /* 0x7ff000000e00742a */ /* 0x000fcc0003f0c000 */
[----:B------:R-:W-:Y:S02]  /*5e50*/  FSEL R12, R14, RZ, P0 ;  /* 0x000000ff0e0c7208 */ /* 0x000fe40000000000 */
[----:B------:R-:W-:-:S07]  /*5e60*/  FSEL R13, R15, +QNAN , P0 ;  /* 0x7ff000000f0d7808 */ /* 0x000fce0000000000 */
.L_x_401:
[----:B------:R-:W-:Y:S05]  /*5e70*/  BSYNC.RECONVERGENT B0 ;  /* 0x0000000000007941 */ /* 0x000fea0003800200 */
.L_x_399:
        /* <DEDUP_REMOVED lines=24> */
.L_x_403:
[----:B------:R-:W-:Y:S05]  /*6000*/  BSYNC.RECONVERGENT B1 ;  /* 0x0000000000017941 */ /* 0x000fea0003800200 */
.L_x_402:
        /* <DEDUP_REMOVED lines=27> */
.L_x_407:
[----:B------:R-:W-:Y:S05]  /*61c0*/  BSYNC.RECONVERGENT B2 ;  /* 0x0000000000027941 */ /* 0x000fea0003800200 */
.L_x_406:
        /* <DEDUP_REMOVED lines=24> */
.L_x_409:
[----:B------:R-:W-:Y:S05]  /*6350*/  BSYNC.RECONVERGENT B2 ;  /* 0x0000000000027941 */ /* 0x000fea0003800200 */
.L_x_408:
[----:B------:R-:W-:-:S11]  /*6360*/  DMUL R8, R8, R16 ;  /* 0x0000001008087228 */ /* 0x000fd60000000000 */
.L_x_405:
[----:B------:R-:W-:Y:S05]  /*6370*/  BSYNC.RECONVERGENT B1 ;  /* 0x0000000000017941 */ /* 0x000fea0003800200 */
.L_x_404:
[----:B------:R-:W0:Y:S01]  /*6380*/  LDC.64 R2, c[0x0][0x398] ;  /* 0x0000e600ff027b82 */ /* 0x000e220000000a00 */
[----:B------:R-:W-:-:S08]  /*6390*/  DADD R4, R8, R4 ;  /* 0x0000000008047229 */ /* 0x000fd00000000004 */
[----:B------:R-:W-:Y:S01]  /*63a0*/  DFMA R18, -R28, R4, R18 ;  /* 0x000000041c12722b */ /* 0x000fe20000000112 */
[----:B0-----:R-:W-:-:S06]  /*63b0*/  IMAD.WIDE R8, R7, 0x8, R2 ;  /* 0x0000000807087825 */ /* 0x001fcc00078e0202 */
[----:B------:R0:W-:Y:S04]  /*63c0*/  STG.E.64 desc[UR6][R8.64], R18 ;  /* 0x0000001208007986 */ /* 0x0001e8000c101b06 */
[----:B------:R-:W2:Y:S04]  /*63d0*/  LDG.E.64 R22, desc[UR6][R22.64] ;  /* 0x0000000616167981 */ /* 0x000ea8000c1e1b00 */
[----:B------:R-:W3:Y:S01]  /*63e0*/  LDG.E.64 R24, desc[UR6][R24.64] ;  /* 0x0000000618187981 */ /* 0x000ee2000c1e1b00 */
[----:B------:R-:W-:Y:S01]  /*63f0*/  IMAD.MOV.U32 R14, RZ, RZ, 0x0 ;  /* 0x00000000ff0e7424 */ /* 0x000fe200078e00ff */
[----:B------:R-:W-:Y:S01]  /*6400*/  BSSY.RECONVERGENT B0, `(.L_x_410) ;  /* 0x000001c000007945 */ /* 0x000fe20003800200 */
[----:B------:R-:W-:Y:S01]  /*6410*/  IMAD.MOV.U32 R15, RZ, RZ, 0x3fd80000 ;  /* 0x3fd80000ff0f7424 */ /* 0x000fe200078e00ff */
[----:B--2---:R-:W-:-:S08]  /*6420*/  DMUL R4, R22, R22 ;  /* 0x0000001616047228 */ /* 0x004fd00000000000 */
[----:B---3--:R-:W-:-:S06]  /*6430*/  DFMA R2, R24, R24, R4 ;  /* 0x000000181802722b */ /* 0x008fcc0000000004 */
[----:B------:R-:W1:Y:S04]  /*6440*/  MUFU.RSQ64H R31, R3 ;  /* 0x00000003001f7308 */ /* 0x000e680000001c00 */
[----:B------:R-:W-:-:S04]  /*6450*/  IADD3 R30, PT, PT, R3, -0x3500000, RZ ;  /* 0xfcb00000031e7810 */ /* 0x000fc80007ffe0ff */
[----:B------:R-:W-:Y:S02]  /*6460*/  ISETP.GE.U32.AND P0, PT, R30, 0x7ca00000, PT ;  /* 0x7ca000001e00780c */ /* 0x000fe40003f06070 */
[----:B-1----:R-:W-:-:S08]  /*6470*/  DMUL R12, R30, R30 ;  /* 0x0000001e1e0c7228 */ /* 0x002fd00000000000 */
[----:B------:R-:W-:-:S08]  /*6480*/  DFMA R12, R2, -R12, 1 ;  /* 0x3ff00000020c742b */ /* 0x000fd0000000080c */
[----:B------:R-:W-:Y:S02]  /*6490*/  DFMA R14, R12, R14, 0.5 ;  /* 0x3fe000000c0e742b */ /* 0x000fe4000000000e */
[----:B------:R-:W-:-:S08]  /*64a0*/  DMUL R12, R30, R12 ;  /* 0x0000000c1e0c7228 */ /* 0x000fd00000000000 */
[----:B------:R-:W-:-:S08]  /*64b0*/  DFMA R12, R14, R12, R30 ;  /* 0x0000000c0e0c722b */ /* 0x000fd0000000001e */
[----:B0-----:R-:W-:Y:S02]  /*64c0*/  DMUL R8, R2, R12 ;  /* 0x0000000c02087228 */ /* 0x001fe40000000000 */
[----:B------:R-:W-:Y:S01]  /*64d0*/  IADD3 R15, PT, PT, R13, -0x100000, RZ ;  /* 0xfff000000d0f7810 */ /* 0x000fe20007ffe0ff */
[----:B------:R-:W-:-:S05]  /*64e0*/  IMAD.MOV.U32 R14, RZ, RZ, R12 ;  /* 0x000000ffff0e7224 */ /* 0x000fca00078e000c */
        /* <DEDUP_REMOVED lines=11> */
[----:B------:R-:W-:Y:S01]  /*65a0*/  IMAD.MOV.U32 R18, RZ, RZ, R34 ;  /* 0x000000ffff127224 */ /* 0x000fe200078e0022 */
[----:B------:R-:W-:-:S07]  /*65b0*/  MOV R19, R35 ;  /* 0x0000002300137202 */ /* 0x000fce0000000f00 */
.L_x_411:
[----:B------:R-:W-:Y:S05]  /*65c0*/  BSYNC.RECONVERGENT B0 ;  /* 0x0000000000007941 */ /* 0x000fea0003800200 */
.L_x_410:
        /* <DEDUP_REMOVED lines=64> */
.L_x_413:
        /* <DEDUP_REMOVED lines=35> */
.L_x_414:
[----:B------:R-:W-:Y:S05]  /*6c00*/  BSYNC.RECONVERGENT B0 ;  /* 0x0000000000007941 */ /* 0x000fea0003800200 */
.L_x_412:
[----:B------:R-:W-:Y:S01]  /*6c10*/  ISETP.GT.U32.AND P4, PT, R15, 0x408633ce, PT ;  /* 0x408633ce0f00780c */ /* 0x000fe20003f84070 */
[----:B------:R-:W-:-:S12]  /*6c20*/  BSSY.RECONVERGENT B0, `(.L_x_415) ;  /* 0x0000037000007945 */ /* 0x000fd80003800200 */
[----:B------:R-:W-:Y:S05]  /*6c30*/  @P4 BRA `(.L_x_416) ;  /* 0x0000000000c84947 */ /* 0x000fea0003800000 */
[----:B------:R-:W-:Y:S01]  /*6c40*/  MOV R12, 0x652b82fe ;  /* 0x652b82fe000c7802 */ /* 0x000fe20000000f00 */
[----:B------:R-:W-:Y:S01]  /*6c50*/  IMAD.MOV.U32 R13, RZ, RZ, 0x3ff71547 ;  /* 0x3ff71547ff0d7424 */ /* 0x000fe200078e00ff */
        /* <DEDUP_REMOVED lines=10> */
[----:B------:R-:W-:Y:S01]  /*6d00*/  MOV R21, 0x3e928af3 ;  /* 0x3e928af300157802 */ /* 0x000fe20000000f00 */
        /* <DEDUP_REMOVED lines=37> */
.L_x_416:
[----:B------:R-:W-:-:S06]  /*6f60*/  DSETP.GTU.AND P0, PT, R18, +INF , PT ;  /* 0x7ff000001200742a */ /* 0x000fcc0003f0c000 */
[----:B------:R-:W-:Y:S02]  /*6f70*/  FSEL R16, R18, RZ, P0 ;  /* 0x000000ff12107208 */ /* 0x000fe40000000000 */
[----:B------:R-:W-:-:S07]  /*6f80*/  FSEL R17, R19, +QNAN , P0 ;  /* 0x7ff0000013117808 */ /* 0x000fce0000000000 */
.L_x_417:
[----:B------:R-:W-:Y:S05]  /*6f90*/  BSYNC.RECONVERGENT B0 ;  /* 0x0000000000007941 */ /* 0x000fea0003800200 */
.L_x_415:
        /* <DEDUP_REMOVED lines=22> */
[----:B------:R-:W-:Y:S01]  /*7100*/  IMAD.MOV.U32 R16, RZ, RZ, R0 ;  /* 0x000000ffff107224 */ /* 0x000fe200078e0000 */
[----:B------:R-:W-:-:S07]  /*7110*/  MOV R17, R9 ;  /* 0x0000000900117202 */ /* 0x000fce0000000f00 */
.L_x_419:
[----:B------:R-:W-:Y:S05]  /*7120*/  BSYNC.RECONVERGENT B1 ;  /* 0x0000000000017941 */ /* 0x000fea0003800200 */
.L_x_418:
[----:B------:R-:W-:Y:S01]  /*7130*/  DSETP.NEU.AND P5, PT, R2, RZ, PT ;  /* 0x000000ff0200722a */ /* 0x000fe20003fad000 */
[----:B------:R-:W-:Y:S01]  /*7140*/  BSSY.RECONVERGENT B1, `(.L_x_420) ;  /* 0x0000035000017945 */ /* 0x000fe20003800200 */
[----:B------:R-:W-:-:S12]  /*7150*/  CS2R R2, SRZ ;  /* 0x0000000000027805 */ /* 0x000fd8000001ff00 */
        /* <DEDUP_REMOVED lines=22> */
[----:B------:R-:W-:Y:S01]  /*72c0*/  MOV R2, R0 ;  /* 0x0000000000027202 */ /* 0x000fe20000000f00 */
[----:B------:R-:W-:-:S07]  /*72d0*/  IMAD.MOV.U32 R3, RZ, RZ, R9 ;  /* 0x000000ffff037224 */ /* 0x000fce00078e0009 */
.L_x_423:
[----:B------:R-:W-:Y:S05]  /*72e0*/  BSYNC.RECONVERGENT B2 ;  /* 0x0000000000027941 */ /* 0x000fea0003800200 */
.L_x_422:
[----:B------:R-:W0:Y:S01]  /*72f0*/  MUFU.RCP64H R9, -0.38499999046325683594 ;  /* 0xbfd8a3d700097908 */ /* 0x000e220000001800 */
[----:B------:R-:W-:Y:S02]  /*7300*/  HFMA2 R13, -RZ, RZ, 1.9609375, -0.01531219482421875 ;  /* 0x3fd8a3d7ff0d7431 */ /* 0x000fe400000001ff */
        /* <DEDUP_REMOVED lines=16> */
[----:B------:R-:W-:Y:S01]  /*7410*/  MOV R9, R17 ;  /* 0x0000001100097202 */ /* 0x000fe20000000f00 */
[----:B------:R-:W-:Y:S01]  /*7420*/  IMAD.MOV.U32 R32, RZ, RZ, 0xa3d70a4 ;  /* 0x0a3d70a4ff207424 */ /* 0x000fe200078e00ff */
[----:B------:R-:W-:Y:S01]  /*7430*/  MOV R8, 0x7460 ;  /* 0x0000746000087802 */ /* 0x000fe20000000f00 */
[----:B------:R-:W-:-:S07]  /*7440*/  IMAD.MOV.U32 R33, RZ, RZ, -0x40275c29 ;  /* 0xbfd8a3d7ff217424 */ /* 0x000fce00078e00ff */
[----:B------:R-:W-:Y:S05]  /*7450*/  CALL.REL.NOINC `($__internal_10_$__cuda_sm20_div_rn_f64_full) ;  /* 0x0000001c00fc7944 */ /* 0x000fea0003c00000 */
[----:B------:R-:W-:-:S07]  /*7460*/  MOV R8, R0 ;  /* 0x0000000000087202 */ /* 0x000fce0000000f00 */
.L_x_425:
[----:B------:R-:W-:Y:S05]  /*7470*/  BSYNC.RECONVERGENT B2 ;  /* 0x0000000000027941 */ /* 0x000fea0003800200 */
.L_x_424:
[----:B------:R-:W-:-:S11]  /*7480*/  DMUL R2, R8, R2 ;  /* 0x0000000208027228 */ /* 0x000fd60000000000 */
.L_x_421:
[----:B------:R-:W-:Y:S05]  /*7490*/  BSYNC.RECONVERGENT B1 ;  /* 0x0000000000017941 */ /* 0x000fea0003800200 */
.L_x_420:
[----:B------:R-:W-:Y:S01]  /*74a0*/  BSSY.RECONVERGENT B0, `(.L_x_426) ;  /* 0x000005f000007945 */ /* 0x000fe20003800200 */
[----:B------:R-:W-:-:S03]  /*74b0*/  DMUL R2, R28, R2 ;  /* 0x000000021c027228 */ /* 0x000fc60000000000 */
[----:B------:R-:W-:Y:S08]  /*74c0*/  @!P6 BRA `(.L_x_427) ;  /* 0x0000000000e4e947 */ /* 0x000ff00003800000 */
        /* <DEDUP_REMOVED lines=57> */
.L_x_427:
        /* <DEDUP_REMOVED lines=35> */
.L_x_428:
[----:B------:R-:W-:Y:S05]  /*7a90*/  BSYNC.RECONVERGENT B0 ;  /* 0x0000000000007941 */ /* 0x000fea0003800200 */
.L_x_426:
[----:B------:R-:W-:Y:S04]  /*7aa0*/  BSSY.RECONVERGENT B0, `(.L_x_429) ;  /* 0x0000037000007945 */ /* 0x000fe80003800200 */
        /* <DEDUP_REMOVED lines=51> */
.L_x_430:
[----:B------:R-:W-:-:S06]  /*7de0*/  DSETP.GTU.AND P0, PT, R18, +INF , PT ;  /* 0x7ff000001200742a */ /* 0x000fcc0003f0c000 */
[----:B------:R-:W-:Y:S02]  /*7df0*/  FSEL R12, R18, RZ, P0 ;  /* 0x000000ff120c7208 */ /* 0x000fe40000000000 */
[----:B------:R-:W-:-:S07]  /*7e00*/  FSEL R13, R19, +QNAN , P0 ;  /* 0x7ff00000130d7808 */ /* 0x000fce0000000000 */
.L_x_431:
[----:B------:R-:W-:Y:S05]  /*7e10*/  BSYNC.RECONVERGENT B0 ;  /* 0x0000000000007941 */ /* 0x000fea0003800200 */
.L_x_429:
[----:B------:R-:W-:Y:S01]  /*7e20*/  DADD R12, R12, R12 ;  /* 0x000000000c0c7229 */ /* 0x000fe2000000000c */
[----:B------:R-:W-:Y:S01]  /*7e30*/  FSETP.GEU.AND P1, PT, |R9|, 6.5827683646048100446e-37, PT ;  /* 0x036000000900780b */ /* 0x000fe20003f2e200 */
[----:B------:R-:W-:Y:S06]  /*7e40*/  BSSY.RECONVERGENT B1, `(.L_x_432) ;  /* 0x0000016000017945 */ /* 0x000fec0003800200 */
[----:B------:R-:W-:Y:S01]  /*7e50*/  DMUL R32, R12, R12 ;  /* 0x0000000c0c207228 */ /* 0x000fe20000000000 */
[----:B------:R-:W-:-:S05]  /*7e60*/  MOV R12, 0x1 ;  /* 0x00000001000c7802 */ /* 0x000fca0000000f00 */
        /* <DEDUP_REMOVED lines=19> */
.L_x_433:
[----:B------:R-:W-:Y:S05]  /*7fa0*/  BSYNC.RECONVERGENT B1 ;  /* 0x0000000000017941 */ /* 0x000fea0003800200 */
.L_x_432:
[----:B------:R-:W-:Y:S01]  /*7fb0*/  BSSY.RECONVERGENT B1, `(.L_x_434) ;  /* 0x0000035000017945 */ /* 0x000fe20003800200 */
[----:B------:R-:W-:-:S03]  /*7fc0*/  CS2R R14, SRZ ;  /* 0x00000000000e7805 */ /* 0x000fc6000001ff00 */
        /* <DEDUP_REMOVED lines=24> */
.L_x_437:
[----:B------:R-:W-:Y:S05]  /*8150*/  BSYNC.RECONVERGENT B2 ;  /* 0x0000000000027941 */ /* 0x000fea0003800200 */
.L_x_436:
        /* <DEDUP_REMOVED lines=24> */
.L_x_439:
[----:B------:R-:W-:Y:S05]  /*82e0*/  BSYNC.RECONVERGENT B2 ;  /* 0x0000000000027941 */ /* 0x000fea0003800200 */
.L_x_438:
[----:B------:R-:W-:-:S11]  /*82f0*/  DMUL R14, R8, R14 ;  /* 0x0000000e080e7228 */ /* 0x000fd60000000000 */
.L_x_435:
[----:B------:R-:W-:Y:S05]  /*8300*/  BSYNC.RECONVERGENT B1 ;  /* 0x0000000000017941 */ /* 0x000fea0003800200 */
.L_x_434:
[----:B------:R-:W-:Y:S01]  /*8310*/  DADD R2, R24, -R2 ;  /* 0x0000000018027229 */ /* 0x000fe20000000802 */
[----:B------:R-:W-:Y:S01]  /*8320*/  IMAD.MOV.U32 R8, RZ, RZ, 0x0 ;  /* 0x00000000ff087424 */ /* 0x000fe200078e00ff */
[----:B------:R-:W-:Y:S01]  /*8330*/  BSSY.RECONVERGENT B0, `(.L_x_440) ;  /* 0x000001b000007945 */ /* 0x000fe20003800200 */
[----:B------:R-:W-:-:S05]  /*8340*/  IMAD.MOV.U32 R9, RZ, RZ, 0x3fd80000 ;  /* 0x3fd80000ff097424 */ /* 0x000fca00078e00ff */
[----:B------:R-:W-:-:S06]  /*8350*/  DFMA R4, R2, R2, R4 ;  /* 0x000000020204722b */ /* 0x000fcc0000000004 */
[----:B------:R-:W0:Y:S04]  /*8360*/  MUFU.RSQ64H R31, R5 ;  /* 0x00000005001f7308 */ /* 0x000e280000001c00 */
[----:B------:R-:W-:-:S04]  /*8370*/  IADD3 R30, PT, PT, R5, -0x3500000, RZ ;  /* 0xfcb00000051e7810 */ /* 0x000fc80007ffe0ff */
[----:B------:R-:W-:Y:S02]  /*8380*/  ISETP.GE.U32.AND P0, PT, R30, 0x7ca00000, PT ;  /* 0x7ca000001e00780c */ /* 0x000fe40003f06070 */
[----:B0-----:R-:W-:-:S08]  /*8390*/  DMUL R2, R30, R30 ;  /* 0x0000001e1e027228 */ /* 0x001fd00000000000 */
[----:B------:R-:W-:-:S08]  /*83a0*/  DFMA R2, R4, -R2, 1 ;  /* 0x3ff000000402742b */ /* 0x000fd00000000802 */
[----:B------:R-:W-:Y:S02]  /*83b0*/  DFMA R8, R2, R8, 0.5 ;  /* 0x3fe000000208742b */ /* 0x000fe40000000008 */
[----:B------:R-:W-:-:S08]  /*83c0*/  DMUL R2, R30, R2 ;  /* 0x000000021e027228 */ /* 0x000fd00000000000 */
[----:B------:R-:W-:-:S08]  /*83d0*/  DFMA R8, R8, R2, R30 ;  /* 0x000000020808722b */ /* 0x000fd0000000001e */
[----:B------:R-:W-:Y:S02]  /*83e0*/  DMUL R18, R4, R8 ;  /* 0x0000000804127228 */ /* 0x000fe40000000000 */
        /* <DEDUP_REMOVED lines=15> */
.L_x_441:
[----:B------:R-:W-:Y:S05]  /*84e0*/  BSYNC.RECONVERGENT B0 ;  /* 0x0000000000007941 */ /* 0x000fea0003800200 */
.L_x_440:
        /* <DEDUP_REMOVED lines=64> */
.L_x_443:
        /* <DEDUP_REMOVED lines=35> */
.L_x_444:
[----:B------:R-:W-:Y:S05]  /*8b20*/  BSYNC.RECONVERGENT B0 ;  /* 0x0000000000007941 */ /* 0x000fea0003800200 */
.L_x_442:
        /* <DEDUP_REMOVED lines=44> */
[----:B------:R-:W-:-:S09]  /*8df0*/  MOV R2, RZ ;  /* 0x000000ff00027202 */ /* 0x000fd20000000f00 */
        /* <DEDUP_REMOVED lines=8> */
.L_x_446:
[----:B------:R-:W-:-:S06]  /*8e80*/  DSETP.GTU.AND P0, PT, R16, +INF , PT ;  /* 0x7ff000001000742a */ /* 0x000fcc0003f0c000 */
[----:B------:R-:W-:Y:S02]  /*8e90*/  FSEL R12, R16, RZ, P0 ;  /* 0x000000ff100c7208 */ /* 0x000fe40000000000 */
[----:B------:R-:W-:-:S07]  /*8ea0*/  FSEL R13, R17, +QNAN , P0 ;  /* 0x7ff00000110d7808 */ /* 0x000fce0000000000 */
.L_x_447:
[----:B------:R-:W-:Y:S05]  /*8eb0*/  BSYNC.RECONVERGENT B0 ;  /* 0x0000000000007941 */ /* 0x000fea0003800200 */
.L_x_445:
        /* <DEDUP_REMOVED lines=24> */
.L_x_449:
[----:B------:R-:W-:Y:S05]  /*9040*/  BSYNC.RECONVERGENT B1 ;  /* 0x0000000000017941 */ /* 0x000fea0003800200 */
.L_x_448:
        /* <DEDUP_REMOVED lines=27> */
.L_x_453:
[----:B------:R-:W-:Y:S05]  /*9200*/  BSYNC.RECONVERGENT B2 ;  /* 0x0000000000027941 */ /* 0x000fea0003800200 */
.L_x_452:
        /* <DEDUP_REMOVED lines=24> */
.L_x_455:
[----:B------:R-:W-:Y:S05]  /*9390*/  BSYNC.RECONVERGENT B2 ;  /* 0x0000000000027941 */ /* 0x000fea0003800200 */
.L_x_454:
[----:B------:R-:W-:-:S11]  /*93a0*/  DMUL R4, R8, R4 ;  /* 0x0000000408047228 */ /* 0x000fd60000000000 */
.L_x_451:
[----:B------:R-:W-:Y:S05]  /*93b0*/  BSYNC.RECONVERGENT B1 ;  /* 0x0000000000017941 */ /* 0x000fea0003800200 */
.L_x_450:
[----:B------:R-:W0:Y:S01]  /*93c0*/  LDC.64 R2, c[0x0][0x3a0] ;  /* 0x0000e800ff027b82 */ /* 0x000e220000000a00 */
[----:B------:R-:W-:-:S08]  /*93d0*/  DADD R4, R4, R14 ;  /* 0x0000000004047229 */ /* 0x000fd0000000000e */
[----:B------:R-:W-:Y:S01]  /*93e0*/  DFMA R4, -R26, R4, R24 ;  /* 0x000000041a04722b */ /* 0x000fe20000000118 */
[----:B0-----:R-:W-:-:S04]  /*93f0*/  IMAD.WIDE R2, R7, 0x8, R2 ;  /* 0x0000000807027825 */ /* 0x001fc800078e0202 */
[----:B------:R-:W-:Y:S02]  /*9400*/  VIADD R7, R7, UR4 ;  /* 0x0000000407077c36 */ /* 0x000fe40008000000 */
[----:B------:R0:W-:Y:S03]  /*9410*/  STG.E.64 desc[UR6][R2.64], R4 ;  /* 0x0000000402007986 */ /* 0x0001e6000c101b06 */
[----:B------:R-:W-:-:S13]  /*9420*/  ISETP.GE.AND P0, PT, R7, UR10, PT ;  /* 0x0000000a07007c0c */ /* 0x000fda000bf06270 */
[----:B0-----:R-:W-:Y:S05]  /*9430*/  @!P0 BRA `(.L_x_456) ;  /* 0xffffff6c00388947 */ /* 0x001fea000383ffff */
[----:B------:R-:W-:Y:S05]  /*9440*/  EXIT ;  /* 0x000000000000794d */ /* 0x000fea0003800000 */
        .weak           $__internal_10_$__cuda_sm20_div_rn_f64_full
        .type           $__internal_10_$__cuda_sm20_div_rn_f64_full,@function
        .size           $__internal_10_$__cuda_sm20_div_rn_f64_full,($__internal_11_$__cuda_sm20_dsqrt_rn_f64_mediumpath_v1 - $__internal_10_$__cuda_sm20_div_rn_f64_full)
$__internal_10_$__cuda_sm20_div_rn_f64_full:
[C---:B------:R-:W-:Y:S01]  /*9450*/  FSETP.GEU.AND P0, PT, |R33|.reuse, 1.469367938527859385e-39, PT ;  /* 0x001000002100780b */ /* 0x040fe20003f0e200 */
[----:B------:R-:W-:Y:S01]  /*9460*/  IMAD.MOV.U32 R41, RZ, RZ, R9 ;  /* 0x000000ffff297224 */ /* 0x000fe200078e0009 */
[----:B------:R-:W-:Y:S01]  /*9470*/  LOP3.LUT R30, R33, 0x800fffff, RZ, 0xc0, !PT ;  /* 0x800fffff211e7812 */ /* 0x000fe200078ec0ff */
[----:B------:R-:W-:Y:S01]  /*9480*/  IMAD.MOV.U32 R38, RZ, RZ, 0x1 ;  /* 0x00000001ff267424 */ /* 0x000fe200078e00ff */
[----:B------:R-:W-:Y:S01]  /*9490*/  MOV R40, R0 ;  /* 0x0000000000287202 */ /* 0x000fe20000000f00 */
[----:B------:R-:W-:Y:S01]  /*94a0*/  BSSY.RECONVERGENT B0, `(.L_x_457) ;  /* 0x0000059000007945 */ /* 0x000fe20003800200 */
[----:B------:R-:W-:Y:S01]  /*94b0*/  LOP3.LUT R31, R30, 0x3ff00000, RZ, 0xfc, !PT ;  /* 0x3ff000001e1f7812 */ /* 0x000fe200078efcff */
[----:B------:R-:W-:Y:S01]  /*94c0*/  IMAD.MOV.U32 R30, RZ, RZ, R32 ;  /* 0x000000ffff1e7224 */ /* 0x000fe200078e0020 */
[C---:B------:R-:W-:Y:S01]  /*94d0*/  FSETP.GEU.AND P1, PT, |R41|.reuse, 1.469367938527859385e-39, PT ;  /* 0x001000002900780b */ /* 0x040fe20003f2e200 */
[----:B------:R-:W-:Y:S01]  /*94e0*/  IMAD.MOV.U32 R42, RZ, RZ, R40 ;  /* 0x000000ffff2a7224 */ /* 0x000fe200078e0028 */
[----:B------:R-:W-:-:S02]  /*94f0*/  LOP3.LUT R9, R41, 0x7ff00000, RZ, 0xc0, !PT ;  /* 0x7ff0000029097812 */ /* 0x000fc400078ec0ff */
[----:B------:R-:W-:Y:S01]  /*9500*/  LOP3.LUT R11, R33, 0x7ff00000, RZ, 0xc0, !PT ;  /* 0x7ff00000210b7812 */ /* 0x000fe200078ec0ff */
[----:B------:R-:W-:Y:S01]  /*9510*/  @!P0 DMUL R30, R32, 8.98846567431157953865e+307 ;  /* 0x7fe00000201e8828 */ /* 0x000fe20000000000 */
[----:B------:R-:W-:Y:S02]  /*9520*/  MOV R6, 0x1ca00000 ;  /* 0x1ca0000000067802 */ /* 0x000fe40000000f00 */
[----:B------:R-:W-:-:S03]  /*9530*/  ISETP.GE.U32.AND P3, PT, R9, R11, PT ;  /* 0x0000000b0900720c */ /* 0x000fc60003f66070 */
[----:B------:R-:W0:Y:S02]  /*9540*/  MUFU.RCP64H R39, R31 ;  /* 0x0000001f00277308 */ /* 0x000e240000001800 */
[----:B------:R-:W-:Y:S02]  /*9550*/  @!P1 LOP3.LUT R0, R33, 0x7ff00000, RZ, 0xc0, !PT ;  /* 0x7ff0000021009812 */ /* 0x000fe400078ec0ff */
[----:B------:R-:W-:Y:S02]  /*9560*/  @!P0 LOP3.LUT R11, R31, 0x7ff00000, RZ, 0xc0, !PT ;  /* 0x7ff000001f0b8812 */ /* 0x000fe400078ec0ff */
[----:B------:R-:W-:-:S04]  /*9570*/  @!P1 ISETP.GE.U32.AND P2, PT, R9, R0, PT ;  /* 0x000000000900920c */ /* 0x000fc80003f46070 */
[----:B------:R-:W-:-:S04]  /*9580*/  @!P1 SEL R0, R6, 0x63400000, !P2 ;  /* 0x6340000006009807 */ /* 0x000fc80005000000 */
[----:B------:R-:W-:Y:S01]  /*9590*/  @!P1 LOP3.LUT R0, R0, 0x80000000, R41, 0xf8, !PT ;  /* 0x8000000000009812 */ /* 0x000fe200078ef829 */
[----:B0-----:R-:W-:-:S08]  /*95a0*/  DFMA R12, R38, -R30, 1 ;  /* 0x3ff00000260c742b */ /* 0x001fd0000000081e */
[----:B------:R-:W-:-:S08]  /*95b0*/  DFMA R12, R12, R12, R12 ;  /* 0x0000000c0c0c722b */ /* 0x000fd0000000000c */
[----:B------:R-:W-:Y:S01]  /*95c0*/  DFMA R38, R38, R12, R38 ;  /* 0x0000000c2626722b */ /* 0x000fe20000000026 */
[----:B------:R-:W-:Y:S02]  /*95d0*/  SEL R12, R6, 0x63400000, !P3 ;  /* 0x63400000060c7807 */ /* 0x000fe40005800000 */
[----:B------:R-:W-:Y:S02]  /*95e0*/  @!P1 LOP3.LUT R13, R0, 0x100000, RZ, 0xfc, !PT ;  /* 0x00100000000d9812 */ /* 0x000fe400078efcff */
[----:B------:R-:W-:Y:S01]  /*95f0*/  LOP3.LUT R43, R12, 0x800fffff, R41, 0xf8, !PT ;  /* 0x800fffff0c2b7812 */ /* 0x000fe200078ef829 */
[----:B------:R-:W-:Y:S02]  /*9600*/  @!P1 IMAD.MOV.U32 R12, RZ, RZ, RZ ;  /* 0x000000ffff0c9224 */ /* 0x000fe400078e00ff */
[----:B------:R-:W-:Y:S01]  /*9610*/  DFMA R44, R38, -R30, 1 ;  /* 0x3ff00000262c742b */ /* 0x000fe2000000081e */
[----:B------:R-:W-:-:S03]  /*9620*/  MOV R0, R9 ;  /* 0x0000000900007202 */ /* 0x000fc60000000f00 */
[----:B------:R-:W-:-:S04]  /*9630*/  @!P1 DFMA R42, R42, 2, -R12 ;  /* 0x400000002a2a982b */ /* 0x000fc8000000080c */
[----:B------:R-:W-:-:S06]  /*9640*/  DFMA R44, R38, R44, R38 ;  /* 0x0000002c262c722b */ /* 0x000fcc0000000026 */
[----:B------:R-:W-:Y:S02]  /*9650*/  @!P1 LOP3.LUT R0, R43, 0x7ff00000, RZ, 0xc0, !PT ;  /* 0x7ff000002b009812 */ /* 0x000fe400078ec0ff */
[----:B------:R-:W-:-:S08]  /*9660*/  DMUL R12, R44, R42 ;  /* 0x0000002a2c0c7228 */ /* 0x000fd00000000000 */
[----:B------:R-:W-:-:S08]  /*9670*/  DFMA R38, R12, -R30, R42 ;  /* 0x8000001e0c26722b */ /* 0x000fd0000000002a */
[----:B------:R-:W-:Y:S01]  /*9680*/  DFMA R38, R44, R38, R12 ;  /* 0x000000262c26722b */ /* 0x000fe2000000000c */
[----:B------:R-:W-:Y:S02]  /*9690*/  VIADD R12, R0, 0xffffffff ;  /* 0xffffffff000c7836 */ /* 0x000fe40000000000 */
[----:B------:R-:W-:-:S03]  /*96a0*/  VIADD R13, R11, 0xffffffff ;  /* 0xffffffff0b0d7836 */ /* 0x000fc60000000000 */
[----:B------:R-:W-:-:S04]  /*96b0*/  ISETP.GT.U32.AND P0, PT, R12, 0x7feffffe, PT ;  /* 0x7feffffe0c00780c */ /* 0x000fc80003f04070 */
[----:B------:R-:W-:-:S13]  /*96c0*/  ISETP.GT.U32.OR P0, PT, R13, 0x7feffffe, P0 ;  /* 0x7feffffe0d00780c */ /* 0x000fda0000704470 */
[----:B------:R-:W-:Y:S05]  /*96d0*/  @P0 BRA `(.L_x_458) ;  /* 0x0000000000740947 */ /* 0x000fea0003800000 */
[----:B------:R-:W-:Y:S01]  /*96e0*/  LOP3.LUT R0, R33, 0x7ff00000, RZ, 0xc0, !PT ;  /* 0x7ff0000021007812 */ /* 0x000fe200078ec0ff */
[----:B------:R-:W-:-:S03]  /*96f0*/  IMAD.MOV.U32 R40, RZ, RZ, RZ ;  /* 0x000000ffff287224 */ /* 0x000fc600078e00ff */
[CC--:B------:R-:W-:Y:S02]  /*9700*/  VIADDMNMX R11, R9.reuse, -R0.reuse, 0xb9600000, !PT ;  /* 0xb9600000090b7446 */ /* 0x0c0fe40007800900 */
[----:B------:R-:W-:Y:S02]  /*9710*/  ISETP.GE.U32.AND P0, PT, R9, R0, PT ;  /* 0x000000000900720c */ /* 0x000fe40003f06070 */
[----:B------:R-:W-:Y:S02]  /*9720*/  VIMNMX R11, PT, PT, R11, 0x46a00000, PT ;  /* 0x46a000000b0b7848 */ /* 0x000fe40003fe0100 */
[----:B------:R-:W-:-:S04]  /*9730*/  SEL R6, R6, 0x63400000, !P0 ;  /* 0x6340000006067807 */ /* 0x000fc80004000000 */
[----:B------:R-:W-:-:S05]  /*9740*/  IADD3 R6, PT, PT, -R6, R11, RZ ;  /* 0x0000000b06067210 */ /* 0x000fca0007ffe1ff */
[----:B------:R-:W-:-:S06]  /*9750*/  VIADD R41, R6, 0x7fe00000 ;  /* 0x7fe0000006297836 */ /* 0x000fcc0000000000 */
[----:B------:R-:W-:-:S10]  /*9760*/  DMUL R12, R38, R40 ;  /* 0x00000028260c7228 */ /* 0x000fd40000000000 */
[----:B------:R-:W-:-:S13]  /*9770*/  FSETP.GTU.AND P0, PT, |R13|, 1.469367938527859385e-39, PT ;  /* 0x001000000d00780b */ /* 0x000fda0003f0c200 */
[----:B------:R-:W-:Y:S05]  /*9780*/  @P0 BRA `(.L_x_459) ;  /* 0x0000000000a80947 */ /* 0x000fea0003800000 */
[----:B------:R-:W-:Y:S01]  /*9790*/  DFMA R30, R38, -R30, R42 ;  /* 0x8000001e261e722b */ /* 0x000fe2000000002a */
[----:B------:R-:W-:-:S09]  /*97a0*/  MOV R40, RZ ;  /* 0x000000ff00287202 */ /* 0x000fd20000000f00 */
[C---:B------:R-:W-:Y:S02]  /*97b0*/  FSETP.NEU.AND P0, PT, R31.reuse, RZ, PT ;  /* 0x000000ff1f00720b */ /* 0x040fe40003f0d000 */
[----:B------:R-:W-:-:S04]  /*97c0*/  LOP3.LUT R32, R31, 0x80000000, R33, 0x48, !PT ;  /* 0x800000001f207812 */ /* 0x000fc800078e4821 */
[----:B------:R-:W-:-:S07]  /*97d0*/  LOP3.LUT R41, R32, R41, RZ, 0xfc, !PT ;  /* 0x0000002920297212 */ /* 0x000fce00078efcff */
[----:B------:R-:W-:Y:S05]  /*97e0*/  @!P0 BRA `(.L_x_459) ;  /* 0x0000000000908947 */ /* 0x000fea0003800000 */
[----:B------:R-:W-:Y:S01]  /*97f0*/  IMAD.MOV R31, RZ, RZ, -R6 ;  /* 0x000000ffff1f7224 */ /* 0x000fe200078e0a06 */
[----:B------:R-:W-:Y:S01]  /*9800*/  IADD3 R6, PT, PT, -R6, -0x43300000, RZ ;  /* 0xbcd0000006067810 */ /* 0x000fe20007ffe1ff */
[----:B------:R-:W-:-:S06]  /*9810*/  IMAD.MOV.U32 R30, RZ, RZ, RZ ;  /* 0x000000ffff1e7224 */ /* 0x000fcc00078e00ff */
[----:B------:R-:W-:Y:S02]  /*9820*/  DFMA R30, R12, -R30, R38 ;  /* 0x8000001e0c1e722b */ /* 0x000fe40000000026 */
[----:B------:R-:W-:-:S08]  /*9830*/  DMUL.RP R38, R38, R40 ;  /* 0x0000002826267228 */ /* 0x000fd00000008000 */
[----:B------:R-:W-:Y:S02]  /*9840*/  FSETP.NEU.AND P0, PT, |R31|, R6, PT ;  /* 0x000000061f00720b */ /* 0x000fe40003f0d200 */
[----:B------:R-:W-:Y:S02]  /*9850*/  LOP3.LUT R32, R39, R32, RZ, 0x3c, !PT ;  /* 0x0000002027207212 */ /* 0x000fe400078e3cff */
[----:B------:R-:W-:Y:S02]  /*9860*/  FSEL R0, R38, R12, !P0 ;  /* 0x0000000c26007208 */ /* 0x000fe40004000000 */
[----:B------:R-:W-:Y:S02]  /*9870*/  FSEL R9, R32, R13, !P0 ;  /* 0x0000000d20097208 */ /* 0x000fe40004000000 */
[----:B------:R-:W-:-:S03]  /*9880*/  MOV R12, R0 ;  /* 0x00000000000c7202 */ /* 0x000fc60000000f00 */
[----:B------:R-:W-:Y:S01]  /*9890*/  IMAD.MOV.U32 R13, RZ, RZ, R9 ;  /* 0x000000ffff0d7224 */ /* 0x000fe200078e0009 */
[----:B------:R-:W-:Y:S06]  /*98a0*/  BRA `(.L_x_459) ;  /* 0x0000000000607947 */ /* 0x000fec0003800000 */
.L_x_458:
[----:B------:R-:W-:-:S14]  /*98b0*/  DSETP.NAN.AND P0, PT, R40, R40, PT ;  /* 0x000000282800722a */ /* 0x000fdc0003f08000 */
[----:B------:R-:W-:Y:S05]  /*98c0*/  @P0 BRA `(.L_x_460) ;  /* 0x00000000004c0947 */ /* 0x000fea0003800000 */
[----:B------:R-:W-:-:S14]  /*98d0*/  DSETP.NAN.AND P0, PT, R32, R32, PT ;  /* 0x000000202000722a */ /* 0x000fdc0003f08000 */
[----:B------:R-:W-:Y:S05]  /*98e0*/  @P0 BRA `(.L_x_461) ;  /* 0x0000000000340947 */ /* 0x000fea0003800000 */
[----:B------:R-:W-:Y:S01]  /*98f0*/  ISETP.NE.AND P0, PT, R0, R11, PT ;  /* 0x0000000b0000720c */ /* 0x000fe20003f05270 */
[----:B------:R-:W-:Y:S01]  /*9900*/  IMAD.MOV.U32 R12, RZ, RZ, 0x0 ;  /* 0x00000000ff0c7424 */ /* 0x000fe200078e00ff */
[----:B------:R-:W-:-:S11]  /*9910*/  MOV R13, 0xfff80000 ;  /* 0xfff80000000d7802 */ /* 0x000fd60000000f00 */
[----:B------:R-:W-:Y:S05]  /*9920*/  @!P0 BRA `(.L_x_459) ;  /* 0x0000000000408947 */ /* 0x000fea0003800000 */
[----:B------:R-:W-:Y:S02]  /*9930*/  ISETP.NE.AND P0, PT, R0, 0x7ff00000, PT ;  /* 0x7ff000000000780c */ /* 0x000fe40003f05270 */
[----:B------:R-:W-:Y:S02]  /*9940*/  LOP3.LUT R33, R41, 0x80000000, R33, 0x48, !PT ;  /* 0x8000000029217812 */ /* 0x000fe400078e4821 */
[----:B------:R-:W-:-:S13]  /*9950*/  ISETP.EQ.OR P0, PT, R11, RZ, !P0 ;  /* 0x000000ff0b00720c */ /* 0x000fda0004702670 */
[----:B------:R-:W-:Y:S01]  /*9960*/  @P0 LOP3.LUT R0, R33, 0x7ff00000, RZ, 0xfc, !PT ;  /* 0x7ff0000021000812 */ /* 0x000fe200078efcff */
[----:B------:R-:W-:Y:S01]  /*9970*/  @!P0 IMAD.MOV.U32 R12, RZ, RZ, RZ ;  /* 0x000000ffff0c8224 */ /* 0x000fe200078e00ff */
[----:B------:R-:W-:Y:S01]  /*9980*/  @P0 MOV R12, RZ ;  /* 0x000000ff000c0202 */ /* 0x000fe20000000f00 */
[----:B------:R-:W-:Y:S02]  /*9990*/  @!P0 IMAD.MOV.U32 R13, RZ, RZ, R33 ;  /* 0x000000ffff0d8224 */ /* 0x000fe400078e0021 */
[----:B------:R-:W-:Y:S01]  /*99a0*/  @P0 IMAD.MOV.U32 R13, RZ, RZ, R0 ;  /* 0x000000ffff0d0224 */ /* 0x000fe200078e0000 */
[----:B------:R-:W-:Y:S06]  /*99b0*/  BRA `(.L_x_459) ;  /* 0x00000000001c7947 */ /* 0x000fec0003800000 */
.L_x_461:
[----:B------:R-:W-:Y:S01]  /*99c0*/  LOP3.LUT R9, R33, 0x80000, RZ, 0xfc, !PT ;  /* 0x0008000021097812 */ /* 0x000fe200078efcff */
[----:B------:R-:W-:-:S03]  /*99d0*/  IMAD.MOV.U32 R12, RZ, RZ, R32 ;  /* 0x000000ffff0c7224 */ /* 0x000fc600078e0020 */
[----:B------:R-:W-:Y:S01]  /*99e0*/  MOV R13, R9 ;  /* 0x00000009000d7202 */ /* 0x000fe20000000f00 */
[----:B------:R-:W-:Y:S06]  /*99f0*/  BRA `(.L_x_459) ;  /* 0x00000000000c7947 */ /* 0x000fec0003800000 */
.L_x_460:
[----:B------:R-:W-:Y:S01]  /*9a00*/  LOP3.LUT R9, R41, 0x80000, RZ, 0xfc, !PT ;  /* 0x0008000029097812 */ /* 0x000fe200078efcff */
[----:B------:R-:W-:-:S04]  /*9a10*/  IMAD.MOV.U32 R12, RZ, RZ, R40 ;  /* 0x000000ffff0c7224 */ /* 0x000fc800078e0028 */
[----:B------:R-:W-:-:S07]  /*9a20*/  IMAD.MOV.U32 R13, RZ, RZ, R9 ;  /* 0x000000ffff0d7224 */ /* 0x000fce00078e0009 */
.L_x_459:
[----:B------:R-:W-:Y:S05]  /*9a30*/  BSYNC.RECONVERGENT B0 ;  /* 0x0000000000007941 */ /* 0x000fea0003800200 */
.L_x_457:
[----:B------:R-:W-:Y:S02]  /*9a40*/  IMAD.MOV.U32 R9, RZ, RZ, R13 ;  /* 0x000000ffff097224 */ /* 0x000fe400078e000d */
[----:B------:R-:W-:Y:S01]  /*9a50*/  HFMA2 R13, -RZ, RZ, 0, 0 ;  /* 0x00000000ff0d7431 */ /* 0x000fe200000001ff */
[----:B------:R-:W-:Y:S01]  /*9a60*/  MOV R0, R12 ;  /* 0x0000000c00007202 */ /* 0x000fe20000000f00 */
[----:B------:R-:W-:-:S04]  /*9a70*/  IMAD.MOV.U32 R12, RZ, RZ, R8 ;  /* 0x000000ffff0c7224 */ /* 0x000fc800078e0008 */
[----:B------:R-:W-:Y:S05]  /*9a80*/  RET.REL.NODEC R12 `(_Z26Get_Lagrange_points_on_gpuPdS_S_S_S_iiiddd) ;  /* 0xffffff640c5c7950 */ /* 0x000fea0003c3ffff */
        .weak           $__internal_11_$__cuda_sm20_dsqrt_rn_f64_mediumpath_v1
        .type           $__internal_11_$__cuda_sm20_dsqrt_rn_f64_mediumpath_v1,@function
        .size           $__internal_11_$__cuda_sm20_dsqrt_rn_f64_mediumpath_v1,(.L_x_486 - $__internal_11_$__cuda_sm20_dsqrt_rn_f64_mediumpath_v1)
$__internal_11_$__cuda_sm20_dsqrt_rn_f64_mediumpath_v1:
[----:B------:R-:W-:Y:S01]  /*9a90*/  ISETP.GE.U32.AND P0, PT, R30, -0x3400000, PT ;  /* 0xfcc000001e00780c */ /* 0x000fe20003f06070 */
[----:B------:R-:W-:Y:S01]  /*9aa0*/  BSSY.RECONVERGENT B1, `(.L_x_462) ;  /* 0x0000026000017945 */ /* 0x000fe20003800200 */
[----:B------:R-:W-:Y:S01]  /*9ab0*/  IMAD.MOV.U32 R30, RZ, RZ, R32 ;  /* 0x000000ffff1e7224 */ /* 0x000fe200078e0020 */
[----:B------:R-:W-:Y:S01]  /*9ac0*/  MOV R33, R11 ;  /* 0x0000000b00217202 */ /* 0x000fe20000000f00 */
        /* <DEDUP_REMOVED lines=10> */
.L_x_463:
[----:B------:R-:W-:-:S14]  /*9b70*/  DSETP.NE.AND P0, PT, R30, RZ, PT ;  /* 0x000000ff1e00722a */ /* 0x000fdc0003f05000 */
[----:B------:R-:W-:Y:S05]  /*9b80*/  @!P0 BRA `(.L_x_465) ;  /* 0x0000000000588947 */ /* 0x000fea0003800000 */
[----:B------:R-:W-:-:S13]  /*9b90*/  ISETP.GE.AND P0, PT, R31, RZ, PT ;  /* 0x000000ff1f00720c */ /* 0x000fda0003f06270 */
[----:B------:R-:W-:Y:S01]  /*9ba0*/  @!P0 IMAD.MOV.U32 R34, RZ, RZ, 0x0 ;  /* 0x00000000ff228424 */ /* 0x000fe200078e00ff */
[----:B------:R-:W-:Y:S01]  /*9bb0*/  @!P0 MOV R35, 0xfff80000 ;  /* 0xfff8000000238802 */ /* 0x000fe20000000f00 */
[----:B------:R-:W-:Y:S06]  /*9bc0*/  @!P0 BRA `(.L_x_464) ;  /* 0x00000000004c8947 */ /* 0x000fec0003800000 */
[----:B------:R-:W-:-:S13]  /*9bd0*/  ISETP.GT.AND P0, PT, R31, 0x7fefffff, PT ;  /* 0x7fefffff1f00780c */ /* 0x000fda0003f04270 */
[----:B------:R-:W-:Y:S05]  /*9be0*/  @P0 BRA `(.L_x_465) ;  /* 0x0000000000400947 */ /* 0x000fea0003800000 */
[----:B------:R-:W-:Y:S01]  /*9bf0*/  DMUL R32, R30, 8.11296384146066816958e+31 ;  /* 0x469000001e207828 */ /* 0x000fe20000000000 */
[----:B------:R-:W-:Y:S01]  /*9c00*/  IMAD.MOV.U32 R8, RZ, RZ, 0x0 ;  /* 0x00000000ff087424 */ /* 0x000fe200078e00ff */
[----:B------:R-:W-:Y:S01]  /*9c10*/  MOV R9, 0x3fd80000 ;  /* 0x3fd8000000097802 */ /* 0x000fe20000000f00 */
[----:B------:R-:W-:-:S03]  /*9c20*/  IMAD.MOV.U32 R30, RZ, RZ, RZ ;  /* 0x000000ffff1e7224 */ /* 0x000fc600078e00ff */
        /* <DEDUP_REMOVED lines=12> */
.L_x_465:
[----:B------:R-:W-:-:S11]  /*9cf0*/  DADD R34, R30, R30 ;  /* 0x000000001e227229 */ /* 0x000fd6000000001e */
.L_x_464:
[----:B------:R-:W-:Y:S05]  /*9d00*/  BSYNC.RECONVERGENT B1 ;  /* 0x0000000000017941 */ /* 0x000fea0003800200 */
.L_x_462:
[----:B------:R-:W-:Y:S01]  /*9d10*/  MOV R8, R0 ;  /* 0x0000000000087202 */ /* 0x000fe20000000f00 */
[----:B------:R-:W-:-:S04]  /*9d20*/  IMAD.MOV.U32 R9, RZ, RZ, 0x0 ;  /* 0x00000000ff097424 */ /* 0x000fc800078e00ff */
[----:B------:R-:W-:Y:S05]  /*9d30*/  RET.REL.NODEC R8 `(_Z26Get_Lagrange_points_on_gpuPdS_S_S_S_iiiddd) ;  /* 0xffffff6008b07950 */ /* 0x000fea0003c3ffff */
.L_x_466:
        /* <DEDUP_REMOVED lines=12> */
.L_x_486:


//--------------------- .text._Z23Get_Euler_points_on_gpuPdS_iiidd --------------------------
	.section	.text._Z23Get_Euler_points_on_gpuPdS_iiidd,"ax",@progbits
	.align	128
        .global         _Z23Get_Euler_points_on_gpuPdS_iiidd
        .type           _Z23Get_Euler_points_on_gpuPdS_iiidd,@function
        .size           _Z23Get_Euler_points_on_gpuPdS_iiidd,(.L_x_494 - _Z23Get_Euler_points_on_gpuPdS_iiidd)
        .other          _Z23Get_Euler_points_on_gpuPdS_iiidd,@"STO_CUDA_ENTRY STV_DEFAULT"
_Z23Get_Euler_points_on_gpuPdS_iiidd:
.text._Z23Get_Euler_points_on_gpuPdS_iiidd:
        /* <DEDUP_REMOVED lines=8> */
[----:B------:R-:W0:Y:S01]  /*0080*/  LDC R15, c[0x0][0x394] ;  /* 0x0000e500ff0f7b82 */ /* 0x000e220000000800 */
[----:B------:R-:W1:Y:S01]  /*0090*/  LDCU UR5, c[0x0][0x370] ;  /* 0x00006e00ff0577ac */ /* 0x000e620008000800 */
[----:B------:R-:W2:Y:S06]  /*00a0*/  LDCU.64 UR6, c[0x0][0x358] ;  /* 0x00006b00ff0677ac */ /* 0x000eac0008000a00 */
[----:B------:R-:W3:Y:S01]  /*00b0*/  LDC R10, c[0x0][0x394] ;  /* 0x0000e500ff0a7b82 */ /* 0x000ee20000000800 */
[----:B------:R-:W4:Y:S07]  /*00c0*/  LDCU UR8, c[0x0][0x398] ;  /* 0x00007300ff0877ac */ /* 0x000f2e0008000800 */
[----:B------:R-:W5:Y:S01]  /*00d0*/  LDC.64 R2, c[0x0][0x3a0] ;  /* 0x0000e800ff027b82 */ /* 0x000f620000000a00 */
[----:B-1----:R-:W-:Y:S01]  /*00e0*/  UIMAD UR4, UR4, UR5, URZ ;  /* 0x00000005040472a4 */ /* 0x002fe2000f8e02ff */
[----:B0-----:R-:W-:-:S06]  /*00f0*/  IABS R0, R15 ;  /* 0x0000000f00007213 */ /* 0x001fcc0000000000 */
[----:B------:R-:W0:Y:S01]  /*0100*/  LDC.64 R4, c[0x0][0x3a8] ;  /* 0x0000ea00ff047b82 */ /* 0x000e220000000a00 */
[----:B------:R-:W-:Y:S01]  /*0110*/  ISETP.NE.AND P0, PT, R15, RZ, PT ;  /* 0x000000ff0f00720c */ /* 0x000fe20003f05270 */
[----:B------:R-:W1:Y:S06]  /*0120*/  I2F.RP R11, R0 ;  /* 0x00000000000b7306 */ /* 0x000e6c0000209400 */
[----:B------:R-:W0:Y:S08]  /*0130*/  LDC.64 R6, c[0x0][0x380] ;  /* 0x0000e000ff067b82 */ /* 0x000e300000000a00 */
[----:B------:R-:W0:Y:S01]  /*0140*/  LDC.64 R8, c[0x0][0x388] ;  /* 0x0000e200ff087b82 */ /* 0x000e220000000a00 */
[----:B-1----:R-:W1:Y:S02]  /*0150*/  MUFU.RCP R11, R11 ;  /* 0x0000000b000b7308 */ /* 0x002e640000001000 */
[----:B-1----:R-:W-:-:S06]  /*0160*/  VIADD R12, R11, 0xffffffe ;  /* 0x0ffffffe0b0c7836 */ /* 0x002fcc0000000000 */
[----:B------:R1:W2:Y:S02]  /*0170*/  F2I.FTZ.U32.TRUNC.NTZ R13, R12 ;  /* 0x0000000c000d7305 */ /* 0x0002a4000021f000 */
[----:B-1----:R-:W-:Y:S02]  /*0180*/  HFMA2 R12, -RZ, RZ, 0, 0 ;  /* 0x00000000ff0c7431 */ /* 0x002fe400000001ff */
[----:B--2---:R-:W-:-:S04]  /*0190*/  IMAD.MOV R11, RZ, RZ, -R13 ;  /* 0x000000ffff0b7224 */ /* 0x004fc800078e0a0d */
[----:B------:R-:W-:-:S04]  /*01a0*/  IMAD R11, R11, R0, RZ ;  /* 0x000000000b0b7224 */ /* 0x000fc800078e02ff */
[----:B------:R-:W-:Y:S01]  /*01b0*/  IMAD.HI.U32 R11, R13, R11, R12 ;  /* 0x0000000b0d0b7227 */ /* 0x000fe200078e000c */
[----:B------:R-:W-:-:S03]  /*01c0*/  LOP3.LUT R12, RZ, R15, RZ, 0x33, !PT ;  /* 0x0000000fff0c7212 */ /* 0x000fc600078e33ff */
[----:B0--345:R-:W-:-:S07]  /*01d0*/  IMAD.MOV.U32 R13, RZ, RZ, R14 ;  /* 0x000000ffff0d7224 */ /* 0x039fce00078e000e */
.L_x_467:
[----:B0-----:R-:W-:Y:S01]  /*01e0*/  IABS R16, R13 ;  /* 0x0000000d00107213 */ /* 0x001fe20000000000 */
[----:B------:R-:W-:Y:S01]  /*01f0*/  IMAD.WIDE R20, R13, 0x8, R8 ;  /* 0x000000080d147825 */ /* 0x000fe200078e0208 */
[----:B------:R-:W-:-:S03]  /*0200*/  IABS R18, R10 ;  /* 0x0000000a00127213 */ /* 0x000fc60000000000 */
[----:B------:R-:W-:-:S05]  /*0210*/  IMAD.HI.U32 R14, R11, R16, RZ ;  /* 0x000000100b0e7227 */ /* 0x000fca00078e00ff */
[----:B------:R-:W-:-:S05]  /*0220*/  IADD3 R15, PT, PT, -R14, RZ, RZ ;  /* 0x000000ff0e0f7210 */ /* 0x000fca0007ffe1ff */
[----:B------:R-:W-:-:S05]  /*0230*/  IMAD R15, R18, R15, R16 ;  /* 0x0000000f120f7224 */ /* 0x000fca00078e0210 */
[----:B------:R-:W-:-:S13]  /*0240*/  ISETP.GT.U32.AND P2, PT, R0, R15, PT ;  /* 0x0000000f0000720c */ /* 0x000fda0003f44070 */
[----:B------:R-:W-:Y:S01]  /*0250*/  @!P2 IMAD.IADD R15, R15, 0x1, -R18 ;  /* 0x000000010f0fa824 */ /* 0x000fe200078e0a12 */
[----:B------:R-:W-:-:S04]  /*0260*/  @!P2 IADD3 R14, PT, PT, R14, 0x1, RZ ;  /* 0x000000010e0ea810 */ /* 0x000fc80007ffe0ff */
[----:B------:R-:W-:Y:S02]  /*0270*/  ISETP.GE.U32.AND P1, PT, R15, R0, PT ;  /* 0x000000000f00720c */ /* 0x000fe40003f26070 */
[----:B------:R-:W-:-:S04]  /*0280*/  LOP3.LUT R15, R13, R10, RZ, 0x3c, !PT ;  /* 0x0000000a0d0f7212 */ /* 0x000fc800078e3cff */
[----:B------:R-:W-:-:S07]  /*0290*/  ISETP.GE.AND P3, PT, R15, RZ, PT ;  /* 0x000000ff0f00720c */ /* 0x000fce0003f66270 */
[----:B------:R-:W-:-:S06]  /*02a0*/  @P1 VIADD R14, R14, 0x1 ;  /* 0x000000010e0e1836 */ /* 0x000fcc0000000000 */
[----:B------:R-:W-:-:S04]  /*02b0*/  @!P3 IADD3 R14, PT, PT, -R14, RZ, RZ ;  /* 0x000000ff0e0eb210 */ /* 0x000fc80007ffe1ff */
[----:B------:R-:W-:-:S04]  /*02c0*/  SEL R22, R12, R14, !P0 ;  /* 0x0000000e0c167207 */ /* 0x000fc80004000000 */
[----:B------:R-:W0:Y:S01]  /*02d0*/  I2F.F64 R14, R22 ;  /* 0x00000016000e7312 */ /* 0x000e220000201c00 */
[----:B------:R-:W-:-:S04]  /*02e0*/  IMAD.MOV R23, RZ, RZ, -R22 ;  /* 0x000000ffff177224 */ /* 0x000fc800078e0a16 */
[----:B------:R-:W-:-:S04]  /*02f0*/  IMAD R23, R10, R23, R13 ;  /* 0x000000170a177224 */ /* 0x000fc800078e020d */
[----:B------:R-:W1:Y:S01]  /*0300*/  I2F.F64 R16, R23 ;  /* 0x0000001700107312 */ /* 0x000e620000201c00 */
[----:B0-----:R-:W-:-:S08]  /*0310*/  DADD R14, R14, 0.5 ;  /* 0x3fe000000e0e7429 */ /* 0x001fd00000000000 */
[----:B------:R-:W-:Y:S02]  /*0320*/  DFMA R14, R14, R2, -4 ;  /* 0xc01000000e0e742b */ /* 0x000fe40000000002 */
[----:B-1----:R-:W-:-:S08]  /*0330*/  DADD R16, R16, 0.5 ;  /* 0x3fe0000010107429 */ /* 0x002fd00000000000 */
[----:B------:R-:W-:Y:S01]  /*0340*/  DFMA R18, R16, R4, -4 ;  /* 0xc01000001012742b */ /* 0x000fe20000000004 */
[C---:B------:R-:W-:Y:S01]  /*0350*/  IMAD.WIDE R16, R13.reuse, 0x8, R6 ;  /* 0x000000080d107825 */ /* 0x040fe200078e0206 */
[----:B------:R-:W-:-:S04]  /*0360*/  IADD3 R13, PT, PT, R13, UR4, RZ ;  /* 0x000000040d0d7c10 */ /* 0x000fc8000fffe0ff */
[----:B------:R0:W-:Y:S01]  /*0370*/  STG.E.64 desc[UR6][R16.64], R14 ;  /* 0x0000000e10007986 */ /* 0x0001e2000c101b06 */
[----:B------:R-:W-:-:S03]  /*0380*/  ISETP.GE.AND P1, PT, R13, UR8, PT ;  /* 0x000000080d007c0c */ /* 0x000fc6000bf26270 */
[----:B------:R0:W-:Y:S10]  /*0390*/  STG.E.64 desc[UR6][R20.64], R18 ;  /* 0x0000001214007986 */ /* 0x0001f4000c101b06 */
[----:B------:R-:W-:Y:S05]  /*03a0*/  @!P1 BRA `(.L_x_467) ;  /* 0xfffffffc008c9947 */ /* 0x000fea000383ffff */
[----:B------:R-:W-:Y:S05]  /*03b0*/  EXIT ;  /* 0x000000000000794d */ /* 0x000fea0003800000 */
.L_x_468:
        /* <DEDUP_REMOVED lines=12> */
.L_x_494:


//--------------------- .nv.global.init           --------------------------
	.section	.nv.global.init,"aw",@progbits
	.align	16
.nv.global.init:
	.type		__cudart_sin_cos_coeffs,@object
	.size		__cudart_sin_cos_coeffs,(__cudart_i2opi_d - __cudart_sin_cos_coeffs)
__cudart_sin_cos_coeffs:
        /*0000*/ 	.byte	0x46, 0xd2, 0xb0, 0x2c, 0xf1, 0xe5, 0x5a, 0xbe, 0x92, 0xe3, 0xac, 0x69, 0xe3, 0x1d, 0xc7, 0x3e
        /*0010*/ 	.byte	0xa1, 0x62, 0xdb, 0x19, 0xa0, 0x01, 0x2a, 0xbf, 0x18, 0x08, 0x11, 0x11, 0x11, 0x11, 0x81, 0x3f
        /*0020*/ 	.byte	0x54, 0x55, 0x55, 0x55, 0x55, 0x55, 0xc5, 0xbf, 0x00, 0x00, 0x00, 0x00, 0x00, 0x00, 0x00, 0x00
        /*0030*/ 	.byte	0x00, 0x00, 0x00, 0x00, 0x00, 0x00, 0x00, 0x00, 0x64, 0x81, 0xfd, 0x20, 0x83, 0xff, 0xa8, 0xbd
        /*0040*/ 	.byte	0x28, 0x85, 0xef, 0xc1, 0xa7, 0xee, 0x21, 0x3e, 0xd9, 0xe6, 0x06, 0x8e, 0x4f, 0x7e, 0x92, 0xbe
        /*0050*/ 	.byte	0xe9, 0xbc, 0xdd, 0x19, 0xa0, 0x01, 0xfa, 0x3e, 0x47, 0x5d, 0xc1, 0x16, 0x6c, 0xc1, 0x56, 0xbf
        /*0060*/ 	.byte	0x51, 0x55, 0x55, 0x55, 0x55, 0x55, 0xa5, 0x3f, 0x00, 0x00, 0x00, 0x00, 0x00, 0x00, 0xe0, 0xbf
        /*0070*/ 	.byte	0x00, 0x00, 0x00, 0x00, 0x00, 0x00, 0xf0, 0x3f, 0x00, 0x00, 0x00, 0x00, 0x00, 0x00, 0x00, 0x00
	.type		__cudart_i2opi_d,@object
	.size		__cudart_i2opi_d,(.L_0 - __cudart_i2opi_d)
__cudart_i2opi_d:
        /* <DEDUP_REMOVED lines=9> */
.L_0:


//--------------------- .nv.shared.reserved.0     --------------------------
	.section	.nv.shared.reserved.0,"aw",@nobits
	.weak		__nv_reservedSMEM_offset_0_alias
	.size		__nv_reservedSMEM_offset_0_alias, 0, 64
	.other		__nv_reservedSMEM_offset_0_alias,@"STO_CUDA_RESERVED_SHARED STV_DEFAULT"
__nv_reservedSMEM_offset_0_alias:
	.zero		0
	.zero		64


//--------------------- .nv.constant0._Z20y_Remap_on_gpu_part2PdS_S_S_S_S_S_S_S_iiidd --------------------------
	.section	.nv.constant0._Z20y_Remap_on_gpu_part2PdS_S_S_S_S_S_S_S_iiidd,"a",@progbits
	.sectionflags	@""
	.align	4
.nv.constant0._Z20y_Remap_on_gpu_part2PdS_S_S_S_S_S_S_S_iiidd:
	.zero		1000


//--------------------- .nv.constant0._Z20y_Remap_on_gpu_part1PdS_S_S_S_S_S_iiid --------------------------
	.section	.nv.constant0._Z20y_Remap_on_gpu_part1PdS_S_S_S_S_S_iiid,"a",@progbits
	.sectionflags	@""
	.align	4
.nv.constant0._Z20y_Remap_on_gpu_part1PdS_S_S_S_S_S_iiid:
	.zero		976


//--------------------- .nv.constant0._Z20x_Remap_on_gpu_part2PdS_S_S_S_S_S_S_S_iiidd --------------------------
	.section	.nv.constant0._Z20x_Remap_on_gpu_part2PdS_S_S_S_S_S_S_S_iiidd,"a",@progbits
	.sectionflags	@""
	.align	4
.nv.constant0._Z20x_Remap_on_gpu_part2PdS_S_S_S_S_S_S_S_iiidd:
	.zero		1000


//--------------------- .nv.constant0._Z20x_Remap_on_gpu_part1PdS_S_S_S_S_S_iiid --------------------------
	.section	.nv.constant0._Z20x_Remap_on_gpu_part1PdS_S_S_S_S_S_iiid,"a",@progbits
	.sectionflags	@""
	.align	4
.nv.constant0._Z20x_Remap_on_gpu_part1PdS_S_S_S_S_S_iiid:
	.zero		976


//--------------------- .nv.constant0._Z25Intersection_point_hori_yPdS_S_S_iii --------------------------
	.section	.nv.constant0._Z25Intersection_point_hori_yPdS_S_S_iii,"a",@progbits
	.sectionflags	@""
	.align	4
.nv.constant0._Z25Intersection_point_hori_yPdS_S_S_iii:
	.zero		940


//--------------------- .nv.constant0._Z24Intersection_point_vet_xPdS_S_S_iii --------------------------
	.section	.nv.constant0._Z24Intersection_point_vet_xPdS_S_S_iii,"a",@progbits
	.sectionflags	@""
	.align	4
.nv.constant0._Z24Intersection_point_vet_xPdS_S_S_iii:
	.zero		940


//--------------------- .nv.constant0._Z26Get_Lagrange_points_on_gpuPdS_S_S_S_iiiddd --------------------------
	.section	.nv.constant0._Z26Get_Lagrange_points_on_gpuPdS_S_S_S_iiiddd,"a",@progbits
	.sectionflags	@""
	.align	4
.nv.constant0._Z26Get_Lagrange_points_on_gpuPdS_S_S_S_iiiddd:
	.zero		976


//--------------------- .nv.constant0._Z23Get_Euler_points_on_gpuPdS_iiidd --------------------------
	.section	.nv.constant0._Z23Get_Euler_points_on_gpuPdS_iiidd,"a",@progbits
	.sectionflags	@""
	.align	4
.nv.constant0._Z23Get_Euler_points_on_gpuPdS_iiidd:
	.zero		944


//--------------------- SYMBOLS --------------------------

	.type		.nv.reservedSmem.offset0,@object
	.size		.nv.reservedSmem.offset0,0x4
